	.target	sm_100a

	.elftype	@"ET_EXEC"


//--------------------- .note.nv.tkinfo           --------------------------
	.section	.note.nv.tkinfo,"",@"SHT_NOTE"
	.sectionflags	@"SHF_NOTE_NV_TKINFO"
	.tkinfo
        /*0018*/ 	.word	0x00000002
        /*0030*/ 	.string	""
        /*0030*/ 	.string	"ptxas"
        /*0030*/ 	.string	"Cuda compilation tools, release 13.0, V13.0.88"
        /*0030*/ 	.string	"Build cuda_13.0.r13.0/compiler.36424714_0"
        /*0030*/ 	.string	"-arch sm_100a -m 64 "



//--------------------- .note.nv.cuinfo           --------------------------
	.section	.note.nv.cuinfo,"",@"SHT_NOTE"
	.sectionflags	@"SHF_NOTE_NV_CUINFO"
        /*0018*/ 	.short	0x0002
        /*001a*/ 	.short	0x0064
        /*001c*/ 	.short	0x0082
	.zero		2


//--------------------- .nv.info                  --------------------------
	.section	.nv.info,"",@"SHT_CUDA_INFO"
	.align	4


	//----- nvinfo : EIATTR_REGCOUNT
	.align		4
        /*0000*/ 	.byte	0x04, 0x2f
        /*0002*/ 	.short	(.L_12 - .L_11)
	.align		4
.L_11:
        /*0004*/ 	.word	index@(_ZN7cutlass13device_kernelIN5flash19enable_sm80_to_sm89INS1_16FlashAttnFwdSm80INS1_25CollectiveMainloopFwdSm80ILi8ELi2ELb0EN4cute5tupleIJNS5_1CILi128EEENS7_ILi64EEENS7_ILi192EEEEEELi192ENS_6half_tEfNS_4arch4Sm80ELb1ELb0ELb0ELb1ELb0ELb1ELb1ELb0EEENS1_21CollectiveEpilogueFwdINS6_IJS8_SA_S9_EEENS6_IJNS7_ILi1EEESI_SI_EEESC_SE_Li256ELb1ELb1ELb0ELb0EEENS1_19SingleTileSchedulerILb1ELb0ELb1ELi128EEEEEEEEEvNT_6ParamsE)
        /*0008*/ 	.word	0x00000004


	//----- nvinfo : EIATTR_FRAME_SIZE
	.align		4
.L_12:
        /*000c*/ 	.byte	0x04, 0x11
        /*000e*/ 	.short	(.L_14 - .L_13)
	.align		4
.L_13:
        /*0010*/ 	.word	index@(_ZN7cutlass13device_kernelIN5flash19enable_sm80_to_sm89INS1_16FlashAttnFwdSm80INS1_25CollectiveMainloopFwdSm80ILi8ELi2ELb0EN4cute5tupleIJNS5_1CILi128EEENS7_ILi64EEENS7_ILi192EEEEEELi192ENS_6half_tEfNS_4arch4Sm80ELb1ELb0ELb0ELb1ELb0ELb1ELb1ELb0EEENS1_21CollectiveEpilogueFwdINS6_IJS8_SA_S9_EEENS6_IJNS7_ILi1EEESI_SI_EEESC_SE_Li256ELb1ELb1ELb0ELb0EEENS1_19SingleTileSchedulerILb1ELb0ELb1ELi128EEEEEEEEEvNT_6ParamsE)
        /*0014*/ 	.word	0x00000000


	//----- nvinfo : EIATTR_REGCOUNT
	.align		4
.L_14:
        /*0018*/ 	.byte	0x04, 0x2f
        /*001a*/ 	.short	(.L_16 - .L_15)
	.align		4
.L_15:
        /*001c*/ 	.word	index@(_ZN7cutlass13device_kernelIN5flash19enable_sm80_to_sm89INS1_16FlashAttnFwdSm80INS1_25CollectiveMainloopFwdSm80ILi8ELi2ELb1EN4cute5tupleIJNS5_1CILi128EEENS7_ILi96EEENS7_ILi192EEEEEELi192ENS_6half_tEfNS_4arch4Sm80ELb1ELb0ELb0ELb1ELb0ELb0ELb1ELb0EEENS1_21CollectiveEpilogueFwdINS6_IJS8_SA_S9_EEENS6_IJNS7_ILi1EEESI_SI_EEESC_SE_Li256ELb1ELb1ELb0ELb0EEENS1_19SingleTileSchedulerILb1ELb0ELb1ELi128EEEEEEEEEvNT_6ParamsE)
        /*0020*/ 	.word	0x00000004


	//----- nvinfo : EIATTR_FRAME_SIZE
	.align		4
.L_16:
        /*0024*/ 	.byte	0x04, 0x11
        /*0026*/ 	.short	(.L_18 - .L_17)
	.align		4
.L_17:
        /*0028*/ 	.word	index@(_ZN7cutlass13device_kernelIN5flash19enable_sm80_to_sm89INS1_16FlashAttnFwdSm80INS1_25CollectiveMainloopFwdSm80ILi8ELi2ELb1EN4cute5tupleIJNS5_1CILi128EEENS7_ILi96EEENS7_ILi192EEEEEELi192ENS_6half_tEfNS_4arch4Sm80ELb1ELb0ELb0ELb1ELb0ELb0ELb1ELb0EEENS1_21CollectiveEpilogueFwdINS6_IJS8_SA_S9_EEENS6_IJNS7_ILi1EEESI_SI_EEESC_SE_Li256ELb1ELb1ELb0ELb0EEENS1_19SingleTileSchedulerILb1ELb0ELb1ELi128EEEEEEEEEvNT_6ParamsE)
        /*002c*/ 	.word	0x00000000


	//----- nvinfo : EIATTR_REGCOUNT
	.align		4
.L_18:
        /*0030*/ 	.byte	0x04, 0x2f
        /*0032*/ 	.short	(.L_20 - .L_19)
	.align		4
.L_19:
        /*0034*/ 	.word	index@(_ZN7cutlass13device_kernelIN5flash19enable_sm80_to_sm89INS1_16FlashAttnFwdSm80INS1_25CollectiveMainloopFwdSm80ILi8ELi2ELb1EN4cute5tupleIJNS5_1CILi128EEENS7_ILi96EEENS7_ILi192EEEEEELi192ENS_6half_tEfNS_4arch4Sm80ELb1ELb0ELb0ELb0ELb0ELb0ELb1ELb0EEENS1_21CollectiveEpilogueFwdINS6_IJS8_SA_S9_EEENS6_IJNS7_ILi1EEESI_SI_EEESC_SE_Li256ELb0ELb1ELb0ELb0EEENS1_30DynamicPersistentTileSchedulerILi256ELi256ELb0ELb1ELb0EEEEEEEEEvNT_6ParamsE)
        /*0038*/ 	.word	0x00000004


	//----- nvinfo : EIATTR_FRAME_SIZE
	.align		4
.L_20:
        /*003c*/ 	.byte	0x04, 0x11
        /*003e*/ 	.short	(.L_22 - .L_21)
	.align		4
.L_21:
        /*0040*/ 	.word	index@(_ZN7cutlass13device_kernelIN5flash19enable_sm80_to_sm89INS1_16FlashAttnFwdSm80INS1_25CollectiveMainloopFwdSm80ILi8ELi2ELb1EN4cute5tupleIJNS5_1CILi128EEENS7_ILi96EEENS7_ILi192EEEEEELi192ENS_6half_tEfNS_4arch4Sm80ELb1ELb0ELb0ELb0ELb0ELb0ELb1ELb0EEENS1_21CollectiveEpilogueFwdINS6_IJS8_SA_S9_EEENS6_IJNS7_ILi1EEESI_SI_EEESC_SE_Li256ELb0ELb1ELb0ELb0EEENS1_30DynamicPersistentTileSchedulerILi256ELi256ELb0ELb1ELb0EEEEEEEEEvNT_6ParamsE)
        /*0044*/ 	.word	0x00000000


	//----- nvinfo : EIATTR_REGCOUNT
	.align		4
.L_22:
        /*0048*/ 	.byte	0x04, 0x2f
        /*004a*/ 	.short	(.L_24 - .L_23)
	.align		4
.L_23:
        /*004c*/ 	.word	index@(_ZN7cutlass13device_kernelIN5flash19enable_sm80_to_sm89INS1_16FlashAttnFwdSm80INS1_25CollectiveMainloopFwdSm80ILi8ELi2ELb0EN4cute5tupleIJNS5_1CILi128EEENS7_ILi64EEENS7_ILi192EEEEEELi192ENS_6half_tEfNS_4arch4Sm80ELb0ELb1ELb0ELb1ELb0ELb1ELb1ELb0EEENS1_21CollectiveEpilogueFwdINS6_IJS8_SA_S9_EEENS6_IJNS7_ILi1EEESI_SI_EEESC_SE_Li256ELb1ELb1ELb0ELb0EEENS1_19SingleTileSchedulerILb1ELb0ELb1ELi128EEEEEEEEEvNT_6ParamsE)
        /*0050*/ 	.word	0x00000004


	//----- nvinfo : EIATTR_FRAME_SIZE
	.align		4
.L_24:
        /*0054*/ 	.byte	0x04, 0x11
        /*0056*/ 	.short	(.L_26 - .L_25)
	.align		4
.L_25:
        /*0058*/ 	.word	index@(_ZN7cutlass13device_kernelIN5flash19enable_sm80_to_sm89INS1_16FlashAttnFwdSm80INS1_25CollectiveMainloopFwdSm80ILi8ELi2ELb0EN4cute5tupleIJNS5_1CILi128EEENS7_ILi64EEENS7_ILi192EEEEEELi192ENS_6half_tEfNS_4arch4Sm80ELb0ELb1ELb0ELb1ELb0ELb1ELb1ELb0EEENS1_21CollectiveEpilogueFwdINS6_IJS8_SA_S9_EEENS6_IJNS7_ILi1EEESI_SI_EEESC_SE_Li256ELb1ELb1ELb0ELb0EEENS1_19SingleTileSchedulerILb1ELb0ELb1ELi128EEEEEEEEEvNT_6ParamsE)
        /*005c*/ 	.word	0x00000000


	//----- nvinfo : EIATTR_REGCOUNT
	.align		4
.L_26:
        /*0060*/ 	.byte	0x04, 0x2f
        /*0062*/ 	.short	(.L_28 - .L_27)
	.align		4
.L_27:
        /*0064*/ 	.word	index@(_ZN7cutlass13device_kernelIN5flash19enable_sm80_to_sm89INS1_16FlashAttnFwdSm80INS1_25CollectiveMainloopFwdSm80ILi8ELi2ELb0EN4cute5tupleIJNS5_1CILi128EEENS7_ILi64EEENS7_ILi192EEEEEELi192ENS_6half_tEfNS_4arch4Sm80ELb0ELb1ELb0ELb1ELb0ELb0ELb1ELb0EEENS1_21CollectiveEpilogueFwdINS6_IJS8_SA_S9_EEENS6_IJNS7_ILi1EEESI_SI_EEESC_SE_Li256ELb1ELb1ELb0ELb0EEENS1_19SingleTileSchedulerILb1ELb0ELb1ELi128EEEEEEEEEvNT_6ParamsE)
        /*0068*/ 	.word	0x00000004


	//----- nvinfo : EIATTR_FRAME_SIZE
	.align		4
.L_28:
        /*006c*/ 	.byte	0x04, 0x11
        /*006e*/ 	.short	(.L_30 - .L_29)
	.align		4
.L_29:
        /*0070*/ 	.word	index@(_ZN7cutlass13device_kernelIN5flash19enable_sm80_to_sm89INS1_16FlashAttnFwdSm80INS1_25CollectiveMainloopFwdSm80ILi8ELi2ELb0EN4cute5tupleIJNS5_1CILi128EEENS7_ILi64EEENS7_ILi192EEEEEELi192ENS_6half_tEfNS_4arch4Sm80ELb0ELb1ELb0ELb1ELb0ELb0ELb1ELb0EEENS1_21CollectiveEpilogueFwdINS6_IJS8_SA_S9_EEENS6_IJNS7_ILi1EEESI_SI_EEESC_SE_Li256ELb1ELb1ELb0ELb0EEENS1_19SingleTileSchedulerILb1ELb0ELb1ELi128EEEEEEEEEvNT_6ParamsE)
        /*0074*/ 	.word	0x00000000


	//----- nvinfo : EIATTR_REGCOUNT
	.align		4
.L_30:
        /*0078*/ 	.byte	0x04, 0x2f
        /*007a*/ 	.short	(.L_32 - .L_31)
	.align		4
.L_31:
        /*007c*/ 	.word	index@(_ZN7cutlass13device_kernelIN5flash19enable_sm80_to_sm89INS1_16FlashAttnFwdSm80INS1_25CollectiveMainloopFwdSm80ILi8ELi2ELb0EN4cute5tupleIJNS5_1CILi128EEENS7_ILi64EEENS7_ILi192EEEEEELi192ENS_6half_tEfNS_4arch4Sm80ELb0ELb1ELb0ELb0ELb0ELb0ELb1ELb0EEENS1_21CollectiveEpilogueFwdINS6_IJS8_SA_S9_EEENS6_IJNS7_ILi1EEESI_SI_EEESC_SE_Li256ELb0ELb1ELb0ELb0EEENS1_19SingleTileSchedulerILb0ELb0ELb1ELi128EEEEEEEEEvNT_6ParamsE)
        /*0080*/ 	.word	0x00000004


	//----- nvinfo : EIATTR_FRAME_SIZE
	.align		4
.L_32:
        /*0084*/ 	.byte	0x04, 0x11
        /*0086*/ 	.short	(.L_34 - .L_33)
	.align		4
.L_33:
        /*0088*/ 	.word	index@(_ZN7cutlass13device_kernelIN5flash19enable_sm80_to_sm89INS1_16FlashAttnFwdSm80INS1_25CollectiveMainloopFwdSm80ILi8ELi2ELb0EN4cute5tupleIJNS5_1CILi128EEENS7_ILi64EEENS7_ILi192EEEEEELi192ENS_6half_tEfNS_4arch4Sm80ELb0ELb1ELb0ELb0ELb0ELb0ELb1ELb0EEENS1_21CollectiveEpilogueFwdINS6_IJS8_SA_S9_EEENS6_IJNS7_ILi1EEESI_SI_EEESC_SE_Li256ELb0ELb1ELb0ELb0EEENS1_19SingleTileSchedulerILb0ELb0ELb1ELi128EEEEEEEEEvNT_6ParamsE)
        /*008c*/ 	.word	0x00000000


	//----- nvinfo : EIATTR_REGCOUNT
	.align		4
.L_34:
        /*0090*/ 	.byte	0x04, 0x2f
        /*0092*/ 	.short	(.L_36 - .L_35)
	.align		4
.L_35:
        /*0094*/ 	.word	index@(_ZN7cutlass13device_kernelIN5flash19enable_sm80_to_sm89INS1_16FlashAttnFwdSm80INS1_25CollectiveMainloopFwdSm80ILi8ELi2ELb0EN4cute5tupleIJNS5_1CILi128EEENS7_ILi64EEENS7_ILi192EEEEEELi192ENS_6half_tEfNS_4arch4Sm80ELb0ELb0ELb0ELb1ELb0ELb1ELb1ELb0EEENS1_21CollectiveEpilogueFwdINS6_IJS8_SA_S9_EEENS6_IJNS7_ILi1EEESI_SI_EEESC_SE_Li256ELb1ELb1ELb0ELb0EEENS1_19SingleTileSchedulerILb1ELb0ELb1ELi128EEEEEEEEEvNT_6ParamsE)
        /*0098*/ 	.word	0x00000004


	//----- nvinfo : EIATTR_FRAME_SIZE
	.align		4
.L_36:
        /*009c*/ 	.byte	0x04, 0x11
        /*009e*/ 	.short	(.L_38 - .L_37)
	.align		4
.L_37:
        /*00a0*/ 	.word	index@(_ZN7cutlass13device_kernelIN5flash19enable_sm80_to_sm89INS1_16FlashAttnFwdSm80INS1_25CollectiveMainloopFwdSm80ILi8ELi2ELb0EN4cute5tupleIJNS5_1CILi128EEENS7_ILi64EEENS7_ILi192EEEEEELi192ENS_6half_tEfNS_4arch4Sm80ELb0ELb0ELb0ELb1ELb0ELb1ELb1ELb0EEENS1_21CollectiveEpilogueFwdINS6_IJS8_SA_S9_EEENS6_IJNS7_ILi1EEESI_SI_EEESC_SE_Li256ELb1ELb1ELb0ELb0EEENS1_19SingleTileSchedulerILb1ELb0ELb1ELi128EEEEEEEEEvNT_6ParamsE)
        /*00a4*/ 	.word	0x00000000


	//----- nvinfo : EIATTR_REGCOUNT
	.align		4
.L_38:
        /*00a8*/ 	.byte	0x04, 0x2f
        /*00aa*/ 	.short	(.L_40 - .L_39)
	.align		4
.L_39:
        /*00ac*/ 	.word	index@(_ZN7cutlass13device_kernelIN5flash19enable_sm80_to_sm89INS1_16FlashAttnFwdSm80INS1_25CollectiveMainloopFwdSm80ILi8ELi2ELb1EN4cute5tupleIJNS5_1CILi128EEENS7_ILi96EEENS7_ILi192EEEEEELi192ENS_6half_tEfNS_4arch4Sm80ELb0ELb0ELb0ELb1ELb0ELb0ELb1ELb0EEENS1_21CollectiveEpilogueFwdINS6_IJS8_SA_S9_EEENS6_IJNS7_ILi1EEESI_SI_EEESC_SE_Li256ELb1ELb1ELb0ELb0EEENS1_19SingleTileSchedulerILb1ELb0ELb1ELi128EEEEEEEEEvNT_6ParamsE)
        /*00b0*/ 	.word	0x00000004


	//----- nvinfo : EIATTR_FRAME_SIZE
	.align		4
.L_40:
        /*00b4*/ 	.byte	0x04, 0x11
        /*00b6*/ 	.short	(.L_42 - .L_41)
	.align		4
.L_41:
        /*00b8*/ 	.word	index@(_ZN7cutlass13device_kernelIN5flash19enable_sm80_to_sm89INS1_16FlashAttnFwdSm80INS1_25CollectiveMainloopFwdSm80ILi8ELi2ELb1EN4cute5tupleIJNS5_1CILi128EEENS7_ILi96EEENS7_ILi192EEEEEELi192ENS_6half_tEfNS_4arch4Sm80ELb0ELb0ELb0ELb1ELb0ELb0ELb1ELb0EEENS1_21CollectiveEpilogueFwdINS6_IJS8_SA_S9_EEENS6_IJNS7_ILi1EEESI_SI_EEESC_SE_Li256ELb1ELb1ELb0ELb0EEENS1_19SingleTileSchedulerILb1ELb0ELb1ELi128EEEEEEEEEvNT_6ParamsE)
        /*00bc*/ 	.word	0x00000000


	//----- nvinfo : EIATTR_REGCOUNT
	.align		4
.L_42:
        /*00c0*/ 	.byte	0x04, 0x2f
        /*00c2*/ 	.short	(.L_44 - .L_43)
	.align		4
.L_43:
        /*00c4*/ 	.word	index@(_ZN7cutlass13device_kernelIN5flash19enable_sm80_to_sm89INS1_16FlashAttnFwdSm80INS1_25CollectiveMainloopFwdSm80ILi8ELi2ELb1EN4cute5tupleIJNS5_1CILi128EEENS7_ILi96EEENS7_ILi192EEEEEELi192ENS_6half_tEfNS_4arch4Sm80ELb0ELb0ELb0ELb0ELb0ELb0ELb1ELb0EEENS1_21CollectiveEpilogueFwdINS6_IJS8_SA_S9_EEENS6_IJNS7_ILi1EEESI_SI_EEESC_SE_Li256ELb0ELb1ELb0ELb0EEENS1_19SingleTileSchedulerILb0ELb0ELb1ELi128EEEEEEEEEvNT_6ParamsE)
        /*00c8*/ 	.word	0x00000004


	//----- nvinfo : EIATTR_FRAME_SIZE
	.align		4
.L_44:
        /*00cc*/ 	.byte	0x04, 0x11
        /*00ce*/ 	.short	(.L_46 - .L_45)
	.align		4
.L_45:
        /*00d0*/ 	.word	index@(_ZN7cutlass13device_kernelIN5flash19enable_sm80_to_sm89INS1_16FlashAttnFwdSm80INS1_25CollectiveMainloopFwdSm80ILi8ELi2ELb1EN4cute5tupleIJNS5_1CILi128EEENS7_ILi96EEENS7_ILi192EEEEEELi192ENS_6half_tEfNS_4arch4Sm80ELb0ELb0ELb0ELb0ELb0ELb0ELb1ELb0EEENS1_21CollectiveEpilogueFwdINS6_IJS8_SA_S9_EEENS6_IJNS7_ILi1EEESI_SI_EEESC_SE_Li256ELb0ELb1ELb0ELb0EEENS1_19SingleTileSchedulerILb0ELb0ELb1ELi128EEEEEEEEEvNT_6ParamsE)
        /*00d4*/ 	.word	0x00000000


	//----- nvinfo : EIATTR_REGCOUNT
	.align		4
.L_46:
        /*00d8*/ 	.byte	0x04, 0x2f
        /*00da*/ 	.short	(.L_48 - .L_47)
	.align		4
.L_47:
        /*00dc*/ 	.word	index@(_ZN7cutlass13device_kernelIN5flash19enable_sm80_to_sm89INS1_16FlashAttnFwdSm80INS1_25CollectiveMainloopFwdSm80ILi8ELi1ELb0EN4cute5tupleIJNS5_1CILi128EEENS7_ILi64EEENS7_ILi192EEEEEELi192ENS_6half_tEfNS_4arch4Sm80ELb1ELb0ELb0ELb1ELb0ELb1ELb1ELb0EEENS1_21CollectiveEpilogueFwdINS6_IJS8_SA_S9_EEENS6_IJNS7_ILi1EEESI_SI_EEESC_SE_Li256ELb1ELb1ELb0ELb0EEENS1_19SingleTileSchedulerILb1ELb0ELb1ELi128EEEEEEEEEvNT_6ParamsE)
        /*00e0*/ 	.word	0x00000004


	//----- nvinfo : EIATTR_FRAME_SIZE
	.align		4
.L_48:
        /*00e4*/ 	.byte	0x04, 0x11
        /*00e6*/ 	.short	(.L_50 - .L_49)
	.align		4
.L_49:
        /*00e8*/ 	.word	index@(_ZN7cutlass13device_kernelIN5flash19enable_sm80_to_sm89INS1_16FlashAttnFwdSm80INS1_25CollectiveMainloopFwdSm80ILi8ELi1ELb0EN4cute5tupleIJNS5_1CILi128EEENS7_ILi64EEENS7_ILi192EEEEEELi192ENS_6half_tEfNS_4arch4Sm80ELb1ELb0ELb0ELb1ELb0ELb1ELb1ELb0EEENS1_21CollectiveEpilogueFwdINS6_IJS8_SA_S9_EEENS6_IJNS7_ILi1EEESI_SI_EEESC_SE_Li256ELb1ELb1ELb0ELb0EEENS1_19SingleTileSchedulerILb1ELb0ELb1ELi128EEEEEEEEEvNT_6ParamsE)
        /*00ec*/ 	.word	0x00000000


	//----- nvinfo : EIATTR_REGCOUNT
	.align		4
.L_50:
        /*00f0*/ 	.byte	0x04, 0x2f
        /*00f2*/ 	.short	(.L_52 - .L_51)
	.align		4
.L_51:
        /*00f4*/ 	.word	index@(_ZN7cutlass13device_kernelIN5flash19enable_sm80_to_sm89INS1_16FlashAttnFwdSm80INS1_25CollectiveMainloopFwdSm80ILi8ELi1ELb1EN4cute5tupleIJNS5_1CILi128EEENS7_ILi96EEENS7_ILi192EEEEEELi192ENS_6half_tEfNS_4arch4Sm80ELb1ELb0ELb0ELb1ELb0ELb0ELb1ELb0EEENS1_21CollectiveEpilogueFwdINS6_IJS8_SA_S9_EEENS6_IJNS7_ILi1EEESI_SI_EEESC_SE_Li256ELb1ELb1ELb0ELb0EEENS1_19SingleTileSchedulerILb1ELb0ELb1ELi128EEEEEEEEEvNT_6ParamsE)
        /*00f8*/ 	.word	0x00000004


	//----- nvinfo : EIATTR_FRAME_SIZE
	.align		4
.L_52:
        /*00fc*/ 	.byte	0x04, 0x11
        /*00fe*/ 	.short	(.L_54 - .L_53)
	.align		4
.L_53:
        /*0100*/ 	.word	index@(_ZN7cutlass13device_kernelIN5flash19enable_sm80_to_sm89INS1_16FlashAttnFwdSm80INS1_25CollectiveMainloopFwdSm80ILi8ELi1ELb1EN4cute5tupleIJNS5_1CILi128EEENS7_ILi96EEENS7_ILi192EEEEEELi192ENS_6half_tEfNS_4arch4Sm80ELb1ELb0ELb0ELb1ELb0ELb0ELb1ELb0EEENS1_21CollectiveEpilogueFwdINS6_IJS8_SA_S9_EEENS6_IJNS7_ILi1EEESI_SI_EEESC_SE_Li256ELb1ELb1ELb0ELb0EEENS1_19SingleTileSchedulerILb1ELb0ELb1ELi128EEEEEEEEEvNT_6ParamsE)
        /*0104*/ 	.word	0x00000000


	//----- nvinfo : EIATTR_REGCOUNT
	.align		4
.L_54:
        /*0108*/ 	.byte	0x04, 0x2f
        /*010a*/ 	.short	(.L_56 - .L_55)
	.align		4
.L_55:
        /*010c*/ 	.word	index@(_ZN7cutlass13device_kernelIN5flash19enable_sm80_to_sm89INS1_16FlashAttnFwdSm80INS1_25CollectiveMainloopFwdSm80ILi8ELi1ELb1EN4cute5tupleIJNS5_1CILi128EEENS7_ILi96EEENS7_ILi192EEEEEELi192ENS_6half_tEfNS_4arch4Sm80ELb1ELb0ELb0ELb0ELb0ELb0ELb1ELb0EEENS1_21CollectiveEpilogueFwdINS6_IJS8_SA_S9_EEENS6_IJNS7_ILi1EEESI_SI_EEESC_SE_Li256ELb0ELb1ELb0ELb0EEENS1_30DynamicPersistentTileSchedulerILi256ELi256ELb0ELb1ELb0EEEEEEEEEvNT_6ParamsE)
        /*0110*/ 	.word	0x00000004


	//----- nvinfo : EIATTR_FRAME_SIZE
	.align		4
.L_56:
        /*0114*/ 	.byte	0x04, 0x11
        /*0116*/ 	.short	(.L_58 - .L_57)
	.align		4
.L_57:
        /*0118*/ 	.word	index@(_ZN7cutlass13device_kernelIN5flash19enable_sm80_to_sm89INS1_16FlashAttnFwdSm80INS1_25CollectiveMainloopFwdSm80ILi8ELi1ELb1EN4cute5tupleIJNS5_1CILi128EEENS7_ILi96EEENS7_ILi192EEEEEELi192ENS_6half_tEfNS_4arch4Sm80ELb1ELb0ELb0ELb0ELb0ELb0ELb1ELb0EEENS1_21CollectiveEpilogueFwdINS6_IJS8_SA_S9_EEENS6_IJNS7_ILi1EEESI_SI_EEESC_SE_Li256ELb0ELb1ELb0ELb0EEENS1_30DynamicPersistentTileSchedulerILi256ELi256ELb0ELb1ELb0EEEEEEEEEvNT_6ParamsE)
        /*011c*/ 	.word	0x00000000


	//----- nvinfo : EIATTR_REGCOUNT
	.align		4
.L_58:
        /*0120*/ 	.byte	0x04, 0x2f
        /*0122*/ 	.short	(.L_60 - .L_59)
	.align		4
.L_59:
        /*0124*/ 	.word	index@(_ZN7cutlass13device_kernelIN5flash19enable_sm80_to_sm89INS1_16FlashAttnFwdSm80INS1_25CollectiveMainloopFwdSm80ILi8ELi1ELb0EN4cute5tupleIJNS5_1CILi128EEENS7_ILi64EEENS7_ILi192EEEEEELi192ENS_6half_tEfNS_4arch4Sm80ELb0ELb1ELb0ELb1ELb0ELb1ELb1ELb0EEENS1_21CollectiveEpilogueFwdINS6_IJS8_SA_S9_EEENS6_IJNS7_ILi1EEESI_SI_EEESC_SE_Li256ELb1ELb1ELb0ELb0EEENS1_19SingleTileSchedulerILb1ELb0ELb1ELi128EEEEEEEEEvNT_6ParamsE)
        /*0128*/ 	.word	0x00000004


	//----- nvinfo : EIATTR_FRAME_SIZE
	.align		4
.L_60:
        /*012c*/ 	.byte	0x04, 0x11
        /*012e*/ 	.short	(.L_62 - .L_61)
	.align		4
.L_61:
        /*0130*/ 	.word	index@(_ZN7cutlass13device_kernelIN5flash19enable_sm80_to_sm89INS1_16FlashAttnFwdSm80INS1_25CollectiveMainloopFwdSm80ILi8ELi1ELb0EN4cute5tupleIJNS5_1CILi128EEENS7_ILi64EEENS7_ILi192EEEEEELi192ENS_6half_tEfNS_4arch4Sm80ELb0ELb1ELb0ELb1ELb0ELb1ELb1ELb0EEENS1_21CollectiveEpilogueFwdINS6_IJS8_SA_S9_EEENS6_IJNS7_ILi1EEESI_SI_EEESC_SE_Li256ELb1ELb1ELb0ELb0EEENS1_19SingleTileSchedulerILb1ELb0ELb1ELi128EEEEEEEEEvNT_6ParamsE)
        /*0134*/ 	.word	0x00000000


	//----- nvinfo : EIATTR_REGCOUNT
	.align		4
.L_62:
        /*0138*/ 	.byte	0x04, 0x2f
        /*013a*/ 	.short	(.L_64 - .L_63)
	.align		4
.L_63:
        /*013c*/ 	.word	index@(_ZN7cutlass13device_kernelIN5flash19enable_sm80_to_sm89INS1_16FlashAttnFwdSm80INS1_25CollectiveMainloopFwdSm80ILi8ELi1ELb0EN4cute5tupleIJNS5_1CILi128EEENS7_ILi64EEENS7_ILi192EEEEEELi192ENS_6half_tEfNS_4arch4Sm80ELb0ELb1ELb0ELb1ELb0ELb0ELb1ELb0EEENS1_21CollectiveEpilogueFwdINS6_IJS8_SA_S9_EEENS6_IJNS7_ILi1EEESI_SI_EEESC_SE_Li256ELb1ELb1ELb0ELb0EEENS1_19SingleTileSchedulerILb1ELb0ELb1ELi128EEEEEEEEEvNT_6ParamsE)
        /*0140*/ 	.word	0x00000004


	//----- nvinfo : EIATTR_FRAME_SIZE
	.align		4
.L_64:
        /*0144*/ 	.byte	0x04, 0x11
        /*0146*/ 	.short	(.L_66 - .L_65)
	.align		4
.L_65:
        /*0148*/ 	.word	index@(_ZN7cutlass13device_kernelIN5flash19enable_sm80_to_sm89INS1_16FlashAttnFwdSm80INS1_25CollectiveMainloopFwdSm80ILi8ELi1ELb0EN4cute5tupleIJNS5_1CILi128EEENS7_ILi64EEENS7_ILi192EEEEEELi192ENS_6half_tEfNS_4arch4Sm80ELb0ELb1ELb0ELb1ELb0ELb0ELb1ELb0EEENS1_21CollectiveEpilogueFwdINS6_IJS8_SA_S9_EEENS6_IJNS7_ILi1EEESI_SI_EEESC_SE_Li256ELb1ELb1ELb0ELb0EEENS1_19SingleTileSchedulerILb1ELb0ELb1ELi128EEEEEEEEEvNT_6ParamsE)
        /*014c*/ 	.word	0x00000000


	//----- nvinfo : EIATTR_REGCOUNT
	.align		4
.L_66:
        /*0150*/ 	.byte	0x04, 0x2f
        /*0152*/ 	.short	(.L_68 - .L_67)
	.align		4
.L_67:
        /*0154*/ 	.word	index@(_ZN7cutlass13device_kernelIN5flash19enable_sm80_to_sm89INS1_16FlashAttnFwdSm80INS1_25CollectiveMainloopFwdSm80ILi8ELi1ELb0EN4cute5tupleIJNS5_1CILi128EEENS7_ILi64EEENS7_ILi192EEEEEELi192ENS_6half_tEfNS_4arch4Sm80ELb0ELb1ELb0ELb0ELb0ELb0ELb1ELb0EEENS1_21CollectiveEpilogueFwdINS6_IJS8_SA_S9_EEENS6_IJNS7_ILi1EEESI_SI_EEESC_SE_Li256ELb0ELb1ELb0ELb0EEENS1_19SingleTileSchedulerILb0ELb0ELb1ELi128EEEEEEEEEvNT_6ParamsE)
        /*0158*/ 	.word	0x00000004


	//----- nvinfo : EIATTR_FRAME_SIZE
	.align		4
.L_68:
        /*015c*/ 	.byte	0x04, 0x11
        /*015e*/ 	.short	(.L_70 - .L_69)
	.align		4
.L_69:
        /*0160*/ 	.word	index@(_ZN7cutlass13device_kernelIN5flash19enable_sm80_to_sm89INS1_16FlashAttnFwdSm80INS1_25CollectiveMainloopFwdSm80ILi8ELi1ELb0EN4cute5tupleIJNS5_1CILi128EEENS7_ILi64EEENS7_ILi192EEEEEELi192ENS_6half_tEfNS_4arch4Sm80ELb0ELb1ELb0ELb0ELb0ELb0ELb1ELb0EEENS1_21CollectiveEpilogueFwdINS6_IJS8_SA_S9_EEENS6_IJNS7_ILi1EEESI_SI_EEESC_SE_Li256ELb0ELb1ELb0ELb0EEENS1_19SingleTileSchedulerILb0ELb0ELb1ELi128EEEEEEEEEvNT_6ParamsE)
        /*0164*/ 	.word	0x00000000


	//----- nvinfo : EIATTR_REGCOUNT
	.align		4
.L_70:
        /*0168*/ 	.byte	0x04, 0x2f
        /*016a*/ 	.short	(.L_72 - .L_71)
	.align		4
.L_71:
        /*016c*/ 	.word	index@(_ZN7cutlass13device_kernelIN5flash19enable_sm80_to_sm89INS1_16FlashAttnFwdSm80INS1_25CollectiveMainloopFwdSm80ILi8ELi1ELb0EN4cute5tupleIJNS5_1CILi128EEENS7_ILi64EEENS7_ILi192EEEEEELi192ENS_6half_tEfNS_4arch4Sm80ELb0ELb0ELb0ELb1ELb0ELb1ELb1ELb0EEENS1_21CollectiveEpilogueFwdINS6_IJS8_SA_S9_EEENS6_IJNS7_ILi1EEESI_SI_EEESC_SE_Li256ELb1ELb1ELb0ELb0EEENS1_19SingleTileSchedulerILb1ELb0ELb1ELi128EEEEEEEEEvNT_6ParamsE)
        /*0170*/ 	.word	0x00000004


	//----- nvinfo : EIATTR_FRAME_SIZE
	.align		4
.L_72:
        /*0174*/ 	.byte	0x04, 0x11
        /*0176*/ 	.short	(.L_74 - .L_73)
	.align		4
.L_73:
        /*0178*/ 	.word	index@(_ZN7cutlass13device_kernelIN5flash19enable_sm80_to_sm89INS1_16FlashAttnFwdSm80INS1_25CollectiveMainloopFwdSm80ILi8ELi1ELb0EN4cute5tupleIJNS5_1CILi128EEENS7_ILi64EEENS7_ILi192EEEEEELi192ENS_6half_tEfNS_4arch4Sm80ELb0ELb0ELb0ELb1ELb0ELb1ELb1ELb0EEENS1_21CollectiveEpilogueFwdINS6_IJS8_SA_S9_EEENS6_IJNS7_ILi1EEESI_SI_EEESC_SE_Li256ELb1ELb1ELb0ELb0EEENS1_19SingleTileSchedulerILb1ELb0ELb1ELi128EEEEEEEEEvNT_6ParamsE)
        /*017c*/ 	.word	0x00000000


	//----- nvinfo : EIATTR_REGCOUNT
	.align		4
.L_74:
        /*0180*/ 	.byte	0x04, 0x2f
        /*0182*/ 	.short	(.L_76 - .L_75)
	.align		4
.L_75:
        /*0184*/ 	.word	index@(_ZN7cutlass13device_kernelIN5flash19enable_sm80_to_sm89INS1_16FlashAttnFwdSm80INS1_25CollectiveMainloopFwdSm80ILi8ELi1ELb1EN4cute5tupleIJNS5_1CILi128EEENS7_ILi96EEENS7_ILi192EEEEEELi192ENS_6half_tEfNS_4arch4Sm80ELb0ELb0ELb0ELb1ELb0ELb0ELb1ELb0EEENS1_21CollectiveEpilogueFwdINS6_IJS8_SA_S9_EEENS6_IJNS7_ILi1EEESI_SI_EEESC_SE_Li256ELb1ELb1ELb0ELb0EEENS1_19SingleTileSchedulerILb1ELb0ELb1ELi128EEEEEEEEEvNT_6ParamsE)
        /*0188*/ 	.word	0x00000004


	//----- nvinfo : EIATTR_FRAME_SIZE
	.align		4
.L_76:
        /*018c*/ 	.byte	0x04, 0x11
        /*018e*/ 	.short	(.L_78 - .L_77)
	.align		4
.L_77:
        /*0190*/ 	.word	index@(_ZN7cutlass13device_kernelIN5flash19enable_sm80_to_sm89INS1_16FlashAttnFwdSm80INS1_25CollectiveMainloopFwdSm80ILi8ELi1ELb1EN4cute5tupleIJNS5_1CILi128EEENS7_ILi96EEENS7_ILi192EEEEEELi192ENS_6half_tEfNS_4arch4Sm80ELb0ELb0ELb0ELb1ELb0ELb0ELb1ELb0EEENS1_21CollectiveEpilogueFwdINS6_IJS8_SA_S9_EEENS6_IJNS7_ILi1EEESI_SI_EEESC_SE_Li256ELb1ELb1ELb0ELb0EEENS1_19SingleTileSchedulerILb1ELb0ELb1ELi128EEEEEEEEEvNT_6ParamsE)
        /*0194*/ 	.word	0x00000000


	//----- nvinfo : EIATTR_REGCOUNT
	.align		4
.L_78:
        /*0198*/ 	.byte	0x04, 0x2f
        /*019a*/ 	.short	(.L_80 - .L_79)
	.align		4
.L_79:
        /*019c*/ 	.word	index@(_ZN7cutlass13device_kernelIN5flash19enable_sm80_to_sm89INS1_16FlashAttnFwdSm80INS1_25CollectiveMainloopFwdSm80ILi8ELi1ELb1EN4cute5tupleIJNS5_1CILi128EEENS7_ILi96EEENS7_ILi192EEEEEELi192ENS_6half_tEfNS_4arch4Sm80ELb0ELb0ELb0ELb0ELb0ELb0ELb1ELb0EEENS1_21CollectiveEpilogueFwdINS6_IJS8_SA_S9_EEENS6_IJNS7_ILi1EEESI_SI_EEESC_SE_Li256ELb0ELb1ELb0ELb0EEENS1_19SingleTileSchedulerILb0ELb0ELb1ELi128EEEEEEEEEvNT_6ParamsE)
        /*01a0*/ 	.word	0x00000004


	//----- nvinfo : EIATTR_FRAME_SIZE
	.align		4
.L_80:
        /*01a4*/ 	.byte	0x04, 0x11
        /*01a6*/ 	.short	(.L_82 - .L_81)
	.align		4
.L_81:
        /*01a8*/ 	.word	index@(_ZN7cutlass13device_kernelIN5flash19enable_sm80_to_sm89INS1_16FlashAttnFwdSm80INS1_25CollectiveMainloopFwdSm80ILi8ELi1ELb1EN4cute5tupleIJNS5_1CILi128EEENS7_ILi96EEENS7_ILi192EEEEEELi192ENS_6half_tEfNS_4arch4Sm80ELb0ELb0ELb0ELb0ELb0ELb0ELb1ELb0EEENS1_21CollectiveEpilogueFwdINS6_IJS8_SA_S9_EEENS6_IJNS7_ILi1EEESI_SI_EEESC_SE_Li256ELb0ELb1ELb0ELb0EEENS1_19SingleTileSchedulerILb0ELb0ELb1ELi128EEEEEEEEEvNT_6ParamsE)
        /*01ac*/ 	.word	0x00000000


	//----- nvinfo : EIATTR_REGCOUNT
	.align		4
.L_82:
        /*01b0*/ 	.byte	0x04, 0x2f
        /*01b2*/ 	.short	(.L_84 - .L_83)
	.align		4
.L_83:
        /*01b4*/ 	.word	index@(_ZN7cutlass13device_kernelIN5flash19enable_sm80_to_sm89INS1_16FlashAttnFwdSm80INS1_25CollectiveMainloopFwdSm80ILi8ELi2ELb0EN4cute5tupleIJNS5_1CILi128EEENS7_ILi64EEENS7_ILi192EEEEEELi192ENS_6half_tEfNS_4arch4Sm80ELb1ELb0ELb1ELb1ELb0ELb1ELb1ELb0EEENS1_21CollectiveEpilogueFwdINS6_IJS8_SA_S9_EEENS6_IJNS7_ILi1EEESI_SI_EEESC_SE_Li256ELb1ELb1ELb0ELb0EEENS1_19SingleTileSchedulerILb1ELb0ELb1ELi128EEEEEEEEEvNT_6ParamsE)
        /*01b8*/ 	.word	0x00000004


	//----- nvinfo : EIATTR_FRAME_SIZE
	.align		4
.L_84:
        /*01bc*/ 	.byte	0x04, 0x11
        /*01be*/ 	.short	(.L_86 - .L_85)
	.align		4
.L_85:
        /*01c0*/ 	.word	index@(_ZN7cutlass13device_kernelIN5flash19enable_sm80_to_sm89INS1_16FlashAttnFwdSm80INS1_25CollectiveMainloopFwdSm80ILi8ELi2ELb0EN4cute5tupleIJNS5_1CILi128EEENS7_ILi64EEENS7_ILi192EEEEEELi192ENS_6half_tEfNS_4arch4Sm80ELb1ELb0ELb1ELb1ELb0ELb1ELb1ELb0EEENS1_21CollectiveEpilogueFwdINS6_IJS8_SA_S9_EEENS6_IJNS7_ILi1EEESI_SI_EEESC_SE_Li256ELb1ELb1ELb0ELb0EEENS1_19SingleTileSchedulerILb1ELb0ELb1ELi128EEEEEEEEEvNT_6ParamsE)
        /*01c4*/ 	.word	0x00000000


	//----- nvinfo : EIATTR_REGCOUNT
	.align		4
.L_86:
        /*01c8*/ 	.byte	0x04, 0x2f
        /*01ca*/ 	.short	(.L_88 - .L_87)
	.align		4
.L_87:
        /*01cc*/ 	.word	index@(_ZN7cutlass13device_kernelIN5flash19enable_sm80_to_sm89INS1_16FlashAttnFwdSm80INS1_25CollectiveMainloopFwdSm80ILi8ELi2ELb1EN4cute5tupleIJNS5_1CILi128EEENS7_ILi96EEENS7_ILi192EEEEEELi192ENS_6half_tEfNS_4arch4Sm80ELb1ELb0ELb1ELb1ELb0ELb0ELb1ELb0EEENS1_21CollectiveEpilogueFwdINS6_IJS8_SA_S9_EEENS6_IJNS7_ILi1EEESI_SI_EEESC_SE_Li256ELb1ELb1ELb0ELb0EEENS1_19SingleTileSchedulerILb1ELb0ELb1ELi128EEEEEEEEEvNT_6ParamsE)
        /*01d0*/ 	.word	0x00000004


	//----- nvinfo : EIATTR_FRAME_SIZE
	.align		4
.L_88:
        /*01d4*/ 	.byte	0x04, 0x11
        /*01d6*/ 	.short	(.L_90 - .L_89)
	.align		4
.L_89:
        /*01d8*/ 	.word	index@(_ZN7cutlass13device_kernelIN5flash19enable_sm80_to_sm89INS1_16FlashAttnFwdSm80INS1_25CollectiveMainloopFwdSm80ILi8ELi2ELb1EN4cute5tupleIJNS5_1CILi128EEENS7_ILi96EEENS7_ILi192EEEEEELi192ENS_6half_tEfNS_4arch4Sm80ELb1ELb0ELb1ELb1ELb0ELb0ELb1ELb0EEENS1_21CollectiveEpilogueFwdINS6_IJS8_SA_S9_EEENS6_IJNS7_ILi1EEESI_SI_EEESC_SE_Li256ELb1ELb1ELb0ELb0EEENS1_19SingleTileSchedulerILb1ELb0ELb1ELi128EEEEEEEEEvNT_6ParamsE)
        /*01dc*/ 	.word	0x00000000


	//----- nvinfo : EIATTR_REGCOUNT
	.align		4
.L_90:
        /*01e0*/ 	.byte	0x04, 0x2f
        /*01e2*/ 	.short	(.L_92 - .L_91)
	.align		4
.L_91:
        /*01e4*/ 	.word	index@(_ZN7cutlass13device_kernelIN5flash19enable_sm80_to_sm89INS1_16FlashAttnFwdSm80INS1_25CollectiveMainloopFwdSm80ILi8ELi2ELb1EN4cute5tupleIJNS5_1CILi128EEENS7_ILi96EEENS7_ILi192EEEEEELi192ENS_6half_tEfNS_4arch4Sm80ELb1ELb0ELb1ELb0ELb0ELb0ELb1ELb0EEENS1_21CollectiveEpilogueFwdINS6_IJS8_SA_S9_EEENS6_IJNS7_ILi1EEESI_SI_EEESC_SE_Li256ELb0ELb1ELb0ELb0EEENS1_30DynamicPersistentTileSchedulerILi256ELi256ELb0ELb1ELb0EEEEEEEEEvNT_6ParamsE)
        /*01e8*/ 	.word	0x00000004


	//----- nvinfo : EIATTR_FRAME_SIZE
	.align		4
.L_92:
        /*01ec*/ 	.byte	0x04, 0x11
        /*01ee*/ 	.short	(.L_94 - .L_93)
	.align		4
.L_93:
        /*01f0*/ 	.word	index@(_ZN7cutlass13device_kernelIN5flash19enable_sm80_to_sm89INS1_16FlashAttnFwdSm80INS1_25CollectiveMainloopFwdSm80ILi8ELi2ELb1EN4cute5tupleIJNS5_1CILi128EEENS7_ILi96EEENS7_ILi192EEEEEELi192ENS_6half_tEfNS_4arch4Sm80ELb1ELb0ELb1ELb0ELb0ELb0ELb1ELb0EEENS1_21CollectiveEpilogueFwdINS6_IJS8_SA_S9_EEENS6_IJNS7_ILi1EEESI_SI_EEESC_SE_Li256ELb0ELb1ELb0ELb0EEENS1_30DynamicPersistentTileSchedulerILi256ELi256ELb0ELb1ELb0EEEEEEEEEvNT_6ParamsE)
        /*01f4*/ 	.word	0x00000000


	//----- nvinfo : EIATTR_REGCOUNT
	.align		4
.L_94:
        /*01f8*/ 	.byte	0x04, 0x2f
        /*01fa*/ 	.short	(.L_96 - .L_95)
	.align		4
.L_95:
        /*01fc*/ 	.word	index@(_ZN7cutlass13device_kernelIN5flash19enable_sm80_to_sm89INS1_16FlashAttnFwdSm80INS1_25CollectiveMainloopFwdSm80ILi8ELi2ELb0EN4cute5tupleIJNS5_1CILi128EEENS7_ILi64EEENS7_ILi192EEEEEELi192ENS_6half_tEfNS_4arch4Sm80ELb0ELb1ELb1ELb1ELb0ELb1ELb1ELb0EEENS1_21CollectiveEpilogueFwdINS6_IJS8_SA_S9_EEENS6_IJNS7_ILi1EEESI_SI_EEESC_SE_Li256ELb1ELb1ELb0ELb0EEENS1_19SingleTileSchedulerILb1ELb0ELb1ELi128EEEEEEEEEvNT_6ParamsE)
        /*0200*/ 	.word	0x00000004


	//----- nvinfo : EIATTR_FRAME_SIZE
	.align		4
.L_96:
        /*0204*/ 	.byte	0x04, 0x11
        /*0206*/ 	.short	(.L_98 - .L_97)
	.align		4
.L_97:
        /*0208*/ 	.word	index@(_ZN7cutlass13device_kernelIN5flash19enable_sm80_to_sm89INS1_16FlashAttnFwdSm80INS1_25CollectiveMainloopFwdSm80ILi8ELi2ELb0EN4cute5tupleIJNS5_1CILi128EEENS7_ILi64EEENS7_ILi192EEEEEELi192ENS_6half_tEfNS_4arch4Sm80ELb0ELb1ELb1ELb1ELb0ELb1ELb1ELb0EEENS1_21CollectiveEpilogueFwdINS6_IJS8_SA_S9_EEENS6_IJNS7_ILi1EEESI_SI_EEESC_SE_Li256ELb1ELb1ELb0ELb0EEENS1_19SingleTileSchedulerILb1ELb0ELb1ELi128EEEEEEEEEvNT_6ParamsE)
        /*020c*/ 	.word	0x00000000


	//----- nvinfo : EIATTR_REGCOUNT
	.align		4
.L_98:
        /*0210*/ 	.byte	0x04, 0x2f
        /*0212*/ 	.short	(.L_100 - .L_99)
	.align		4
.L_99:
        /*0214*/ 	.word	index@(_ZN7cutlass13device_kernelIN5flash19enable_sm80_to_sm89INS1_16FlashAttnFwdSm80INS1_25CollectiveMainloopFwdSm80ILi8ELi2ELb0EN4cute5tupleIJNS5_1CILi128EEENS7_ILi64EEENS7_ILi192EEEEEELi192ENS_6half_tEfNS_4arch4Sm80ELb0ELb1ELb1ELb1ELb0ELb0ELb1ELb0EEENS1_21CollectiveEpilogueFwdINS6_IJS8_SA_S9_EEENS6_IJNS7_ILi1EEESI_SI_EEESC_SE_Li256ELb1ELb1ELb0ELb0EEENS1_19SingleTileSchedulerILb1ELb0ELb1ELi128EEEEEEEEEvNT_6ParamsE)
        /*0218*/ 	.word	0x00000004


	//----- nvinfo : EIATTR_FRAME_SIZE
	.align		4
.L_100:
        /*021c*/ 	.byte	0x04, 0x11
        /*021e*/ 	.short	(.L_102 - .L_101)
	.align		4
.L_101:
        /*0220*/ 	.word	index@(_ZN7cutlass13device_kernelIN5flash19enable_sm80_to_sm89INS1_16FlashAttnFwdSm80INS1_25CollectiveMainloopFwdSm80ILi8ELi2ELb0EN4cute5tupleIJNS5_1CILi128EEENS7_ILi64EEENS7_ILi192EEEEEELi192ENS_6half_tEfNS_4arch4Sm80ELb0ELb1ELb1ELb1ELb0ELb0ELb1ELb0EEENS1_21CollectiveEpilogueFwdINS6_IJS8_SA_S9_EEENS6_IJNS7_ILi1EEESI_SI_EEESC_SE_Li256ELb1ELb1ELb0ELb0EEENS1_19SingleTileSchedulerILb1ELb0ELb1ELi128EEEEEEEEEvNT_6ParamsE)
        /*0224*/ 	.word	0x00000000


	//----- nvinfo : EIATTR_REGCOUNT
	.align		4
.L_102:
        /*0228*/ 	.byte	0x04, 0x2f
        /*022a*/ 	.short	(.L_104 - .L_103)
	.align		4
.L_103:
        /*022c*/ 	.word	index@(_ZN7cutlass13device_kernelIN5flash19enable_sm80_to_sm89INS1_16FlashAttnFwdSm80INS1_25CollectiveMainloopFwdSm80ILi8ELi2ELb0EN4cute5tupleIJNS5_1CILi128EEENS7_ILi64EEENS7_ILi192EEEEEELi192ENS_6half_tEfNS_4arch4Sm80ELb0ELb1ELb1ELb0ELb0ELb0ELb1ELb0EEENS1_21CollectiveEpilogueFwdINS6_IJS8_SA_S9_EEENS6_IJNS7_ILi1EEESI_SI_EEESC_SE_Li256ELb0ELb1ELb0ELb0EEENS1_19SingleTileSchedulerILb0ELb0ELb1ELi128EEEEEEEEEvNT_6ParamsE)
        /*0230*/ 	.word	0x00000004


	//----- nvinfo : EIATTR_FRAME_SIZE
	.align		4
.L_104:
        /*0234*/ 	.byte	0x04, 0x11
        /*0236*/ 	.short	(.L_106 - .L_105)
	.align		4
.L_105:
        /*0238*/ 	.word	index@(_ZN7cutlass13device_kernelIN5flash19enable_sm80_to_sm89INS1_16FlashAttnFwdSm80INS1_25CollectiveMainloopFwdSm80ILi8ELi2ELb0EN4cute5tupleIJNS5_1CILi128EEENS7_ILi64EEENS7_ILi192EEEEEELi192ENS_6half_tEfNS_4arch4Sm80ELb0ELb1ELb1ELb0ELb0ELb0ELb1ELb0EEENS1_21CollectiveEpilogueFwdINS6_IJS8_SA_S9_EEENS6_IJNS7_ILi1EEESI_SI_EEESC_SE_Li256ELb0ELb1ELb0ELb0EEENS1_19SingleTileSchedulerILb0ELb0ELb1ELi128EEEEEEEEEvNT_6ParamsE)
        /*023c*/ 	.word	0x00000000


	//----- nvinfo : EIATTR_REGCOUNT
	.align		4
.L_106:
        /*0240*/ 	.byte	0x04, 0x2f
        /*0242*/ 	.short	(.L_108 - .L_107)
	.align		4
.L_107:
        /*0244*/ 	.word	index@(_ZN7cutlass13device_kernelIN5flash19enable_sm80_to_sm89INS1_16FlashAttnFwdSm80INS1_25CollectiveMainloopFwdSm80ILi8ELi2ELb0EN4cute5tupleIJNS5_1CILi128EEENS7_ILi64EEENS7_ILi192EEEEEELi192ENS_6half_tEfNS_4arch4Sm80ELb0ELb0ELb1ELb1ELb0ELb1ELb1ELb0EEENS1_21CollectiveEpilogueFwdINS6_IJS8_SA_S9_EEENS6_IJNS7_ILi1EEESI_SI_EEESC_SE_Li256ELb1ELb1ELb0ELb0EEENS1_19SingleTileSchedulerILb1ELb0ELb1ELi128EEEEEEEEEvNT_6ParamsE)
        /*0248*/ 	.word	0x00000004


	//----- nvinfo : EIATTR_FRAME_SIZE
	.align		4
.L_108:
        /*024c*/ 	.byte	0x04, 0x11
        /*024e*/ 	.short	(.L_110 - .L_109)
	.align		4
.L_109:
        /*0250*/ 	.word	index@(_ZN7cutlass13device_kernelIN5flash19enable_sm80_to_sm89INS1_16FlashAttnFwdSm80INS1_25CollectiveMainloopFwdSm80ILi8ELi2ELb0EN4cute5tupleIJNS5_1CILi128EEENS7_ILi64EEENS7_ILi192EEEEEELi192ENS_6half_tEfNS_4arch4Sm80ELb0ELb0ELb1ELb1ELb0ELb1ELb1ELb0EEENS1_21CollectiveEpilogueFwdINS6_IJS8_SA_S9_EEENS6_IJNS7_ILi1EEESI_SI_EEESC_SE_Li256ELb1ELb1ELb0ELb0EEENS1_19SingleTileSchedulerILb1ELb0ELb1ELi128EEEEEEEEEvNT_6ParamsE)
        /*0254*/ 	.word	0x00000000


	//----- nvinfo : EIATTR_REGCOUNT
	.align		4
.L_110:
        /*0258*/ 	.byte	0x04, 0x2f
        /*025a*/ 	.short	(.L_112 - .L_111)
	.align		4
.L_111:
        /*025c*/ 	.word	index@(_ZN7cutlass13device_kernelIN5flash19enable_sm80_to_sm89INS1_16FlashAttnFwdSm80INS1_25CollectiveMainloopFwdSm80ILi8ELi2ELb1EN4cute5tupleIJNS5_1CILi128EEENS7_ILi96EEENS7_ILi192EEEEEELi192ENS_6half_tEfNS_4arch4Sm80ELb0ELb0ELb1ELb1ELb0ELb0ELb1ELb0EEENS1_21CollectiveEpilogueFwdINS6_IJS8_SA_S9_EEENS6_IJNS7_ILi1EEESI_SI_EEESC_SE_Li256ELb1ELb1ELb0ELb0EEENS1_19SingleTileSchedulerILb1ELb0ELb1ELi128EEEEEEEEEvNT_6ParamsE)
        /*0260*/ 	.word	0x00000004


	//----- nvinfo : EIATTR_FRAME_SIZE
	.align		4
.L_112:
        /*0264*/ 	.byte	0x04, 0x11
        /*0266*/ 	.short	(.L_114 - .L_113)
	.align		4
.L_113:
        /*0268*/ 	.word	index@(_ZN7cutlass13device_kernelIN5flash19enable_sm80_to_sm89INS1_16FlashAttnFwdSm80INS1_25CollectiveMainloopFwdSm80ILi8ELi2ELb1EN4cute5tupleIJNS5_1CILi128EEENS7_ILi96EEENS7_ILi192EEEEEELi192ENS_6half_tEfNS_4arch4Sm80ELb0ELb0ELb1ELb1ELb0ELb0ELb1ELb0EEENS1_21CollectiveEpilogueFwdINS6_IJS8_SA_S9_EEENS6_IJNS7_ILi1EEESI_SI_EEESC_SE_Li256ELb1ELb1ELb0ELb0EEENS1_19SingleTileSchedulerILb1ELb0ELb1ELi128EEEEEEEEEvNT_6ParamsE)
        /*026c*/ 	.word	0x00000000


	//----- nvinfo : EIATTR_REGCOUNT
	.align		4
.L_114:
        /*0270*/ 	.byte	0x04, 0x2f
        /*0272*/ 	.short	(.L_116 - .L_115)
	.align		4
.L_115:
        /*0274*/ 	.word	index@(_ZN7cutlass13device_kernelIN5flash19enable_sm80_to_sm89INS1_16FlashAttnFwdSm80INS1_25CollectiveMainloopFwdSm80ILi8ELi2ELb1EN4cute5tupleIJNS5_1CILi128EEENS7_ILi96EEENS7_ILi192EEEEEELi192ENS_6half_tEfNS_4arch4Sm80ELb0ELb0ELb1ELb0ELb0ELb0ELb1ELb0EEENS1_21CollectiveEpilogueFwdINS6_IJS8_SA_S9_EEENS6_IJNS7_ILi1EEESI_SI_EEESC_SE_Li256ELb0ELb1ELb0ELb0EEENS1_19SingleTileSchedulerILb0ELb0ELb1ELi128EEEEEEEEEvNT_6ParamsE)
        /*0278*/ 	.word	0x00000004


	//----- nvinfo : EIATTR_FRAME_SIZE
	.align		4
.L_116:
        /*027c*/ 	.byte	0x04, 0x11
        /*027e*/ 	.short	(.L_118 - .L_117)
	.align		4
.L_117:
        /*0280*/ 	.word	index@(_ZN7cutlass13device_kernelIN5flash19enable_sm80_to_sm89INS1_16FlashAttnFwdSm80INS1_25CollectiveMainloopFwdSm80ILi8ELi2ELb1EN4cute5tupleIJNS5_1CILi128EEENS7_ILi96EEENS7_ILi192EEEEEELi192ENS_6half_tEfNS_4arch4Sm80ELb0ELb0ELb1ELb0ELb0ELb0ELb1ELb0EEENS1_21CollectiveEpilogueFwdINS6_IJS8_SA_S9_EEENS6_IJNS7_ILi1EEESI_SI_EEESC_SE_Li256ELb0ELb1ELb0ELb0EEENS1_19SingleTileSchedulerILb0ELb0ELb1ELi128EEEEEEEEEvNT_6ParamsE)
        /*0284*/ 	.word	0x00000000


	//----- nvinfo : EIATTR_REGCOUNT
	.align		4
.L_118:
        /*0288*/ 	.byte	0x04, 0x2f
        /*028a*/ 	.short	(.L_120 - .L_119)
	.align		4
.L_119:
        /*028c*/ 	.word	index@(_ZN7cutlass13device_kernelIN5flash19enable_sm80_to_sm89INS1_16FlashAttnFwdSm80INS1_25CollectiveMainloopFwdSm80ILi8ELi1ELb0EN4cute5tupleIJNS5_1CILi128EEENS7_ILi64EEENS7_ILi192EEEEEELi192ENS_6half_tEfNS_4arch4Sm80ELb1ELb0ELb1ELb1ELb0ELb1ELb1ELb0EEENS1_21CollectiveEpilogueFwdINS6_IJS8_SA_S9_EEENS6_IJNS7_ILi1EEESI_SI_EEESC_SE_Li256ELb1ELb1ELb0ELb0EEENS1_19SingleTileSchedulerILb1ELb0ELb1ELi128EEEEEEEEEvNT_6ParamsE)
        /*0290*/ 	.word	0x00000004


	//----- nvinfo : EIATTR_FRAME_SIZE
	.align		4
.L_120:
        /*0294*/ 	.byte	0x04, 0x11
        /*0296*/ 	.short	(.L_122 - .L_121)
	.align		4
.L_121:
        /*0298*/ 	.word	index@(_ZN7cutlass13device_kernelIN5flash19enable_sm80_to_sm89INS1_16FlashAttnFwdSm80INS1_25CollectiveMainloopFwdSm80ILi8ELi1ELb0EN4cute5tupleIJNS5_1CILi128EEENS7_ILi64EEENS7_ILi192EEEEEELi192ENS_6half_tEfNS_4arch4Sm80ELb1ELb0ELb1ELb1ELb0ELb1ELb1ELb0EEENS1_21CollectiveEpilogueFwdINS6_IJS8_SA_S9_EEENS6_IJNS7_ILi1EEESI_SI_EEESC_SE_Li256ELb1ELb1ELb0ELb0EEENS1_19SingleTileSchedulerILb1ELb0ELb1ELi128EEEEEEEEEvNT_6ParamsE)
        /*029c*/ 	.word	0x00000000


	//----- nvinfo : EIATTR_REGCOUNT
	.align		4
.L_122:
        /*02a0*/ 	.byte	0x04, 0x2f
        /*02a2*/ 	.short	(.L_124 - .L_123)
	.align		4
.L_123:
        /*02a4*/ 	.word	index@(_ZN7cutlass13device_kernelIN5flash19enable_sm80_to_sm89INS1_16FlashAttnFwdSm80INS1_25CollectiveMainloopFwdSm80ILi8ELi1ELb1EN4cute5tupleIJNS5_1CILi128EEENS7_ILi96EEENS7_ILi192EEEEEELi192ENS_6half_tEfNS_4arch4Sm80ELb1ELb0ELb1ELb1ELb0ELb0ELb1ELb0EEENS1_21CollectiveEpilogueFwdINS6_IJS8_SA_S9_EEENS6_IJNS7_ILi1EEESI_SI_EEESC_SE_Li256ELb1ELb1ELb0ELb0EEENS1_19SingleTileSchedulerILb1ELb0ELb1ELi128EEEEEEEEEvNT_6ParamsE)
        /*02a8*/ 	.word	0x00000004


	//----- nvinfo : EIATTR_FRAME_SIZE
	.align		4
.L_124:
        /*02ac*/ 	.byte	0x04, 0x11
        /*02ae*/ 	.short	(.L_126 - .L_125)
	.align		4
.L_125:
        /*02b0*/ 	.word	index@(_ZN7cutlass13device_kernelIN5flash19enable_sm80_to_sm89INS1_16FlashAttnFwdSm80INS1_25CollectiveMainloopFwdSm80ILi8ELi1ELb1EN4cute5tupleIJNS5_1CILi128EEENS7_ILi96EEENS7_ILi192EEEEEELi192ENS_6half_tEfNS_4arch4Sm80ELb1ELb0ELb1ELb1ELb0ELb0ELb1ELb0EEENS1_21CollectiveEpilogueFwdINS6_IJS8_SA_S9_EEENS6_IJNS7_ILi1EEESI_SI_EEESC_SE_Li256ELb1ELb1ELb0ELb0EEENS1_19SingleTileSchedulerILb1ELb0ELb1ELi128EEEEEEEEEvNT_6ParamsE)
        /*02b4*/ 	.word	0x00000000


	//----- nvinfo : EIATTR_REGCOUNT
	.align		4
.L_126:
        /*02b8*/ 	.byte	0x04, 0x2f
        /*02ba*/ 	.short	(.L_128 - .L_127)
	.align		4
.L_127:
        /*02bc*/ 	.word	index@(_ZN7cutlass13device_kernelIN5flash19enable_sm80_to_sm89INS1_16FlashAttnFwdSm80INS1_25CollectiveMainloopFwdSm80ILi8ELi1ELb1EN4cute5tupleIJNS5_1CILi128EEENS7_ILi96EEENS7_ILi192EEEEEELi192ENS_6half_tEfNS_4arch4Sm80ELb1ELb0ELb1ELb0ELb0ELb0ELb1ELb0EEENS1_21CollectiveEpilogueFwdINS6_IJS8_SA_S9_EEENS6_IJNS7_ILi1EEESI_SI_EEESC_SE_Li256ELb0ELb1ELb0ELb0EEENS1_30DynamicPersistentTileSchedulerILi256ELi256ELb0ELb1ELb0EEEEEEEEEvNT_6ParamsE)
        /*02c0*/ 	.word	0x00000004


	//----- nvinfo : EIATTR_FRAME_SIZE
	.align		4
.L_128:
        /*02c4*/ 	.byte	0x04, 0x11
        /*02c6*/ 	.short	(.L_130 - .L_129)
	.align		4
.L_129:
        /*02c8*/ 	.word	index@(_ZN7cutlass13device_kernelIN5flash19enable_sm80_to_sm89INS1_16FlashAttnFwdSm80INS1_25CollectiveMainloopFwdSm80ILi8ELi1ELb1EN4cute5tupleIJNS5_1CILi128EEENS7_ILi96EEENS7_ILi192EEEEEELi192ENS_6half_tEfNS_4arch4Sm80ELb1ELb0ELb1ELb0ELb0ELb0ELb1ELb0EEENS1_21CollectiveEpilogueFwdINS6_IJS8_SA_S9_EEENS6_IJNS7_ILi1EEESI_SI_EEESC_SE_Li256ELb0ELb1ELb0ELb0EEENS1_30DynamicPersistentTileSchedulerILi256ELi256ELb0ELb1ELb0EEEEEEEEEvNT_6ParamsE)
        /*02cc*/ 	.word	0x00000000


	//----- nvinfo : EIATTR_REGCOUNT
	.align		4
.L_130:
        /*02d0*/ 	.byte	0x04, 0x2f
        /*02d2*/ 	.short	(.L_132 - .L_131)
	.align		4
.L_131:
        /*02d4*/ 	.word	index@(_ZN7cutlass13device_kernelIN5flash19enable_sm80_to_sm89INS1_16FlashAttnFwdSm80INS1_25CollectiveMainloopFwdSm80ILi8ELi1ELb0EN4cute5tupleIJNS5_1CILi128EEENS7_ILi64EEENS7_ILi192EEEEEELi192ENS_6half_tEfNS_4arch4Sm80ELb0ELb1ELb1ELb1ELb0ELb1ELb1ELb0EEENS1_21CollectiveEpilogueFwdINS6_IJS8_SA_S9_EEENS6_IJNS7_ILi1EEESI_SI_EEESC_SE_Li256ELb1ELb1ELb0ELb0EEENS1_19SingleTileSchedulerILb1ELb0ELb1ELi128EEEEEEEEEvNT_6ParamsE)
        /*02d8*/ 	.word	0x00000004


	//----- nvinfo : EIATTR_FRAME_SIZE
	.align		4
.L_132:
        /*02dc*/ 	.byte	0x04, 0x11
        /*02de*/ 	.short	(.L_134 - .L_133)
	.align		4
.L_133:
        /*02e0*/ 	.word	index@(_ZN7cutlass13device_kernelIN5flash19enable_sm80_to_sm89INS1_16FlashAttnFwdSm80INS1_25CollectiveMainloopFwdSm80ILi8ELi1ELb0EN4cute5tupleIJNS5_1CILi128EEENS7_ILi64EEENS7_ILi192EEEEEELi192ENS_6half_tEfNS_4arch4Sm80ELb0ELb1ELb1ELb1ELb0ELb1ELb1ELb0EEENS1_21CollectiveEpilogueFwdINS6_IJS8_SA_S9_EEENS6_IJNS7_ILi1EEESI_SI_EEESC_SE_Li256ELb1ELb1ELb0ELb0EEENS1_19SingleTileSchedulerILb1ELb0ELb1ELi128EEEEEEEEEvNT_6ParamsE)
        /*02e4*/ 	.word	0x00000000


	//----- nvinfo : EIATTR_REGCOUNT
	.align		4
.L_134:
        /*02e8*/ 	.byte	0x04, 0x2f
        /*02ea*/ 	.short	(.L_136 - .L_135)
	.align		4
.L_135:
        /*02ec*/ 	.word	index@(_ZN7cutlass13device_kernelIN5flash19enable_sm80_to_sm89INS1_16FlashAttnFwdSm80INS1_25CollectiveMainloopFwdSm80ILi8ELi1ELb0EN4cute5tupleIJNS5_1CILi128EEENS7_ILi64EEENS7_ILi192EEEEEELi192ENS_6half_tEfNS_4arch4Sm80ELb0ELb1ELb1ELb1ELb0ELb0ELb1ELb0EEENS1_21CollectiveEpilogueFwdINS6_IJS8_SA_S9_EEENS6_IJNS7_ILi1EEESI_SI_EEESC_SE_Li256ELb1ELb1ELb0ELb0EEENS1_19SingleTileSchedulerILb1ELb0ELb1ELi128EEEEEEEEEvNT_6ParamsE)
        /*02f0*/ 	.word	0x00000004


	//----- nvinfo : EIATTR_FRAME_SIZE
	.align		4
.L_136:
        /*02f4*/ 	.byte	0x04, 0x11
        /*02f6*/ 	.short	(.L_138 - .L_137)
	.align		4
.L_137:
        /*02f8*/ 	.word	index@(_ZN7cutlass13device_kernelIN5flash19enable_sm80_to_sm89INS1_16FlashAttnFwdSm80INS1_25CollectiveMainloopFwdSm80ILi8ELi1ELb0EN4cute5tupleIJNS5_1CILi128EEENS7_ILi64EEENS7_ILi192EEEEEELi192ENS_6half_tEfNS_4arch4Sm80ELb0ELb1ELb1ELb1ELb0ELb0ELb1ELb0EEENS1_21CollectiveEpilogueFwdINS6_IJS8_SA_S9_EEENS6_IJNS7_ILi1EEESI_SI_EEESC_SE_Li256ELb1ELb1ELb0ELb0EEENS1_19SingleTileSchedulerILb1ELb0ELb1ELi128EEEEEEEEEvNT_6ParamsE)
        /*02fc*/ 	.word	0x00000000


	//----- nvinfo : EIATTR_REGCOUNT
	.align		4
.L_138:
        /*0300*/ 	.byte	0x04, 0x2f
        /*0302*/ 	.short	(.L_140 - .L_139)
	.align		4
.L_139:
        /*0304*/ 	.word	index@(_ZN7cutlass13device_kernelIN5flash19enable_sm80_to_sm89INS1_16FlashAttnFwdSm80INS1_25CollectiveMainloopFwdSm80ILi8ELi1ELb0EN4cute5tupleIJNS5_1CILi128EEENS7_ILi64EEENS7_ILi192EEEEEELi192ENS_6half_tEfNS_4arch4Sm80ELb0ELb1ELb1ELb0ELb0ELb0ELb1ELb0EEENS1_21CollectiveEpilogueFwdINS6_IJS8_SA_S9_EEENS6_IJNS7_ILi1EEESI_SI_EEESC_SE_Li256ELb0ELb1ELb0ELb0EEENS1_19SingleTileSchedulerILb0ELb0ELb1ELi128EEEEEEEEEvNT_6ParamsE)
        /*0308*/ 	.word	0x00000004


	//----- nvinfo : EIATTR_FRAME_SIZE
	.align		4
.L_140:
        /*030c*/ 	.byte	0x04, 0x11
        /*030e*/ 	.short	(.L_142 - .L_141)
	.align		4
.L_141:
        /*0310*/ 	.word	index@(_ZN7cutlass13device_kernelIN5flash19enable_sm80_to_sm89INS1_16FlashAttnFwdSm80INS1_25CollectiveMainloopFwdSm80ILi8ELi1ELb0EN4cute5tupleIJNS5_1CILi128EEENS7_ILi64EEENS7_ILi192EEEEEELi192ENS_6half_tEfNS_4arch4Sm80ELb0ELb1ELb1ELb0ELb0ELb0ELb1ELb0EEENS1_21CollectiveEpilogueFwdINS6_IJS8_SA_S9_EEENS6_IJNS7_ILi1EEESI_SI_EEESC_SE_Li256ELb0ELb1ELb0ELb0EEENS1_19SingleTileSchedulerILb0ELb0ELb1ELi128EEEEEEEEEvNT_6ParamsE)
        /*0314*/ 	.word	0x00000000


	//----- nvinfo : EIATTR_REGCOUNT
	.align		4
.L_142:
        /*0318*/ 	.byte	0x04, 0x2f
        /*031a*/ 	.short	(.L_144 - .L_143)
	.align		4
.L_143:
        /*031c*/ 	.word	index@(_ZN7cutlass13device_kernelIN5flash19enable_sm80_to_sm89INS1_16FlashAttnFwdSm80INS1_25CollectiveMainloopFwdSm80ILi8ELi1ELb0EN4cute5tupleIJNS5_1CILi128EEENS7_ILi64EEENS7_ILi192EEEEEELi192ENS_6half_tEfNS_4arch4Sm80ELb0ELb0ELb1ELb1ELb0ELb1ELb1ELb0EEENS1_21CollectiveEpilogueFwdINS6_IJS8_SA_S9_EEENS6_IJNS7_ILi1EEESI_SI_EEESC_SE_Li256ELb1ELb1ELb0ELb0EEENS1_19SingleTileSchedulerILb1ELb0ELb1ELi128EEEEEEEEEvNT_6ParamsE)
        /*0320*/ 	.word	0x00000004


	//----- nvinfo : EIATTR_FRAME_SIZE
	.align		4
.L_144:
        /*0324*/ 	.byte	0x04, 0x11
        /*0326*/ 	.short	(.L_146 - .L_145)
	.align		4
.L_145:
        /*0328*/ 	.word	index@(_ZN7cutlass13device_kernelIN5flash19enable_sm80_to_sm89INS1_16FlashAttnFwdSm80INS1_25CollectiveMainloopFwdSm80ILi8ELi1ELb0EN4cute5tupleIJNS5_1CILi128EEENS7_ILi64EEENS7_ILi192EEEEEELi192ENS_6half_tEfNS_4arch4Sm80ELb0ELb0ELb1ELb1ELb0ELb1ELb1ELb0EEENS1_21CollectiveEpilogueFwdINS6_IJS8_SA_S9_EEENS6_IJNS7_ILi1EEESI_SI_EEESC_SE_Li256ELb1ELb1ELb0ELb0EEENS1_19SingleTileSchedulerILb1ELb0ELb1ELi128EEEEEEEEEvNT_6ParamsE)
        /*032c*/ 	.word	0x00000000


	//----- nvinfo : EIATTR_REGCOUNT
	.align		4
.L_146:
        /*0330*/ 	.byte	0x04, 0x2f
        /*0332*/ 	.short	(.L_148 - .L_147)
	.align		4
.L_147:
        /*0334*/ 	.word	index@(_ZN7cutlass13device_kernelIN5flash19enable_sm80_to_sm89INS1_16FlashAttnFwdSm80INS1_25CollectiveMainloopFwdSm80ILi8ELi1ELb1EN4cute5tupleIJNS5_1CILi128EEENS7_ILi96EEENS7_ILi192EEEEEELi192ENS_6half_tEfNS_4arch4Sm80ELb0ELb0ELb1ELb1ELb0ELb0ELb1ELb0EEENS1_21CollectiveEpilogueFwdINS6_IJS8_SA_S9_EEENS6_IJNS7_ILi1EEESI_SI_EEESC_SE_Li256ELb1ELb1ELb0ELb0EEENS1_19SingleTileSchedulerILb1ELb0ELb1ELi128EEEEEEEEEvNT_6ParamsE)
        /*0338*/ 	.word	0x00000004


	//----- nvinfo : EIATTR_FRAME_SIZE
	.align		4
.L_148:
        /*033c*/ 	.byte	0x04, 0x11
        /*033e*/ 	.short	(.L_150 - .L_149)
	.align		4
.L_149:
        /*0340*/ 	.word	index@(_ZN7cutlass13device_kernelIN5flash19enable_sm80_to_sm89INS1_16FlashAttnFwdSm80INS1_25CollectiveMainloopFwdSm80ILi8ELi1ELb1EN4cute5tupleIJNS5_1CILi128EEENS7_ILi96EEENS7_ILi192EEEEEELi192ENS_6half_tEfNS_4arch4Sm80ELb0ELb0ELb1ELb1ELb0ELb0ELb1ELb0EEENS1_21CollectiveEpilogueFwdINS6_IJS8_SA_S9_EEENS6_IJNS7_ILi1EEESI_SI_EEESC_SE_Li256ELb1ELb1ELb0ELb0EEENS1_19SingleTileSchedulerILb1ELb0ELb1ELi128EEEEEEEEEvNT_6ParamsE)
        /*0344*/ 	.word	0x00000000


	//----- nvinfo : EIATTR_REGCOUNT
	.align		4
.L_150:
        /*0348*/ 	.byte	0x04, 0x2f
        /*034a*/ 	.short	(.L_152 - .L_151)
	.align		4
.L_151:
        /*034c*/ 	.word	index@(_ZN7cutlass13device_kernelIN5flash19enable_sm80_to_sm89INS1_16FlashAttnFwdSm80INS1_25CollectiveMainloopFwdSm80ILi8ELi1ELb1EN4cute5tupleIJNS5_1CILi128EEENS7_ILi96EEENS7_ILi192EEEEEELi192ENS_6half_tEfNS_4arch4Sm80ELb0ELb0ELb1ELb0ELb0ELb0ELb1ELb0EEENS1_21CollectiveEpilogueFwdINS6_IJS8_SA_S9_EEENS6_IJNS7_ILi1EEESI_SI_EEESC_SE_Li256ELb0ELb1ELb0ELb0EEENS1_19SingleTileSchedulerILb0ELb0ELb1ELi128EEEEEEEEEvNT_6ParamsE)
        /*0350*/ 	.word	0x00000004


	//----- nvinfo : EIATTR_FRAME_SIZE
	.align		4
.L_152:
        /*0354*/ 	.byte	0x04, 0x11
        /*0356*/ 	.short	(.L_154 - .L_153)
	.align		4
.L_153:
        /*0358*/ 	.word	index@(_ZN7cutlass13device_kernelIN5flash19enable_sm80_to_sm89INS1_16FlashAttnFwdSm80INS1_25CollectiveMainloopFwdSm80ILi8ELi1ELb1EN4cute5tupleIJNS5_1CILi128EEENS7_ILi96EEENS7_ILi192EEEEEELi192ENS_6half_tEfNS_4arch4Sm80ELb0ELb0ELb1ELb0ELb0ELb0ELb1ELb0EEENS1_21CollectiveEpilogueFwdINS6_IJS8_SA_S9_EEENS6_IJNS7_ILi1EEESI_SI_EEESC_SE_Li256ELb0ELb1ELb0ELb0EEENS1_19SingleTileSchedulerILb0ELb0ELb1ELi128EEEEEEEEEvNT_6ParamsE)
        /*035c*/ 	.word	0x00000000


	//----- nvinfo : EIATTR_MIN_STACK_SIZE
	.align		4
.L_154:
        /*0360*/ 	.byte	0x04, 0x12
        /*0362*/ 	.short	(.L_156 - .L_155)
	.align		4
.L_155:
        /*0364*/ 	.word	index@(_ZN7cutlass13device_kernelIN5flash19enable_sm80_to_sm89INS1_16FlashAttnFwdSm80INS1_25CollectiveMainloopFwdSm80ILi8ELi1ELb1EN4cute5tupleIJNS5_1CILi128EEENS7_ILi96EEENS7_ILi192EEEEEELi192ENS_6half_tEfNS_4arch4Sm80ELb0ELb0ELb1ELb0ELb0ELb0ELb1ELb0EEENS1_21CollectiveEpilogueFwdINS6_IJS8_SA_S9_EEENS6_IJNS7_ILi1EEESI_SI_EEESC_SE_Li256ELb0ELb1ELb0ELb0EEENS1_19SingleTileSchedulerILb0ELb0ELb1ELi128EEEEEEEEEvNT_6ParamsE)
        /*0368*/ 	.word	0x00000000


	//----- nvinfo : EIATTR_MIN_STACK_SIZE
	.align		4
.L_156:
        /*036c*/ 	.byte	0x04, 0x12
        /*036e*/ 	.short	(.L_158 - .L_157)
	.align		4
.L_157:
        /*0370*/ 	.word	index@(_ZN7cutlass13device_kernelIN5flash19enable_sm80_to_sm89INS1_16FlashAttnFwdSm80INS1_25CollectiveMainloopFwdSm80ILi8ELi1ELb1EN4cute5tupleIJNS5_1CILi128EEENS7_ILi96EEENS7_ILi192EEEEEELi192ENS_6half_tEfNS_4arch4Sm80ELb0ELb0ELb1ELb1ELb0ELb0ELb1ELb0EEENS1_21CollectiveEpilogueFwdINS6_IJS8_SA_S9_EEENS6_IJNS7_ILi1EEESI_SI_EEESC_SE_Li256ELb1ELb1ELb0ELb0EEENS1_19SingleTileSchedulerILb1ELb0ELb1ELi128EEEEEEEEEvNT_6ParamsE)
        /*0374*/ 	.word	0x00000000


	//----- nvinfo : EIATTR_MIN_STACK_SIZE
	.align		4
.L_158:
        /*0378*/ 	.byte	0x04, 0x12
        /*037a*/ 	.short	(.L_160 - .L_159)
	.align		4
.L_159:
        /*037c*/ 	.word	index@(_ZN7cutlass13device_kernelIN5flash19enable_sm80_to_sm89INS1_16FlashAttnFwdSm80INS1_25CollectiveMainloopFwdSm80ILi8ELi1ELb0EN4cute5tupleIJNS5_1CILi128EEENS7_ILi64EEENS7_ILi192EEEEEELi192ENS_6half_tEfNS_4arch4Sm80ELb0ELb0ELb1ELb1ELb0ELb1ELb1ELb0EEENS1_21CollectiveEpilogueFwdINS6_IJS8_SA_S9_EEENS6_IJNS7_ILi1EEESI_SI_EEESC_SE_Li256ELb1ELb1ELb0ELb0EEENS1_19SingleTileSchedulerILb1ELb0ELb1ELi128EEEEEEEEEvNT_6ParamsE)
        /*0380*/ 	.word	0x00000000


	//----- nvinfo : EIATTR_MIN_STACK_SIZE
	.align		4
.L_160:
        /*0384*/ 	.byte	0x04, 0x12
        /*0386*/ 	.short	(.L_162 - .L_161)
	.align		4
.L_161:
        /*0388*/ 	.word	index@(_ZN7cutlass13device_kernelIN5flash19enable_sm80_to_sm89INS1_16FlashAttnFwdSm80INS1_25CollectiveMainloopFwdSm80ILi8ELi1ELb0EN4cute5tupleIJNS5_1CILi128EEENS7_ILi64EEENS7_ILi192EEEEEELi192ENS_6half_tEfNS_4arch4Sm80ELb0ELb1ELb1ELb0ELb0ELb0ELb1ELb0EEENS1_21CollectiveEpilogueFwdINS6_IJS8_SA_S9_EEENS6_IJNS7_ILi1EEESI_SI_EEESC_SE_Li256ELb0ELb1ELb0ELb0EEENS1_19SingleTileSchedulerILb0ELb0ELb1ELi128EEEEEEEEEvNT_6ParamsE)
        /*038c*/ 	.word	0x00000000


	//----- nvinfo : EIATTR_MIN_STACK_SIZE
	.align		4
.L_162:
        /*0390*/ 	.byte	0x04, 0x12
        /*0392*/ 	.short	(.L_164 - .L_163)
	.align		4
.L_163:
        /*0394*/ 	.word	index@(_ZN7cutlass13device_kernelIN5flash19enable_sm80_to_sm89INS1_16FlashAttnFwdSm80INS1_25CollectiveMainloopFwdSm80ILi8ELi1ELb0EN4cute5tupleIJNS5_1CILi128EEENS7_ILi64EEENS7_ILi192EEEEEELi192ENS_6half_tEfNS_4arch4Sm80ELb0ELb1ELb1ELb1ELb0ELb0ELb1ELb0EEENS1_21CollectiveEpilogueFwdINS6_IJS8_SA_S9_EEENS6_IJNS7_ILi1EEESI_SI_EEESC_SE_Li256ELb1ELb1ELb0ELb0EEENS1_19SingleTileSchedulerILb1ELb0ELb1ELi128EEEEEEEEEvNT_6ParamsE)
        /*0398*/ 	.word	0x00000000


	//----- nvinfo : EIATTR_MIN_STACK_SIZE
	.align		4
.L_164:
        /*039c*/ 	.byte	0x04, 0x12
        /*039e*/ 	.short	(.L_166 - .L_165)
	.align		4
.L_165:
        /*03a0*/ 	.word	index@(_ZN7cutlass13device_kernelIN5flash19enable_sm80_to_sm89INS1_16FlashAttnFwdSm80INS1_25CollectiveMainloopFwdSm80ILi8ELi1ELb0EN4cute5tupleIJNS5_1CILi128EEENS7_ILi64EEENS7_ILi192EEEEEELi192ENS_6half_tEfNS_4arch4Sm80ELb0ELb1ELb1ELb1ELb0ELb1ELb1ELb0EEENS1_21CollectiveEpilogueFwdINS6_IJS8_SA_S9_EEENS6_IJNS7_ILi1EEESI_SI_EEESC_SE_Li256ELb1ELb1ELb0ELb0EEENS1_19SingleTileSchedulerILb1ELb0ELb1ELi128EEEEEEEEEvNT_6ParamsE)
        /*03a4*/ 	.word	0x00000000


	//----- nvinfo : EIATTR_MIN_STACK_SIZE
	.align		4
.L_166:
        /*03a8*/ 	.byte	0x04, 0x12
        /*03aa*/ 	.short	(.L_168 - .L_167)
	.align		4
.L_167:
        /*03ac*/ 	.word	index@(_ZN7cutlass13device_kernelIN5flash19enable_sm80_to_sm89INS1_16FlashAttnFwdSm80INS1_25CollectiveMainloopFwdSm80ILi8ELi1ELb1EN4cute5tupleIJNS5_1CILi128EEENS7_ILi96EEENS7_ILi192EEEEEELi192ENS_6half_tEfNS_4arch4Sm80ELb1ELb0ELb1ELb0ELb0ELb0ELb1ELb0EEENS1_21CollectiveEpilogueFwdINS6_IJS8_SA_S9_EEENS6_IJNS7_ILi1EEESI_SI_EEESC_SE_Li256ELb0ELb1ELb0ELb0EEENS1_30DynamicPersistentTileSchedulerILi256ELi256ELb0ELb1ELb0EEEEEEEEEvNT_6ParamsE)
        /*03b0*/ 	.word	0x00000000


	//----- nvinfo : EIATTR_MIN_STACK_SIZE
	.align		4
.L_168:
        /*03b4*/ 	.byte	0x04, 0x12
        /*03b6*/ 	.short	(.L_170 - .L_169)
	.align		4
.L_169:
        /*03b8*/ 	.word	index@(_ZN7cutlass13device_kernelIN5flash19enable_sm80_to_sm89INS1_16FlashAttnFwdSm80INS1_25CollectiveMainloopFwdSm80ILi8ELi1ELb1EN4cute5tupleIJNS5_1CILi128EEENS7_ILi96EEENS7_ILi192EEEEEELi192ENS_6half_tEfNS_4arch4Sm80ELb1ELb0ELb1ELb1ELb0ELb0ELb1ELb0EEENS1_21CollectiveEpilogueFwdINS6_IJS8_SA_S9_EEENS6_IJNS7_ILi1EEESI_SI_EEESC_SE_Li256ELb1ELb1ELb0ELb0EEENS1_19SingleTileSchedulerILb1ELb0ELb1ELi128EEEEEEEEEvNT_6ParamsE)
        /*03bc*/ 	.word	0x00000000


	//----- nvinfo : EIATTR_MIN_STACK_SIZE
	.align		4
.L_170:
        /*03c0*/ 	.byte	0x04, 0x12
        /*03c2*/ 	.short	(.L_172 - .L_171)
	.align		4
.L_171:
        /*03c4*/ 	.word	index@(_ZN7cutlass13device_kernelIN5flash19enable_sm80_to_sm89INS1_16FlashAttnFwdSm80INS1_25CollectiveMainloopFwdSm80ILi8ELi1ELb0EN4cute5tupleIJNS5_1CILi128EEENS7_ILi64EEENS7_ILi192EEEEEELi192ENS_6half_tEfNS_4arch4Sm80ELb1ELb0ELb1ELb1ELb0ELb1ELb1ELb0EEENS1_21CollectiveEpilogueFwdINS6_IJS8_SA_S9_EEENS6_IJNS7_ILi1EEESI_SI_EEESC_SE_Li256ELb1ELb1ELb0ELb0EEENS1_19SingleTileSchedulerILb1ELb0ELb1ELi128EEEEEEEEEvNT_6ParamsE)
        /*03c8*/ 	.word	0x00000000


	//----- nvinfo : EIATTR_MIN_STACK_SIZE
	.align		4
.L_172:
        /*03cc*/ 	.byte	0x04, 0x12
        /*03ce*/ 	.short	(.L_174 - .L_173)
	.align		4
.L_173:
        /*03d0*/ 	.word	index@(_ZN7cutlass13device_kernelIN5flash19enable_sm80_to_sm89INS1_16FlashAttnFwdSm80INS1_25CollectiveMainloopFwdSm80ILi8ELi2ELb1EN4cute5tupleIJNS5_1CILi128EEENS7_ILi96EEENS7_ILi192EEEEEELi192ENS_6half_tEfNS_4arch4Sm80ELb0ELb0ELb1ELb0ELb0ELb0ELb1ELb0EEENS1_21CollectiveEpilogueFwdINS6_IJS8_SA_S9_EEENS6_IJNS7_ILi1EEESI_SI_EEESC_SE_Li256ELb0ELb1ELb0ELb0EEENS1_19SingleTileSchedulerILb0ELb0ELb1ELi128EEEEEEEEEvNT_6ParamsE)
        /*03d4*/ 	.word	0x00000000


	//----- nvinfo : EIATTR_MIN_STACK_SIZE
	.align		4
.L_174:
        /*03d8*/ 	.byte	0x04, 0x12
        /*03da*/ 	.short	(.L_176 - .L_175)
	.align		4
.L_175:
        /*03dc*/ 	.word	index@(_ZN7cutlass13device_kernelIN5flash19enable_sm80_to_sm89INS1_16FlashAttnFwdSm80INS1_25CollectiveMainloopFwdSm80ILi8ELi2ELb1EN4cute5tupleIJNS5_1CILi128EEENS7_ILi96EEENS7_ILi192EEEEEELi192ENS_6half_tEfNS_4arch4Sm80ELb0ELb0ELb1ELb1ELb0ELb0ELb1ELb0EEENS1_21CollectiveEpilogueFwdINS6_IJS8_SA_S9_EEENS6_IJNS7_ILi1EEESI_SI_EEESC_SE_Li256ELb1ELb1ELb0ELb0EEENS1_19SingleTileSchedulerILb1ELb0ELb1ELi128EEEEEEEEEvNT_6ParamsE)
        /*03e0*/ 	.word	0x00000000


	//----- nvinfo : EIATTR_MIN_STACK_SIZE
	.align		4
.L_176:
        /*03e4*/ 	.byte	0x04, 0x12
        /*03e6*/ 	.short	(.L_178 - .L_177)
	.align		4
.L_177:
        /*03e8*/ 	.word	index@(_ZN7cutlass13device_kernelIN5flash19enable_sm80_to_sm89INS1_16FlashAttnFwdSm80INS1_25CollectiveMainloopFwdSm80ILi8ELi2ELb0EN4cute5tupleIJNS5_1CILi128EEENS7_ILi64EEENS7_ILi192EEEEEELi192ENS_6half_tEfNS_4arch4Sm80ELb0ELb0ELb1ELb1ELb0ELb1ELb1ELb0EEENS1_21CollectiveEpilogueFwdINS6_IJS8_SA_S9_EEENS6_IJNS7_ILi1EEESI_SI_EEESC_SE_Li256ELb1ELb1ELb0ELb0EEENS1_19SingleTileSchedulerILb1ELb0ELb1ELi128EEEEEEEEEvNT_6ParamsE)
        /*03ec*/ 	.word	0x00000000


	//----- nvinfo : EIATTR_MIN_STACK_SIZE
	.align		4
.L_178:
        /*03f0*/ 	.byte	0x04, 0x12
        /*03f2*/ 	.short	(.L_180 - .L_179)
	.align		4
.L_179:
        /*03f4*/ 	.word	index@(_ZN7cutlass13device_kernelIN5flash19enable_sm80_to_sm89INS1_16FlashAttnFwdSm80INS1_25CollectiveMainloopFwdSm80ILi8ELi2ELb0EN4cute5tupleIJNS5_1CILi128EEENS7_ILi64EEENS7_ILi192EEEEEELi192ENS_6half_tEfNS_4arch4Sm80ELb0ELb1ELb1ELb0ELb0ELb0ELb1ELb0EEENS1_21CollectiveEpilogueFwdINS6_IJS8_SA_S9_EEENS6_IJNS7_ILi1EEESI_SI_EEESC_SE_Li256ELb0ELb1ELb0ELb0EEENS1_19SingleTileSchedulerILb0ELb0ELb1ELi128EEEEEEEEEvNT_6ParamsE)
        /*03f8*/ 	.word	0x00000000


	//----- nvinfo : EIATTR_MIN_STACK_SIZE
	.align		4
.L_180:
        /*03fc*/ 	.byte	0x04, 0x12
        /*03fe*/ 	.short	(.L_182 - .L_181)
	.align		4
.L_181:
        /*0400*/ 	.word	index@(_ZN7cutlass13device_kernelIN5flash19enable_sm80_to_sm89INS1_16FlashAttnFwdSm80INS1_25CollectiveMainloopFwdSm80ILi8ELi2ELb0EN4cute5tupleIJNS5_1CILi128EEENS7_ILi64EEENS7_ILi192EEEEEELi192ENS_6half_tEfNS_4arch4Sm80ELb0ELb1ELb1ELb1ELb0ELb0ELb1ELb0EEENS1_21CollectiveEpilogueFwdINS6_IJS8_SA_S9_EEENS6_IJNS7_ILi1EEESI_SI_EEESC_SE_Li256ELb1ELb1ELb0ELb0EEENS1_19SingleTileSchedulerILb1ELb0ELb1ELi128EEEEEEEEEvNT_6ParamsE)
        /*0404*/ 	.word	0x00000000


	//----- nvinfo : EIATTR_MIN_STACK_SIZE
	.align		4
.L_182:
        /*0408*/ 	.byte	0x04, 0x12
        /*040a*/ 	.short	(.L_184 - .L_183)
	.align		4
.L_183:
        /*040c*/ 	.word	index@(_ZN7cutlass13device_kernelIN5flash19enable_sm80_to_sm89INS1_16FlashAttnFwdSm80INS1_25CollectiveMainloopFwdSm80ILi8ELi2ELb0EN4cute5tupleIJNS5_1CILi128EEENS7_ILi64EEENS7_ILi192EEEEEELi192ENS_6half_tEfNS_4arch4Sm80ELb0ELb1ELb1ELb1ELb0ELb1ELb1ELb0EEENS1_21CollectiveEpilogueFwdINS6_IJS8_SA_S9_EEENS6_IJNS7_ILi1EEESI_SI_EEESC_SE_Li256ELb1ELb1ELb0ELb0EEENS1_19SingleTileSchedulerILb1ELb0ELb1ELi128EEEEEEEEEvNT_6ParamsE)
        /*0410*/ 	.word	0x00000000


	//----- nvinfo : EIATTR_MIN_STACK_SIZE
	.align		4
.L_184:
        /*0414*/ 	.byte	0x04, 0x12
        /*0416*/ 	.short	(.L_186 - .L_185)
	.align		4
.L_185:
        /*0418*/ 	.word	index@(_ZN7cutlass13device_kernelIN5flash19enable_sm80_to_sm89INS1_16FlashAttnFwdSm80INS1_25CollectiveMainloopFwdSm80ILi8ELi2ELb1EN4cute5tupleIJNS5_1CILi128EEENS7_ILi96EEENS7_ILi192EEEEEELi192ENS_6half_tEfNS_4arch4Sm80ELb1ELb0ELb1ELb0ELb0ELb0ELb1ELb0EEENS1_21CollectiveEpilogueFwdINS6_IJS8_SA_S9_EEENS6_IJNS7_ILi1EEESI_SI_EEESC_SE_Li256ELb0ELb1ELb0ELb0EEENS1_30DynamicPersistentTileSchedulerILi256ELi256ELb0ELb1ELb0EEEEEEEEEvNT_6ParamsE)
        /*041c*/ 	.word	0x00000000


	//----- nvinfo : EIATTR_MIN_STACK_SIZE
	.align		4
.L_186:
        /*0420*/ 	.byte	0x04, 0x12
        /*0422*/ 	.short	(.L_188 - .L_187)
	.align		4
.L_187:
        /*0424*/ 	.word	index@(_ZN7cutlass13device_kernelIN5flash19enable_sm80_to_sm89INS1_16FlashAttnFwdSm80INS1_25CollectiveMainloopFwdSm80ILi8ELi2ELb1EN4cute5tupleIJNS5_1CILi128EEENS7_ILi96EEENS7_ILi192EEEEEELi192ENS_6half_tEfNS_4arch4Sm80ELb1ELb0ELb1ELb1ELb0ELb0ELb1ELb0EEENS1_21CollectiveEpilogueFwdINS6_IJS8_SA_S9_EEENS6_IJNS7_ILi1EEESI_SI_EEESC_SE_Li256ELb1ELb1ELb0ELb0EEENS1_19SingleTileSchedulerILb1ELb0ELb1ELi128EEEEEEEEEvNT_6ParamsE)
        /*0428*/ 	.word	0x00000000


	//----- nvinfo : EIATTR_MIN_STACK_SIZE
	.align		4
.L_188:
        /*042c*/ 	.byte	0x04, 0x12
        /*042e*/ 	.short	(.L_190 - .L_189)
	.align		4
.L_189:
        /*0430*/ 	.word	index@(_ZN7cutlass13device_kernelIN5flash19enable_sm80_to_sm89INS1_16FlashAttnFwdSm80INS1_25CollectiveMainloopFwdSm80ILi8ELi2ELb0EN4cute5tupleIJNS5_1CILi128EEENS7_ILi64EEENS7_ILi192EEEEEELi192ENS_6half_tEfNS_4arch4Sm80ELb1ELb0ELb1ELb1ELb0ELb1ELb1ELb0EEENS1_21CollectiveEpilogueFwdINS6_IJS8_SA_S9_EEENS6_IJNS7_ILi1EEESI_SI_EEESC_SE_Li256ELb1ELb1ELb0ELb0EEENS1_19SingleTileSchedulerILb1ELb0ELb1ELi128EEEEEEEEEvNT_6ParamsE)
        /*0434*/ 	.word	0x00000000


	//----- nvinfo : EIATTR_MIN_STACK_SIZE
	.align		4
.L_190:
        /*0438*/ 	.byte	0x04, 0x12
        /*043a*/ 	.short	(.L_192 - .L_191)
	.align		4
.L_191:
        /*043c*/ 	.word	index@(_ZN7cutlass13device_kernelIN5flash19enable_sm80_to_sm89INS1_16FlashAttnFwdSm80INS1_25CollectiveMainloopFwdSm80ILi8ELi1ELb1EN4cute5tupleIJNS5_1CILi128EEENS7_ILi96EEENS7_ILi192EEEEEELi192ENS_6half_tEfNS_4arch4Sm80ELb0ELb0ELb0ELb0ELb0ELb0ELb1ELb0EEENS1_21CollectiveEpilogueFwdINS6_IJS8_SA_S9_EEENS6_IJNS7_ILi1EEESI_SI_EEESC_SE_Li256ELb0ELb1ELb0ELb0EEENS1_19SingleTileSchedulerILb0ELb0ELb1ELi128EEEEEEEEEvNT_6ParamsE)
        /*0440*/ 	.word	0x00000000


	//----- nvinfo : EIATTR_MIN_STACK_SIZE
	.align		4
.L_192:
        /*0444*/ 	.byte	0x04, 0x12
        /*0446*/ 	.short	(.L_194 - .L_193)
	.align		4
.L_193:
        /*0448*/ 	.word	index@(_ZN7cutlass13device_kernelIN5flash19enable_sm80_to_sm89INS1_16FlashAttnFwdSm80INS1_25CollectiveMainloopFwdSm80ILi8ELi1ELb1EN4cute5tupleIJNS5_1CILi128EEENS7_ILi96EEENS7_ILi192EEEEEELi192ENS_6half_tEfNS_4arch4Sm80ELb0ELb0ELb0ELb1ELb0ELb0ELb1ELb0EEENS1_21CollectiveEpilogueFwdINS6_IJS8_SA_S9_EEENS6_IJNS7_ILi1EEESI_SI_EEESC_SE_Li256ELb1ELb1ELb0ELb0EEENS1_19SingleTileSchedulerILb1ELb0ELb1ELi128EEEEEEEEEvNT_6ParamsE)
        /*044c*/ 	.word	0x00000000


	//----- nvinfo : EIATTR_MIN_STACK_SIZE
	.align		4
.L_194:
        /*0450*/ 	.byte	0x04, 0x12
        /*0452*/ 	.short	(.L_196 - .L_195)
	.align		4
.L_195:
        /*0454*/ 	.word	index@(_ZN7cutlass13device_kernelIN5flash19enable_sm80_to_sm89INS1_16FlashAttnFwdSm80INS1_25CollectiveMainloopFwdSm80ILi8ELi1ELb0EN4cute5tupleIJNS5_1CILi128EEENS7_ILi64EEENS7_ILi192EEEEEELi192ENS_6half_tEfNS_4arch4Sm80ELb0ELb0ELb0ELb1ELb0ELb1ELb1ELb0EEENS1_21CollectiveEpilogueFwdINS6_IJS8_SA_S9_EEENS6_IJNS7_ILi1EEESI_SI_EEESC_SE_Li256ELb1ELb1ELb0ELb0EEENS1_19SingleTileSchedulerILb1ELb0ELb1ELi128EEEEEEEEEvNT_6ParamsE)
        /*0458*/ 	.word	0x00000000


	//----- nvinfo : EIATTR_MIN_STACK_SIZE
	.align		4
.L_196:
        /*045c*/ 	.byte	0x04, 0x12
        /*045e*/ 	.short	(.L_198 - .L_197)
	.align		4
.L_197:
        /*0460*/ 	.word	index@(_ZN7cutlass13device_kernelIN5flash19enable_sm80_to_sm89INS1_16FlashAttnFwdSm80INS1_25CollectiveMainloopFwdSm80ILi8ELi1ELb0EN4cute5tupleIJNS5_1CILi128EEENS7_ILi64EEENS7_ILi192EEEEEELi192ENS_6half_tEfNS_4arch4Sm80ELb0ELb1ELb0ELb0ELb0ELb0ELb1ELb0EEENS1_21CollectiveEpilogueFwdINS6_IJS8_SA_S9_EEENS6_IJNS7_ILi1EEESI_SI_EEESC_SE_Li256ELb0ELb1ELb0ELb0EEENS1_19SingleTileSchedulerILb0ELb0ELb1ELi128EEEEEEEEEvNT_6ParamsE)
        /*0464*/ 	.word	0x00000000


	//----- nvinfo : EIATTR_MIN_STACK_SIZE
	.align		4
.L_198:
        /*0468*/ 	.byte	0x04, 0x12
        /*046a*/ 	.short	(.L_200 - .L_199)
	.align		4
.L_199:
        /*046c*/ 	.word	index@(_ZN7cutlass13device_kernelIN5flash19enable_sm80_to_sm89INS1_16FlashAttnFwdSm80INS1_25CollectiveMainloopFwdSm80ILi8ELi1ELb0EN4cute5tupleIJNS5_1CILi128EEENS7_ILi64EEENS7_ILi192EEEEEELi192ENS_6half_tEfNS_4arch4Sm80ELb0ELb1ELb0ELb1ELb0ELb0ELb1ELb0EEENS1_21CollectiveEpilogueFwdINS6_IJS8_SA_S9_EEENS6_IJNS7_ILi1EEESI_SI_EEESC_SE_Li256ELb1ELb1ELb0ELb0EEENS1_19SingleTileSchedulerILb1ELb0ELb1ELi128EEEEEEEEEvNT_6ParamsE)
        /*0470*/ 	.word	0x00000000


	//----- nvinfo : EIATTR_MIN_STACK_SIZE
	.align		4
.L_200:
        /*0474*/ 	.byte	0x04, 0x12
        /*0476*/ 	.short	(.L_202 - .L_201)
	.align		4
.L_201:
        /*0478*/ 	.word	index@(_ZN7cutlass13device_kernelIN5flash19enable_sm80_to_sm89INS1_16FlashAttnFwdSm80INS1_25CollectiveMainloopFwdSm80ILi8ELi1ELb0EN4cute5tupleIJNS5_1CILi128EEENS7_ILi64EEENS7_ILi192EEEEEELi192ENS_6half_tEfNS_4arch4Sm80ELb0ELb1ELb0ELb1ELb0ELb1ELb1ELb0EEENS1_21CollectiveEpilogueFwdINS6_IJS8_SA_S9_EEENS6_IJNS7_ILi1EEESI_SI_EEESC_SE_Li256ELb1ELb1ELb0ELb0EEENS1_19SingleTileSchedulerILb1ELb0ELb1ELi128EEEEEEEEEvNT_6ParamsE)
        /*047c*/ 	.word	0x00000000


	//----- nvinfo : EIATTR_MIN_STACK_SIZE
	.align		4
.L_202:
        /*0480*/ 	.byte	0x04, 0x12
        /*0482*/ 	.short	(.L_204 - .L_203)
	.align		4
.L_203:
        /*0484*/ 	.word	index@(_ZN7cutlass13device_kernelIN5flash19enable_sm80_to_sm89INS1_16FlashAttnFwdSm80INS1_25CollectiveMainloopFwdSm80ILi8ELi1ELb1EN4cute5tupleIJNS5_1CILi128EEENS7_ILi96EEENS7_ILi192EEEEEELi192ENS_6half_tEfNS_4arch4Sm80ELb1ELb0ELb0ELb0ELb0ELb0ELb1ELb0EEENS1_21CollectiveEpilogueFwdINS6_IJS8_SA_S9_EEENS6_IJNS7_ILi1EEESI_SI_EEESC_SE_Li256ELb0ELb1ELb0ELb0EEENS1_30DynamicPersistentTileSchedulerILi256ELi256ELb0ELb1ELb0EEEEEEEEEvNT_6ParamsE)
        /*0488*/ 	.word	0x00000000


	//----- nvinfo : EIATTR_MIN_STACK_SIZE
	.align		4
.L_204:
        /*048c*/ 	.byte	0x04, 0x12
        /*048e*/ 	.short	(.L_206 - .L_205)
	.align		4
.L_205:
        /*0490*/ 	.word	index@(_ZN7cutlass13device_kernelIN5flash19enable_sm80_to_sm89INS1_16FlashAttnFwdSm80INS1_25CollectiveMainloopFwdSm80ILi8ELi1ELb1EN4cute5tupleIJNS5_1CILi128EEENS7_ILi96EEENS7_ILi192EEEEEELi192ENS_6half_tEfNS_4arch4Sm80ELb1ELb0ELb0ELb1ELb0ELb0ELb1ELb0EEENS1_21CollectiveEpilogueFwdINS6_IJS8_SA_S9_EEENS6_IJNS7_ILi1EEESI_SI_EEESC_SE_Li256ELb1ELb1ELb0ELb0EEENS1_19SingleTileSchedulerILb1ELb0ELb1ELi128EEEEEEEEEvNT_6ParamsE)
        /*0494*/ 	.word	0x00000000


	//----- nvinfo : EIATTR_MIN_STACK_SIZE
	.align		4
.L_206:
        /*0498*/ 	.byte	0x04, 0x12
        /*049a*/ 	.short	(.L_208 - .L_207)
	.align		4
.L_207:
        /*049c*/ 	.word	index@(_ZN7cutlass13device_kernelIN5flash19enable_sm80_to_sm89INS1_16FlashAttnFwdSm80INS1_25CollectiveMainloopFwdSm80ILi8ELi1ELb0EN4cute5tupleIJNS5_1CILi128EEENS7_ILi64EEENS7_ILi192EEEEEELi192ENS_6half_tEfNS_4arch4Sm80ELb1ELb0ELb0ELb1ELb0ELb1ELb1ELb0EEENS1_21CollectiveEpilogueFwdINS6_IJS8_SA_S9_EEENS6_IJNS7_ILi1EEESI_SI_EEESC_SE_Li256ELb1ELb1ELb0ELb0EEENS1_19SingleTileSchedulerILb1ELb0ELb1ELi128EEEEEEEEEvNT_6ParamsE)
        /*04a0*/ 	.word	0x00000000


	//----- nvinfo : EIATTR_MIN_STACK_SIZE
	.align		4
.L_208:
        /*04a4*/ 	.byte	0x04, 0x12
        /*04a6*/ 	.short	(.L_210 - .L_209)
	.align		4
.L_209:
        /*04a8*/ 	.word	index@(_ZN7cutlass13device_kernelIN5flash19enable_sm80_to_sm89INS1_16FlashAttnFwdSm80INS1_25CollectiveMainloopFwdSm80ILi8ELi2ELb1EN4cute5tupleIJNS5_1CILi128EEENS7_ILi96EEENS7_ILi192EEEEEELi192ENS_6half_tEfNS_4arch4Sm80ELb0ELb0ELb0ELb0ELb0ELb0ELb1ELb0EEENS1_21CollectiveEpilogueFwdINS6_IJS8_SA_S9_EEENS6_IJNS7_ILi1EEESI_SI_EEESC_SE_Li256ELb0ELb1ELb0ELb0EEENS1_19SingleTileSchedulerILb0ELb0ELb1ELi128EEEEEEEEEvNT_6ParamsE)
        /*04ac*/ 	.word	0x00000000


	//----- nvinfo : EIATTR_MIN_STACK_SIZE
	.align		4
.L_210:
        /*04b0*/ 	.byte	0x04, 0x12
        /*04b2*/ 	.short	(.L_212 - .L_211)
	.align		4
.L_211:
        /*04b4*/ 	.word	index@(_ZN7cutlass13device_kernelIN5flash19enable_sm80_to_sm89INS1_16FlashAttnFwdSm80INS1_25CollectiveMainloopFwdSm80ILi8ELi2ELb1EN4cute5tupleIJNS5_1CILi128EEENS7_ILi96EEENS7_ILi192EEEEEELi192ENS_6half_tEfNS_4arch4Sm80ELb0ELb0ELb0ELb1ELb0ELb0ELb1ELb0EEENS1_21CollectiveEpilogueFwdINS6_IJS8_SA_S9_EEENS6_IJNS7_ILi1EEESI_SI_EEESC_SE_Li256ELb1ELb1ELb0ELb0EEENS1_19SingleTileSchedulerILb1ELb0ELb1ELi128EEEEEEEEEvNT_6ParamsE)
        /*04b8*/ 	.word	0x00000000


	//----- nvinfo : EIATTR_MIN_STACK_SIZE
	.align		4
.L_212:
        /*04bc*/ 	.byte	0x04, 0x12
        /*04be*/ 	.short	(.L_214 - .L_213)
	.align		4
.L_213:
        /*04c0*/ 	.word	index@(_ZN7cutlass13device_kernelIN5flash19enable_sm80_to_sm89INS1_16FlashAttnFwdSm80INS1_25CollectiveMainloopFwdSm80ILi8ELi2ELb0EN4cute5tupleIJNS5_1CILi128EEENS7_ILi64EEENS7_ILi192EEEEEELi192ENS_6half_tEfNS_4arch4Sm80ELb0ELb0ELb0ELb1ELb0ELb1ELb1ELb0EEENS1_21CollectiveEpilogueFwdINS6_IJS8_SA_S9_EEENS6_IJNS7_ILi1EEESI_SI_EEESC_SE_Li256ELb1ELb1ELb0ELb0EEENS1_19SingleTileSchedulerILb1ELb0ELb1ELi128EEEEEEEEEvNT_6ParamsE)
        /*04c4*/ 	.word	0x00000000


	//----- nvinfo : EIATTR_MIN_STACK_SIZE
	.align		4
.L_214:
        /*04c8*/ 	.byte	0x04, 0x12
        /*04ca*/ 	.short	(.L_216 - .L_215)
	.align		4
.L_215:
        /*04cc*/ 	.word	index@(_ZN7cutlass13device_kernelIN5flash19enable_sm80_to_sm89INS1_16FlashAttnFwdSm80INS1_25CollectiveMainloopFwdSm80ILi8ELi2ELb0EN4cute5tupleIJNS5_1CILi128EEENS7_ILi64EEENS7_ILi192EEEEEELi192ENS_6half_tEfNS_4arch4Sm80ELb0ELb1ELb0ELb0ELb0ELb0ELb1ELb0EEENS1_21CollectiveEpilogueFwdINS6_IJS8_SA_S9_EEENS6_IJNS7_ILi1EEESI_SI_EEESC_SE_Li256ELb0ELb1ELb0ELb0EEENS1_19SingleTileSchedulerILb0ELb0ELb1ELi128EEEEEEEEEvNT_6ParamsE)
        /*04d0*/ 	.word	0x00000000


	//----- nvinfo : EIATTR_MIN_STACK_SIZE
	.align		4
.L_216:
        /*04d4*/ 	.byte	0x04, 0x12
        /*04d6*/ 	.short	(.L_218 - .L_217)
	.align		4
.L_217:
        /*04d8*/ 	.word	index@(_ZN7cutlass13device_kernelIN5flash19enable_sm80_to_sm89INS1_16FlashAttnFwdSm80INS1_25CollectiveMainloopFwdSm80ILi8ELi2ELb0EN4cute5tupleIJNS5_1CILi128EEENS7_ILi64EEENS7_ILi192EEEEEELi192ENS_6half_tEfNS_4arch4Sm80ELb0ELb1ELb0ELb1ELb0ELb0ELb1ELb0EEENS1_21CollectiveEpilogueFwdINS6_IJS8_SA_S9_EEENS6_IJNS7_ILi1EEESI_SI_EEESC_SE_Li256ELb1ELb1ELb0ELb0EEENS1_19SingleTileSchedulerILb1ELb0ELb1ELi128EEEEEEEEEvNT_6ParamsE)
        /*04dc*/ 	.word	0x00000000


	//----- nvinfo : EIATTR_MIN_STACK_SIZE
	.align		4
.L_218:
        /*04e0*/ 	.byte	0x04, 0x12
        /*04e2*/ 	.short	(.L_220 - .L_219)
	.align		4
.L_219:
        /*04e4*/ 	.word	index@(_ZN7cutlass13device_kernelIN5flash19enable_sm80_to_sm89INS1_16FlashAttnFwdSm80INS1_25CollectiveMainloopFwdSm80ILi8ELi2ELb0EN4cute5tupleIJNS5_1CILi128EEENS7_ILi64EEENS7_ILi192EEEEEELi192ENS_6half_tEfNS_4arch4Sm80ELb0ELb1ELb0ELb1ELb0ELb1ELb1ELb0EEENS1_21CollectiveEpilogueFwdINS6_IJS8_SA_S9_EEENS6_IJNS7_ILi1EEESI_SI_EEESC_SE_Li256ELb1ELb1ELb0ELb0EEENS1_19SingleTileSchedulerILb1ELb0ELb1ELi128EEEEEEEEEvNT_6ParamsE)
        /*04e8*/ 	.word	0x00000000


	//----- nvinfo : EIATTR_MIN_STACK_SIZE
	.align		4
.L_220:
        /*04ec*/ 	.byte	0x04, 0x12
        /*04ee*/ 	.short	(.L_222 - .L_221)
	.align		4
.L_221:
        /*04f0*/ 	.word	index@(_ZN7cutlass13device_kernelIN5flash19enable_sm80_to_sm89INS1_16FlashAttnFwdSm80INS1_25CollectiveMainloopFwdSm80ILi8ELi2ELb1EN4cute5tupleIJNS5_1CILi128EEENS7_ILi96EEENS7_ILi192EEEEEELi192ENS_6half_tEfNS_4arch4Sm80ELb1ELb0ELb0ELb0ELb0ELb0ELb1ELb0EEENS1_21CollectiveEpilogueFwdINS6_IJS8_SA_S9_EEENS6_IJNS7_ILi1EEESI_SI_EEESC_SE_Li256ELb0ELb1ELb0ELb0EEENS1_30DynamicPersistentTileSchedulerILi256ELi256ELb0ELb1ELb0EEEEEEEEEvNT_6ParamsE)
        /*04f4*/ 	.word	0x00000000


	//----- nvinfo : EIATTR_MIN_STACK_SIZE
	.align		4
.L_222:
        /*04f8*/ 	.byte	0x04, 0x12
        /*04fa*/ 	.short	(.L_224 - .L_223)
	.align		4
.L_223:
        /*04fc*/ 	.word	index@(_ZN7cutlass13device_kernelIN5flash19enable_sm80_to_sm89INS1_16FlashAttnFwdSm80INS1_25CollectiveMainloopFwdSm80ILi8ELi2ELb1EN4cute5tupleIJNS5_1CILi128EEENS7_ILi96EEENS7_ILi192EEEEEELi192ENS_6half_tEfNS_4arch4Sm80ELb1ELb0ELb0ELb1ELb0ELb0ELb1ELb0EEENS1_21CollectiveEpilogueFwdINS6_IJS8_SA_S9_EEENS6_IJNS7_ILi1EEESI_SI_EEESC_SE_Li256ELb1ELb1ELb0ELb0EEENS1_19SingleTileSchedulerILb1ELb0ELb1ELi128EEEEEEEEEvNT_6ParamsE)
        /*0500*/ 	.word	0x00000000


	//----- nvinfo : EIATTR_MIN_STACK_SIZE
	.align		4
.L_224:
        /*0504*/ 	.byte	0x04, 0x12
        /*0506*/ 	.short	(.L_226 - .L_225)
	.align		4
.L_225:
        /*0508*/ 	.word	index@(_ZN7cutlass13device_kernelIN5flash19enable_sm80_to_sm89INS1_16FlashAttnFwdSm80INS1_25CollectiveMainloopFwdSm80ILi8ELi2ELb0EN4cute5tupleIJNS5_1CILi128EEENS7_ILi64EEENS7_ILi192EEEEEELi192ENS_6half_tEfNS_4arch4Sm80ELb1ELb0ELb0ELb1ELb0ELb1ELb1ELb0EEENS1_21CollectiveEpilogueFwdINS6_IJS8_SA_S9_EEENS6_IJNS7_ILi1EEESI_SI_EEESC_SE_Li256ELb1ELb1ELb0ELb0EEENS1_19SingleTileSchedulerILb1ELb0ELb1ELi128EEEEEEEEEvNT_6ParamsE)
        /*050c*/ 	.word	0x00000000
.L_226:


//--------------------- .nv.compat                --------------------------
	.section	.nv.compat,"",@"SHT_CUDA_COMPAT_INFO"
	.align	4
        /*0000*/ 	.byte	0x02, 0x09, 0x01, 0x00, 0x02, 0x02, 0x01, 0x00, 0x02, 0x05, 0x05, 0x00, 0x03, 0x07, 0x01, 0x01
        /*0010*/ 	.byte	0x02, 0x03, 0x00, 0x00, 0x02, 0x06, 0x01, 0x00, 0x04, 0x0b, 0x08, 0x00, 0x09, 0x00, 0x00, 0x00
        /*0020*/ 	.byte	0x00, 0x00, 0x00, 0x00


//--------------------- .nv.info._ZN7cutlass13device_kernelIN5flash19enable_sm80_to_sm89INS1_16FlashAttnFwdSm80INS1_25CollectiveMainloopFwdSm80ILi8ELi1ELb1EN4cute5tupleIJNS5_1CILi128EEENS7_ILi96EEENS7_ILi192EEEEEELi192ENS_6half_tEfNS_4arch4Sm80ELb0ELb0ELb1ELb0ELb0ELb0ELb1ELb0EEENS1_21CollectiveEpilogueFwdINS6_IJS8_SA_S9_EEENS6_IJNS7_ILi1EEESI_SI_EEESC_SE_Li256ELb0ELb1ELb0ELb0EEENS1_19SingleTileSchedulerILb0ELb0ELb1ELi128EEEEEEEEEvNT_6ParamsE --------------------------
	.section	.nv.info._ZN7cutlass13device_kernelIN5flash19enable_sm80_to_sm89INS1_16FlashAttnFwdSm80INS1_25CollectiveMainloopFwdSm80ILi8ELi1ELb1EN4cute5tupleIJNS5_1CILi128EEENS7_ILi96EEENS7_ILi192EEEEEELi192ENS_6half_tEfNS_4arch4Sm80ELb0ELb0ELb1ELb0ELb0ELb0ELb1ELb0EEENS1_21CollectiveEpilogueFwdINS6_IJS8_SA_S9_EEENS6_IJNS7_ILi1EEESI_SI_EEESC_SE_Li256ELb0ELb1ELb0ELb0EEENS1_19SingleTileSchedulerILb0ELb0ELb1ELi128EEEEEEEEEvNT_6ParamsE,"",@"SHT_CUDA_INFO"
	.sectionflags	@""
	.align	4


	//----- nvinfo : EIATTR_CUDA_API_VERSION
	.align		4
        /*0000*/ 	.byte	0x04, 0x37
        /*0002*/ 	.short	(.L_228 - .L_227)
.L_227:
        /*0004*/ 	.word	0x00000082


	//----- nvinfo : EIATTR_KPARAM_INFO
	.align		4
.L_228:
        /*0008*/ 	.byte	0x04, 0x17
        /*000a*/ 	.short	(.L_230 - .L_229)
.L_229:
        /*000c*/ 	.word	0x00000000
        /*0010*/ 	.short	0x0000
        /*0012*/ 	.short	0x0000
        /*0014*/ 	.byte	0x00, 0xf0, 0x61, 0x10


	//----- nvinfo : EIATTR_SPARSE_MMA_MASK
	.align		4
.L_230:
        /*0018*/ 	.byte	0x03, 0x50
        /*001a*/ 	.short	0x0000


	//----- nvinfo : EIATTR_MAXREG_COUNT
	.align		4
        /*001c*/ 	.byte	0x03, 0x1b
        /*001e*/ 	.short	0x00ff


	//----- nvinfo : EIATTR_MERCURY_ISA_VERSION
	.align		4
        /*0020*/ 	.byte	0x03, 0x5f
        /*0022*/ 	.short	0x0101


	//----- nvinfo : EIATTR_VRC_CTA_INIT_COUNT
	.align		4
        /*0024*/ 	.byte	0x02, 0x4a
	.zero		1
	.zero		1


	//----- nvinfo : EIATTR_EXIT_INSTR_OFFSETS
	.align		4
        /*0028*/ 	.byte	0x04, 0x1c
        /*002a*/ 	.short	(.L_232 - .L_231)


	//   ....[0]....
.L_231:
        /*002c*/ 	.word	0x00000010


	//----- nvinfo : EIATTR_MAX_THREADS
	.align		4
.L_232:
        /*0030*/ 	.byte	0x04, 0x05
        /*0032*/ 	.short	(.L_234 - .L_233)
.L_233:
        /*0034*/ 	.word	0x00000100
        /*0038*/ 	.word	0x00000001
        /*003c*/ 	.word	0x00000001


	//----- nvinfo : EIATTR_CBANK_PARAM_SIZE
	.align		4
.L_234:
        /*0040*/ 	.byte	0x03, 0x19
        /*0042*/ 	.short	0x0418


	//----- nvinfo : EIATTR_PARAM_CBANK
	.align		4
        /*0044*/ 	.byte	0x04, 0x0a
        /*0046*/ 	.short	(.L_236 - .L_235)
	.align		4
.L_235:
        /*0048*/ 	.word	index@(.nv.constant0._ZN7cutlass13device_kernelIN5flash19enable_sm80_to_sm89INS1_16FlashAttnFwdSm80INS1_25CollectiveMainloopFwdSm80ILi8ELi1ELb1EN4cute5tupleIJNS5_1CILi128EEENS7_ILi96EEENS7_ILi192EEEEEELi192ENS_6half_tEfNS_4arch4Sm80ELb0ELb0ELb1ELb0ELb0ELb0ELb1ELb0EEENS1_21CollectiveEpilogueFwdINS6_IJS8_SA_S9_EEENS6_IJNS7_ILi1EEESI_SI_EEESC_SE_Li256ELb0ELb1ELb0ELb0EEENS1_19SingleTileSchedulerILb0ELb0ELb1ELi128EEEEEEEEEvNT_6ParamsE)
        /*004c*/ 	.short	0x0380
        /*004e*/ 	.short	0x0418


	//----- nvinfo : EIATTR_SW_WAR
	.align		4
.L_236:
        /*0050*/ 	.byte	0x04, 0x36
        /*0052*/ 	.short	(.L_238 - .L_237)
.L_237:
        /*0054*/ 	.word	0x00000008
.L_238:


//--------------------- .nv.info._ZN7cutlass13device_kernelIN5flash19enable_sm80_to_sm89INS1_16FlashAttnFwdSm80INS1_25CollectiveMainloopFwdSm80ILi8ELi1ELb1EN4cute5tupleIJNS5_1CILi128EEENS7_ILi96EEENS7_ILi192EEEEEELi192ENS_6half_tEfNS_4arch4Sm80ELb0ELb0ELb1ELb1ELb0ELb0ELb1ELb0EEENS1_21CollectiveEpilogueFwdINS6_IJS8_SA_S9_EEENS6_IJNS7_ILi1EEESI_SI_EEESC_SE_Li256ELb1ELb1ELb0ELb0EEENS1_19SingleTileSchedulerILb1ELb0ELb1ELi128EEEEEEEEEvNT_6ParamsE --------------------------
	.section	.nv.info._ZN7cutlass13device_kernelIN5flash19enable_sm80_to_sm89INS1_16FlashAttnFwdSm80INS1_25CollectiveMainloopFwdSm80ILi8ELi1ELb1EN4cute5tupleIJNS5_1CILi128EEENS7_ILi96EEENS7_ILi192EEEEEELi192ENS_6half_tEfNS_4arch4Sm80ELb0ELb0ELb1ELb1ELb0ELb0ELb1ELb0EEENS1_21CollectiveEpilogueFwdINS6_IJS8_SA_S9_EEENS6_IJNS7_ILi1EEESI_SI_EEESC_SE_Li256ELb1ELb1ELb0ELb0EEENS1_19SingleTileSchedulerILb1ELb0ELb1ELi128EEEEEEEEEvNT_6ParamsE,"",@"SHT_CUDA_INFO"
	.sectionflags	@""
	.align	4


	//----- nvinfo : EIATTR_CUDA_API_VERSION
	.align		4
        /*0000*/ 	.byte	0x04, 0x37
        /*0002*/ 	.short	(.L_240 - .L_239)
.L_239:
        /*0004*/ 	.word	0x00000082


	//----- nvinfo : EIATTR_KPARAM_INFO
	.align		4
.L_240:
        /*0008*/ 	.byte	0x04, 0x17
        /*000a*/ 	.short	(.L_242 - .L_241)
.L_241:
        /*000c*/ 	.word	0x00000000
        /*0010*/ 	.short	0x0000
        /*0012*/ 	.short	0x0000
        /*0014*/ 	.byte	0x00, 0xf0, 0x61, 0x10


	//----- nvinfo : EIATTR_SPARSE_MMA_MASK
	.align		4
.L_242:
        /*0018*/ 	.byte	0x03, 0x50
        /*001a*/ 	.short	0x0000


	//----- nvinfo : EIATTR_MAXREG_COUNT
	.align		4
        /*001c*/ 	.byte	0x03, 0x1b
        /*001e*/ 	.short	0x00ff


	//----- nvinfo : EIATTR_MERCURY_ISA_VERSION
	.align		4
        /*0020*/ 	.byte	0x03, 0x5f
        /*0022*/ 	.short	0x0101


	//----- nvinfo : EIATTR_VRC_CTA_INIT_COUNT
	.align		4
        /*0024*/ 	.byte	0x02, 0x4a
	.zero		1
	.zero		1


	//----- nvinfo : EIATTR_EXIT_INSTR_OFFSETS
	.align		4
        /*0028*/ 	.byte	0x04, 0x1c
        /*002a*/ 	.short	(.L_244 - .L_243)


	//   ....[0]....
.L_243:
        /*002c*/ 	.word	0x00000010


	//----- nvinfo : EIATTR_MAX_THREADS
	.align		4
.L_244:
        /*0030*/ 	.byte	0x04, 0x05
        /*0032*/ 	.short	(.L_246 - .L_245)
.L_245:
        /*0034*/ 	.word	0x00000100
        /*0038*/ 	.word	0x00000001
        /*003c*/ 	.word	0x00000001


	//----- nvinfo : EIATTR_CBANK_PARAM_SIZE
	.align		4
.L_246:
        /*0040*/ 	.byte	0x03, 0x19
        /*0042*/ 	.short	0x0418


	//----- nvinfo : EIATTR_PARAM_CBANK
	.align		4
        /*0044*/ 	.byte	0x04, 0x0a
        /*0046*/ 	.short	(.L_248 - .L_247)
	.align		4
.L_247:
        /*0048*/ 	.word	index@(.nv.constant0._ZN7cutlass13device_kernelIN5flash19enable_sm80_to_sm89INS1_16FlashAttnFwdSm80INS1_25CollectiveMainloopFwdSm80ILi8ELi1ELb1EN4cute5tupleIJNS5_1CILi128EEENS7_ILi96EEENS7_ILi192EEEEEELi192ENS_6half_tEfNS_4arch4Sm80ELb0ELb0ELb1ELb1ELb0ELb0ELb1ELb0EEENS1_21CollectiveEpilogueFwdINS6_IJS8_SA_S9_EEENS6_IJNS7_ILi1EEESI_SI_EEESC_SE_Li256ELb1ELb1ELb0ELb0EEENS1_19SingleTileSchedulerILb1ELb0ELb1ELi128EEEEEEEEEvNT_6ParamsE)
        /*004c*/ 	.short	0x0380
        /*004e*/ 	.short	0x0418


	//----- nvinfo : EIATTR_SW_WAR
	.align		4
.L_248:
        /*0050*/ 	.byte	0x04, 0x36
        /*0052*/ 	.short	(.L_250 - .L_249)
.L_249:
        /*0054*/ 	.word	0x00000008
.L_250:


//--------------------- .nv.info._ZN7cutlass13device_kernelIN5flash19enable_sm80_to_sm89INS1_16FlashAttnFwdSm80INS1_25CollectiveMainloopFwdSm80ILi8ELi1ELb0EN4cute5tupleIJNS5_1CILi128EEENS7_ILi64EEENS7_ILi192EEEEEELi192ENS_6half_tEfNS_4arch4Sm80ELb0ELb0ELb1ELb1ELb0ELb1ELb1ELb0EEENS1_21CollectiveEpilogueFwdINS6_IJS8_SA_S9_EEENS6_IJNS7_ILi1EEESI_SI_EEESC_SE_Li256ELb1ELb1ELb0ELb0EEENS1_19SingleTileSchedulerILb1ELb0ELb1ELi128EEEEEEEEEvNT_6ParamsE --------------------------
	.section	.nv.info._ZN7cutlass13device_kernelIN5flash19enable_sm80_to_sm89INS1_16FlashAttnFwdSm80INS1_25CollectiveMainloopFwdSm80ILi8ELi1ELb0EN4cute5tupleIJNS5_1CILi128EEENS7_ILi64EEENS7_ILi192EEEEEELi192ENS_6half_tEfNS_4arch4Sm80ELb0ELb0ELb1ELb1ELb0ELb1ELb1ELb0EEENS1_21CollectiveEpilogueFwdINS6_IJS8_SA_S9_EEENS6_IJNS7_ILi1EEESI_SI_EEESC_SE_Li256ELb1ELb1ELb0ELb0EEENS1_19SingleTileSchedulerILb1ELb0ELb1ELi128EEEEEEEEEvNT_6ParamsE,"",@"SHT_CUDA_INFO"
	.sectionflags	@""
	.align	4


	//----- nvinfo : EIATTR_CUDA_API_VERSION
	.align		4
        /*0000*/ 	.byte	0x04, 0x37
        /*0002*/ 	.short	(.L_252 - .L_251)
.L_251:
        /*0004*/ 	.word	0x00000082


	//----- nvinfo : EIATTR_KPARAM_INFO
	.align		4
.L_252:
        /*0008*/ 	.byte	0x04, 0x17
        /*000a*/ 	.short	(.L_254 - .L_253)
.L_253:
        /*000c*/ 	.word	0x00000000
        /*0010*/ 	.short	0x0000
        /*0012*/ 	.short	0x0000
        /*0014*/ 	.byte	0x00, 0xf0, 0x61, 0x10


	//----- nvinfo : EIATTR_SPARSE_MMA_MASK
	.align		4
.L_254:
        /*0018*/ 	.byte	0x03, 0x50
        /*001a*/ 	.short	0x0000


	//----- nvinfo : EIATTR_MAXREG_COUNT
	.align		4
        /*001c*/ 	.byte	0x03, 0x1b
        /*001e*/ 	.short	0x00ff


	//----- nvinfo : EIATTR_MERCURY_ISA_VERSION
	.align		4
        /*0020*/ 	.byte	0x03, 0x5f
        /*0022*/ 	.short	0x0101


	//----- nvinfo : EIATTR_VRC_CTA_INIT_COUNT
	.align		4
        /*0024*/ 	.byte	0x02, 0x4a
	.zero		1
	.zero		1


	//----- nvinfo : EIATTR_EXIT_INSTR_OFFSETS
	.align		4
        /*0028*/ 	.byte	0x04, 0x1c
        /*002a*/ 	.short	(.L_256 - .L_255)


	//   ....[0]....
.L_255:
        /*002c*/ 	.word	0x00000010


	//----- nvinfo : EIATTR_MAX_THREADS
	.align		4
.L_256:
        /*0030*/ 	.byte	0x04, 0x05
        /*0032*/ 	.short	(.L_258 - .L_257)
.L_257:
        /*0034*/ 	.word	0x00000100
        /*0038*/ 	.word	0x00000001
        /*003c*/ 	.word	0x00000001


	//----- nvinfo : EIATTR_CBANK_PARAM_SIZE
	.align		4
.L_258:
        /*0040*/ 	.byte	0x03, 0x19
        /*0042*/ 	.short	0x0418


	//----- nvinfo : EIATTR_PARAM_CBANK
	.align		4
        /*0044*/ 	.byte	0x04, 0x0a
        /*0046*/ 	.short	(.L_260 - .L_259)
	.align		4
.L_259:
        /*0048*/ 	.word	index@(.nv.constant0._ZN7cutlass13device_kernelIN5flash19enable_sm80_to_sm89INS1_16FlashAttnFwdSm80INS1_25CollectiveMainloopFwdSm80ILi8ELi1ELb0EN4cute5tupleIJNS5_1CILi128EEENS7_ILi64EEENS7_ILi192EEEEEELi192ENS_6half_tEfNS_4arch4Sm80ELb0ELb0ELb1ELb1ELb0ELb1ELb1ELb0EEENS1_21CollectiveEpilogueFwdINS6_IJS8_SA_S9_EEENS6_IJNS7_ILi1EEESI_SI_EEESC_SE_Li256ELb1ELb1ELb0ELb0EEENS1_19SingleTileSchedulerILb1ELb0ELb1ELi128EEEEEEEEEvNT_6ParamsE)
        /*004c*/ 	.short	0x0380
        /*004e*/ 	.short	0x0418


	//----- nvinfo : EIATTR_SW_WAR
	.align		4
.L_260:
        /*0050*/ 	.byte	0x04, 0x36
        /*0052*/ 	.short	(.L_262 - .L_261)
.L_261:
        /*0054*/ 	.word	0x00000008
.L_262:


//--------------------- .nv.info._ZN7cutlass13device_kernelIN5flash19enable_sm80_to_sm89INS1_16FlashAttnFwdSm80INS1_25CollectiveMainloopFwdSm80ILi8ELi1ELb0EN4cute5tupleIJNS5_1CILi128EEENS7_ILi64EEENS7_ILi192EEEEEELi192ENS_6half_tEfNS_4arch4Sm80ELb0ELb1ELb1ELb0ELb0ELb0ELb1ELb0EEENS1_21CollectiveEpilogueFwdINS6_IJS8_SA_S9_EEENS6_IJNS7_ILi1EEESI_SI_EEESC_SE_Li256ELb0ELb1ELb0ELb0EEENS1_19SingleTileSchedulerILb0ELb0ELb1ELi128EEEEEEEEEvNT_6ParamsE --------------------------
	.section	.nv.info._ZN7cutlass13device_kernelIN5flash19enable_sm80_to_sm89INS1_16FlashAttnFwdSm80INS1_25CollectiveMainloopFwdSm80ILi8ELi1ELb0EN4cute5tupleIJNS5_1CILi128EEENS7_ILi64EEENS7_ILi192EEEEEELi192ENS_6half_tEfNS_4arch4Sm80ELb0ELb1ELb1ELb0ELb0ELb0ELb1ELb0EEENS1_21CollectiveEpilogueFwdINS6_IJS8_SA_S9_EEENS6_IJNS7_ILi1EEESI_SI_EEESC_SE_Li256ELb0ELb1ELb0ELb0EEENS1_19SingleTileSchedulerILb0ELb0ELb1ELi128EEEEEEEEEvNT_6ParamsE,"",@"SHT_CUDA_INFO"
	.sectionflags	@""
	.align	4


	//----- nvinfo : EIATTR_CUDA_API_VERSION
	.align		4
        /*0000*/ 	.byte	0x04, 0x37
        /*0002*/ 	.short	(.L_264 - .L_263)
.L_263:
        /*0004*/ 	.word	0x00000082


	//----- nvinfo : EIATTR_KPARAM_INFO
	.align		4
.L_264:
        /*0008*/ 	.byte	0x04, 0x17
        /*000a*/ 	.short	(.L_266 - .L_265)
.L_265:
        /*000c*/ 	.word	0x00000000
        /*0010*/ 	.short	0x0000
        /*0012*/ 	.short	0x0000
        /*0014*/ 	.byte	0x00, 0xf0, 0x61, 0x10


	//----- nvinfo : EIATTR_SPARSE_MMA_MASK
	.align		4
.L_266:
        /*0018*/ 	.byte	0x03, 0x50
        /*001a*/ 	.short	0x0000


	//----- nvinfo : EIATTR_MAXREG_COUNT
	.align		4
        /*001c*/ 	.byte	0x03, 0x1b
        /*001e*/ 	.short	0x00ff


	//----- nvinfo : EIATTR_MERCURY_ISA_VERSION
	.align		4
        /*0020*/ 	.byte	0x03, 0x5f
        /*0022*/ 	.short	0x0101


	//----- nvinfo : EIATTR_VRC_CTA_INIT_COUNT
	.align		4
        /*0024*/ 	.byte	0x02, 0x4a
	.zero		1
	.zero		1


	//----- nvinfo : EIATTR_EXIT_INSTR_OFFSETS
	.align		4
        /*0028*/ 	.byte	0x04, 0x1c
        /*002a*/ 	.short	(.L_268 - .L_267)


	//   ....[0]....
.L_267:
        /*002c*/ 	.word	0x00000010


	//----- nvinfo : EIATTR_MAX_THREADS
	.align		4
.L_268:
        /*0030*/ 	.byte	0x04, 0x05
        /*0032*/ 	.short	(.L_270 - .L_269)
.L_269:
        /*0034*/ 	.word	0x00000100
        /*0038*/ 	.word	0x00000001
        /*003c*/ 	.word	0x00000001


	//----- nvinfo : EIATTR_CBANK_PARAM_SIZE
	.align		4
.L_270:
        /*0040*/ 	.byte	0x03, 0x19
        /*0042*/ 	.short	0x0418


	//----- nvinfo : EIATTR_PARAM_CBANK
	.align		4
        /*0044*/ 	.byte	0x04, 0x0a
        /*0046*/ 	.short	(.L_272 - .L_271)
	.align		4
.L_271:
        /*0048*/ 	.word	index@(.nv.constant0._ZN7cutlass13device_kernelIN5flash19enable_sm80_to_sm89INS1_16FlashAttnFwdSm80INS1_25CollectiveMainloopFwdSm80ILi8ELi1ELb0EN4cute5tupleIJNS5_1CILi128EEENS7_ILi64EEENS7_ILi192EEEEEELi192ENS_6half_tEfNS_4arch4Sm80ELb0ELb1ELb1ELb0ELb0ELb0ELb1ELb0EEENS1_21CollectiveEpilogueFwdINS6_IJS8_SA_S9_EEENS6_IJNS7_ILi1EEESI_SI_EEESC_SE_Li256ELb0ELb1ELb0ELb0EEENS1_19SingleTileSchedulerILb0ELb0ELb1ELi128EEEEEEEEEvNT_6ParamsE)
        /*004c*/ 	.short	0x0380
        /*004e*/ 	.short	0x0418


	//----- nvinfo : EIATTR_SW_WAR
	.align		4
.L_272:
        /*0050*/ 	.byte	0x04, 0x36
        /*0052*/ 	.short	(.L_274 - .L_273)
.L_273:
        /*0054*/ 	.word	0x00000008
.L_274:


//--------------------- .nv.info._ZN7cutlass13device_kernelIN5flash19enable_sm80_to_sm89INS1_16FlashAttnFwdSm80INS1_25CollectiveMainloopFwdSm80ILi8ELi1ELb0EN4cute5tupleIJNS5_1CILi128EEENS7_ILi64EEENS7_ILi192EEEEEELi192ENS_6half_tEfNS_4arch4Sm80ELb0ELb1ELb1ELb1ELb0ELb0ELb1ELb0EEENS1_21CollectiveEpilogueFwdINS6_IJS8_SA_S9_EEENS6_IJNS7_ILi1EEESI_SI_EEESC_SE_Li256ELb1ELb1ELb0ELb0EEENS1_19SingleTileSchedulerILb1ELb0ELb1ELi128EEEEEEEEEvNT_6ParamsE --------------------------
	.section	.nv.info._ZN7cutlass13device_kernelIN5flash19enable_sm80_to_sm89INS1_16FlashAttnFwdSm80INS1_25CollectiveMainloopFwdSm80ILi8ELi1ELb0EN4cute5tupleIJNS5_1CILi128EEENS7_ILi64EEENS7_ILi192EEEEEELi192ENS_6half_tEfNS_4arch4Sm80ELb0ELb1ELb1ELb1ELb0ELb0ELb1ELb0EEENS1_21CollectiveEpilogueFwdINS6_IJS8_SA_S9_EEENS6_IJNS7_ILi1EEESI_SI_EEESC_SE_Li256ELb1ELb1ELb0ELb0EEENS1_19SingleTileSchedulerILb1ELb0ELb1ELi128EEEEEEEEEvNT_6ParamsE,"",@"SHT_CUDA_INFO"
	.sectionflags	@""
	.align	4


	//----- nvinfo : EIATTR_CUDA_API_VERSION
	.align		4
        /*0000*/ 	.byte	0x04, 0x37
        /*0002*/ 	.short	(.L_276 - .L_275)
.L_275:
        /*0004*/ 	.word	0x00000082


	//----- nvinfo : EIATTR_KPARAM_INFO
	.align		4
.L_276:
        /*0008*/ 	.byte	0x04, 0x17
        /*000a*/ 	.short	(.L_278 - .L_277)
.L_277:
        /*000c*/ 	.word	0x00000000
        /*0010*/ 	.short	0x0000
        /*0012*/ 	.short	0x0000
        /*0014*/ 	.byte	0x00, 0xf0, 0x61, 0x10


	//----- nvinfo : EIATTR_SPARSE_MMA_MASK
	.align		4
.L_278:
        /*0018*/ 	.byte	0x03, 0x50
        /*001a*/ 	.short	0x0000


	//----- nvinfo : EIATTR_MAXREG_COUNT
	.align		4
        /*001c*/ 	.byte	0x03, 0x1b
        /*001e*/ 	.short	0x00ff


	//----- nvinfo : EIATTR_MERCURY_ISA_VERSION
	.align		4
        /*0020*/ 	.byte	0x03, 0x5f
        /*0022*/ 	.short	0x0101


	//----- nvinfo : EIATTR_VRC_CTA_INIT_COUNT
	.align		4
        /*0024*/ 	.byte	0x02, 0x4a
	.zero		1
	.zero		1


	//----- nvinfo : EIATTR_EXIT_INSTR_OFFSETS
	.align		4
        /*0028*/ 	.byte	0x04, 0x1c
        /*002a*/ 	.short	(.L_280 - .L_279)


	//   ....[0]....
.L_279:
        /*002c*/ 	.word	0x00000010


	//----- nvinfo : EIATTR_MAX_THREADS
	.align		4
.L_280:
        /*0030*/ 	.byte	0x04, 0x05
        /*0032*/ 	.short	(.L_282 - .L_281)
.L_281:
        /*0034*/ 	.word	0x00000100
        /*0038*/ 	.word	0x00000001
        /*003c*/ 	.word	0x00000001


	//----- nvinfo : EIATTR_CBANK_PARAM_SIZE
	.align		4
.L_282:
        /*0040*/ 	.byte	0x03, 0x19
        /*0042*/ 	.short	0x0418


	//----- nvinfo : EIATTR_PARAM_CBANK
	.align		4
        /*0044*/ 	.byte	0x04, 0x0a
        /*0046*/ 	.short	(.L_284 - .L_283)
	.align		4
.L_283:
        /*0048*/ 	.word	index@(.nv.constant0._ZN7cutlass13device_kernelIN5flash19enable_sm80_to_sm89INS1_16FlashAttnFwdSm80INS1_25CollectiveMainloopFwdSm80ILi8ELi1ELb0EN4cute5tupleIJNS5_1CILi128EEENS7_ILi64EEENS7_ILi192EEEEEELi192ENS_6half_tEfNS_4arch4Sm80ELb0ELb1ELb1ELb1ELb0ELb0ELb1ELb0EEENS1_21CollectiveEpilogueFwdINS6_IJS8_SA_S9_EEENS6_IJNS7_ILi1EEESI_SI_EEESC_SE_Li256ELb1ELb1ELb0ELb0EEENS1_19SingleTileSchedulerILb1ELb0ELb1ELi128EEEEEEEEEvNT_6ParamsE)
        /*004c*/ 	.short	0x0380
        /*004e*/ 	.short	0x0418


	//----- nvinfo : EIATTR_SW_WAR
	.align		4
.L_284:
        /*0050*/ 	.byte	0x04, 0x36
        /*0052*/ 	.short	(.L_286 - .L_285)
.L_285:
        /*0054*/ 	.word	0x00000008
.L_286:


//--------------------- .nv.info._ZN7cutlass13device_kernelIN5flash19enable_sm80_to_sm89INS1_16FlashAttnFwdSm80INS1_25CollectiveMainloopFwdSm80ILi8ELi1ELb0EN4cute5tupleIJNS5_1CILi128EEENS7_ILi64EEENS7_ILi192EEEEEELi192ENS_6half_tEfNS_4arch4Sm80ELb0ELb1ELb1ELb1ELb0ELb1ELb1ELb0EEENS1_21CollectiveEpilogueFwdINS6_IJS8_SA_S9_EEENS6_IJNS7_ILi1EEESI_SI_EEESC_SE_Li256ELb1ELb1ELb0ELb0EEENS1_19SingleTileSchedulerILb1ELb0ELb1ELi128EEEEEEEEEvNT_6ParamsE --------------------------
	.section	.nv.info._ZN7cutlass13device_kernelIN5flash19enable_sm80_to_sm89INS1_16FlashAttnFwdSm80INS1_25CollectiveMainloopFwdSm80ILi8ELi1ELb0EN4cute5tupleIJNS5_1CILi128EEENS7_ILi64EEENS7_ILi192EEEEEELi192ENS_6half_tEfNS_4arch4Sm80ELb0ELb1ELb1ELb1ELb0ELb1ELb1ELb0EEENS1_21CollectiveEpilogueFwdINS6_IJS8_SA_S9_EEENS6_IJNS7_ILi1EEESI_SI_EEESC_SE_Li256ELb1ELb1ELb0ELb0EEENS1_19SingleTileSchedulerILb1ELb0ELb1ELi128EEEEEEEEEvNT_6ParamsE,"",@"SHT_CUDA_INFO"
	.sectionflags	@""
	.align	4


	//----- nvinfo : EIATTR_CUDA_API_VERSION
	.align		4
        /*0000*/ 	.byte	0x04, 0x37
        /*0002*/ 	.short	(.L_288 - .L_287)
.L_287:
        /*0004*/ 	.word	0x00000082


	//----- nvinfo : EIATTR_KPARAM_INFO
	.align		4
.L_288:
        /*0008*/ 	.byte	0x04, 0x17
        /*000a*/ 	.short	(.L_290 - .L_289)
.L_289:
        /*000c*/ 	.word	0x00000000
        /*0010*/ 	.short	0x0000
        /*0012*/ 	.short	0x0000
        /*0014*/ 	.byte	0x00, 0xf0, 0x61, 0x10


	//----- nvinfo : EIATTR_SPARSE_MMA_MASK
	.align		4
.L_290:
        /*0018*/ 	.byte	0x03, 0x50
        /*001a*/ 	.short	0x0000


	//----- nvinfo : EIATTR_MAXREG_COUNT
	.align		4
        /*001c*/ 	.byte	0x03, 0x1b
        /*001e*/ 	.short	0x00ff


	//----- nvinfo : EIATTR_MERCURY_ISA_VERSION
	.align		4
        /*0020*/ 	.byte	0x03, 0x5f
        /*0022*/ 	.short	0x0101


	//----- nvinfo : EIATTR_VRC_CTA_INIT_COUNT
	.align		4
        /*0024*/ 	.byte	0x02, 0x4a
	.zero		1
	.zero		1


	//----- nvinfo : EIATTR_EXIT_INSTR_OFFSETS
	.align		4
        /*0028*/ 	.byte	0x04, 0x1c
        /*002a*/ 	.short	(.L_292 - .L_291)


	//   ....[0]....
.L_291:
        /*002c*/ 	.word	0x00000010


	//----- nvinfo : EIATTR_MAX_THREADS
	.align		4
.L_292:
        /*0030*/ 	.byte	0x04, 0x05
        /*0032*/ 	.short	(.L_294 - .L_293)
.L_293:
        /*0034*/ 	.word	0x00000100
        /*0038*/ 	.word	0x00000001
        /*003c*/ 	.word	0x00000001


	//----- nvinfo : EIATTR_CBANK_PARAM_SIZE
	.align		4
.L_294:
        /*0040*/ 	.byte	0x03, 0x19
        /*0042*/ 	.short	0x0418


	//----- nvinfo : EIATTR_PARAM_CBANK
	.align		4
        /*0044*/ 	.byte	0x04, 0x0a
        /*0046*/ 	.short	(.L_296 - .L_295)
	.align		4
.L_295:
        /*0048*/ 	.word	index@(.nv.constant0._ZN7cutlass13device_kernelIN5flash19enable_sm80_to_sm89INS1_16FlashAttnFwdSm80INS1_25CollectiveMainloopFwdSm80ILi8ELi1ELb0EN4cute5tupleIJNS5_1CILi128EEENS7_ILi64EEENS7_ILi192EEEEEELi192ENS_6half_tEfNS_4arch4Sm80ELb0ELb1ELb1ELb1ELb0ELb1ELb1ELb0EEENS1_21CollectiveEpilogueFwdINS6_IJS8_SA_S9_EEENS6_IJNS7_ILi1EEESI_SI_EEESC_SE_Li256ELb1ELb1ELb0ELb0EEENS1_19SingleTileSchedulerILb1ELb0ELb1ELi128EEEEEEEEEvNT_6ParamsE)
        /*004c*/ 	.short	0x0380
        /*004e*/ 	.short	0x0418


	//----- nvinfo : EIATTR_SW_WAR
	.align		4
.L_296:
        /*0050*/ 	.byte	0x04, 0x36
        /*0052*/ 	.short	(.L_298 - .L_297)
.L_297:
        /*0054*/ 	.word	0x00000008
.L_298:


//--------------------- .nv.info._ZN7cutlass13device_kernelIN5flash19enable_sm80_to_sm89INS1_16FlashAttnFwdSm80INS1_25CollectiveMainloopFwdSm80ILi8ELi1ELb1EN4cute5tupleIJNS5_1CILi128EEENS7_ILi96EEENS7_ILi192EEEEEELi192ENS_6half_tEfNS_4arch4Sm80ELb1ELb0ELb1ELb0ELb0ELb0ELb1ELb0EEENS1_21CollectiveEpilogueFwdINS6_IJS8_SA_S9_EEENS6_IJNS7_ILi1EEESI_SI_EEESC_SE_Li256ELb0ELb1ELb0ELb0EEENS1_30DynamicPersistentTileSchedulerILi256ELi256ELb0ELb1ELb0EEEEEEEEEvNT_6ParamsE --------------------------
	.section	.nv.info._ZN7cutlass13device_kernelIN5flash19enable_sm80_to_sm89INS1_16FlashAttnFwdSm80INS1_25CollectiveMainloopFwdSm80ILi8ELi1ELb1EN4cute5tupleIJNS5_1CILi128EEENS7_ILi96EEENS7_ILi192EEEEEELi192ENS_6half_tEfNS_4arch4Sm80ELb1ELb0ELb1ELb0ELb0ELb0ELb1ELb0EEENS1_21CollectiveEpilogueFwdINS6_IJS8_SA_S9_EEENS6_IJNS7_ILi1EEESI_SI_EEESC_SE_Li256ELb0ELb1ELb0ELb0EEENS1_30DynamicPersistentTileSchedulerILi256ELi256ELb0ELb1ELb0EEEEEEEEEvNT_6ParamsE,"",@"SHT_CUDA_INFO"
	.sectionflags	@""
	.align	4


	//----- nvinfo : EIATTR_CUDA_API_VERSION
	.align		4
        /*0000*/ 	.byte	0x04, 0x37
        /*0002*/ 	.short	(.L_300 - .L_299)
.L_299:
        /*0004*/ 	.word	0x00000082


	//----- nvinfo : EIATTR_KPARAM_INFO
	.align		4
.L_300:
        /*0008*/ 	.byte	0x04, 0x17
        /*000a*/ 	.short	(.L_302 - .L_301)
.L_301:
        /*000c*/ 	.word	0x00000000
        /*0010*/ 	.short	0x0000
        /*0012*/ 	.short	0x0000
        /*0014*/ 	.byte	0x00, 0xf0, 0xa1, 0x10


	//----- nvinfo : EIATTR_SPARSE_MMA_MASK
	.align		4
.L_302:
        /*0018*/ 	.byte	0x03, 0x50
        /*001a*/ 	.short	0x0000


	//----- nvinfo : EIATTR_MAXREG_COUNT
	.align		4
        /*001c*/ 	.byte	0x03, 0x1b
        /*001e*/ 	.short	0x00ff


	//----- nvinfo : EIATTR_MERCURY_ISA_VERSION
	.align		4
        /*0020*/ 	.byte	0x03, 0x5f
        /*0022*/ 	.short	0x0101


	//----- nvinfo : EIATTR_VRC_CTA_INIT_COUNT
	.align		4
        /*0024*/ 	.byte	0x02, 0x4a
	.zero		1
	.zero		1


	//----- nvinfo : EIATTR_EXIT_INSTR_OFFSETS
	.align		4
        /*0028*/ 	.byte	0x04, 0x1c
        /*002a*/ 	.short	(.L_304 - .L_303)


	//   ....[0]....
.L_303:
        /*002c*/ 	.word	0x00000010


	//----- nvinfo : EIATTR_MAX_THREADS
	.align		4
.L_304:
        /*0030*/ 	.byte	0x04, 0x05
        /*0032*/ 	.short	(.L_306 - .L_305)
.L_305:
        /*0034*/ 	.word	0x00000100
        /*0038*/ 	.word	0x00000001
        /*003c*/ 	.word	0x00000001


	//----- nvinfo : EIATTR_CBANK_PARAM_SIZE
	.align		4
.L_306:
        /*0040*/ 	.byte	0x03, 0x19
        /*0042*/ 	.short	0x0428


	//----- nvinfo : EIATTR_PARAM_CBANK
	.align		4
        /*0044*/ 	.byte	0x04, 0x0a
        /*0046*/ 	.short	(.L_308 - .L_307)
	.align		4
.L_307:
        /*0048*/ 	.word	index@(.nv.constant0._ZN7cutlass13device_kernelIN5flash19enable_sm80_to_sm89INS1_16FlashAttnFwdSm80INS1_25CollectiveMainloopFwdSm80ILi8ELi1ELb1EN4cute5tupleIJNS5_1CILi128EEENS7_ILi96EEENS7_ILi192EEEEEELi192ENS_6half_tEfNS_4arch4Sm80ELb1ELb0ELb1ELb0ELb0ELb0ELb1ELb0EEENS1_21CollectiveEpilogueFwdINS6_IJS8_SA_S9_EEENS6_IJNS7_ILi1EEESI_SI_EEESC_SE_Li256ELb0ELb1ELb0ELb0EEENS1_30DynamicPersistentTileSchedulerILi256ELi256ELb0ELb1ELb0EEEEEEEEEvNT_6ParamsE)
        /*004c*/ 	.short	0x0380
        /*004e*/ 	.short	0x0428


	//----- nvinfo : EIATTR_SW_WAR
	.align		4
.L_308:
        /*0050*/ 	.byte	0x04, 0x36
        /*0052*/ 	.short	(.L_310 - .L_309)
.L_309:
        /*0054*/ 	.word	0x00000008
.L_310:


//--------------------- .nv.info._ZN7cutlass13device_kernelIN5flash19enable_sm80_to_sm89INS1_16FlashAttnFwdSm80INS1_25CollectiveMainloopFwdSm80ILi8ELi1ELb1EN4cute5tupleIJNS5_1CILi128EEENS7_ILi96EEENS7_ILi192EEEEEELi192ENS_6half_tEfNS_4arch4Sm80ELb1ELb0ELb1ELb1ELb0ELb0ELb1ELb0EEENS1_21CollectiveEpilogueFwdINS6_IJS8_SA_S9_EEENS6_IJNS7_ILi1EEESI_SI_EEESC_SE_Li256ELb1ELb1ELb0ELb0EEENS1_19SingleTileSchedulerILb1ELb0ELb1ELi128EEEEEEEEEvNT_6ParamsE --------------------------
	.section	.nv.info._ZN7cutlass13device_kernelIN5flash19enable_sm80_to_sm89INS1_16FlashAttnFwdSm80INS1_25CollectiveMainloopFwdSm80ILi8ELi1ELb1EN4cute5tupleIJNS5_1CILi128EEENS7_ILi96EEENS7_ILi192EEEEEELi192ENS_6half_tEfNS_4arch4Sm80ELb1ELb0ELb1ELb1ELb0ELb0ELb1ELb0EEENS1_21CollectiveEpilogueFwdINS6_IJS8_SA_S9_EEENS6_IJNS7_ILi1EEESI_SI_EEESC_SE_Li256ELb1ELb1ELb0ELb0EEENS1_19SingleTileSchedulerILb1ELb0ELb1ELi128EEEEEEEEEvNT_6ParamsE,"",@"SHT_CUDA_INFO"
	.sectionflags	@""
	.align	4


	//----- nvinfo : EIATTR_CUDA_API_VERSION
	.align		4
        /*0000*/ 	.byte	0x04, 0x37
        /*0002*/ 	.short	(.L_312 - .L_311)
.L_311:
        /*0004*/ 	.word	0x00000082


	//----- nvinfo : EIATTR_KPARAM_INFO
	.align		4
.L_312:
        /*0008*/ 	.byte	0x04, 0x17
        /*000a*/ 	.short	(.L_314 - .L_313)
.L_313:
        /*000c*/ 	.word	0x00000000
        /*0010*/ 	.short	0x0000
        /*0012*/ 	.short	0x0000
        /*0014*/ 	.byte	0x00, 0xf0, 0x61, 0x10


	//----- nvinfo : EIATTR_SPARSE_MMA_MASK
	.align		4
.L_314:
        /*0018*/ 	.byte	0x03, 0x50
        /*001a*/ 	.short	0x0000


	//----- nvinfo : EIATTR_MAXREG_COUNT
	.align		4
        /*001c*/ 	.byte	0x03, 0x1b
        /*001e*/ 	.short	0x00ff


	//----- nvinfo : EIATTR_MERCURY_ISA_VERSION
	.align		4
        /*0020*/ 	.byte	0x03, 0x5f
        /*0022*/ 	.short	0x0101


	//----- nvinfo : EIATTR_VRC_CTA_INIT_COUNT
	.align		4
        /*0024*/ 	.byte	0x02, 0x4a
	.zero		1
	.zero		1


	//----- nvinfo : EIATTR_EXIT_INSTR_OFFSETS
	.align		4
        /*0028*/ 	.byte	0x04, 0x1c
        /*002a*/ 	.short	(.L_316 - .L_315)


	//   ....[0]....
.L_315:
        /*002c*/ 	.word	0x00000010


	//----- nvinfo : EIATTR_MAX_THREADS
	.align		4
.L_316:
        /*0030*/ 	.byte	0x04, 0x05
        /*0032*/ 	.short	(.L_318 - .L_317)
.L_317:
        /*0034*/ 	.word	0x00000100
        /*0038*/ 	.word	0x00000001
        /*003c*/ 	.word	0x00000001


	//----- nvinfo : EIATTR_CBANK_PARAM_SIZE
	.align		4
.L_318:
        /*0040*/ 	.byte	0x03, 0x19
        /*0042*/ 	.short	0x0418


	//----- nvinfo : EIATTR_PARAM_CBANK
	.align		4
        /*0044*/ 	.byte	0x04, 0x0a
        /*0046*/ 	.short	(.L_320 - .L_319)
	.align		4
.L_319:
        /*0048*/ 	.word	index@(.nv.constant0._ZN7cutlass13device_kernelIN5flash19enable_sm80_to_sm89INS1_16FlashAttnFwdSm80INS1_25CollectiveMainloopFwdSm80ILi8ELi1ELb1EN4cute5tupleIJNS5_1CILi128EEENS7_ILi96EEENS7_ILi192EEEEEELi192ENS_6half_tEfNS_4arch4Sm80ELb1ELb0ELb1ELb1ELb0ELb0ELb1ELb0EEENS1_21CollectiveEpilogueFwdINS6_IJS8_SA_S9_EEENS6_IJNS7_ILi1EEESI_SI_EEESC_SE_Li256ELb1ELb1ELb0ELb0EEENS1_19SingleTileSchedulerILb1ELb0ELb1ELi128EEEEEEEEEvNT_6ParamsE)
        /*004c*/ 	.short	0x0380
        /*004e*/ 	.short	0x0418


	//----- nvinfo : EIATTR_SW_WAR
	.align		4
.L_320:
        /*0050*/ 	.byte	0x04, 0x36
        /*0052*/ 	.short	(.L_322 - .L_321)
.L_321:
        /*0054*/ 	.word	0x00000008
.L_322:


//--------------------- .nv.info._ZN7cutlass13device_kernelIN5flash19enable_sm80_to_sm89INS1_16FlashAttnFwdSm80INS1_25CollectiveMainloopFwdSm80ILi8ELi1ELb0EN4cute5tupleIJNS5_1CILi128EEENS7_ILi64EEENS7_ILi192EEEEEELi192ENS_6half_tEfNS_4arch4Sm80ELb1ELb0ELb1ELb1ELb0ELb1ELb1ELb0EEENS1_21CollectiveEpilogueFwdINS6_IJS8_SA_S9_EEENS6_IJNS7_ILi1EEESI_SI_EEESC_SE_Li256ELb1ELb1ELb0ELb0EEENS1_19SingleTileSchedulerILb1ELb0ELb1ELi128EEEEEEEEEvNT_6ParamsE --------------------------
	.section	.nv.info._ZN7cutlass13device_kernelIN5flash19enable_sm80_to_sm89INS1_16FlashAttnFwdSm80INS1_25CollectiveMainloopFwdSm80ILi8ELi1ELb0EN4cute5tupleIJNS5_1CILi128EEENS7_ILi64EEENS7_ILi192EEEEEELi192ENS_6half_tEfNS_4arch4Sm80ELb1ELb0ELb1ELb1ELb0ELb1ELb1ELb0EEENS1_21CollectiveEpilogueFwdINS6_IJS8_SA_S9_EEENS6_IJNS7_ILi1EEESI_SI_EEESC_SE_Li256ELb1ELb1ELb0ELb0EEENS1_19SingleTileSchedulerILb1ELb0ELb1ELi128EEEEEEEEEvNT_6ParamsE,"",@"SHT_CUDA_INFO"
	.sectionflags	@""
	.align	4


	//----- nvinfo : EIATTR_CUDA_API_VERSION
	.align		4
        /*0000*/ 	.byte	0x04, 0x37
        /*0002*/ 	.short	(.L_324 - .L_323)
.L_323:
        /*0004*/ 	.word	0x00000082


	//----- nvinfo : EIATTR_KPARAM_INFO
	.align		4
.L_324:
        /*0008*/ 	.byte	0x04, 0x17
        /*000a*/ 	.short	(.L_326 - .L_325)
.L_325:
        /*000c*/ 	.word	0x00000000
        /*0010*/ 	.short	0x0000
        /*0012*/ 	.short	0x0000
        /*0014*/ 	.byte	0x00, 0xf0, 0x61, 0x10


	//----- nvinfo : EIATTR_SPARSE_MMA_MASK
	.align		4
.L_326:
        /*0018*/ 	.byte	0x03, 0x50
        /*001a*/ 	.short	0x0000


	//----- nvinfo : EIATTR_MAXREG_COUNT
	.align		4
        /*001c*/ 	.byte	0x03, 0x1b
        /*001e*/ 	.short	0x00ff


	//----- nvinfo : EIATTR_MERCURY_ISA_VERSION
	.align		4
        /*0020*/ 	.byte	0x03, 0x5f
        /*0022*/ 	.short	0x0101


	//----- nvinfo : EIATTR_VRC_CTA_INIT_COUNT
	.align		4
        /*0024*/ 	.byte	0x02, 0x4a
	.zero		1
	.zero		1


	//----- nvinfo : EIATTR_EXIT_INSTR_OFFSETS
	.align		4
        /*0028*/ 	.byte	0x04, 0x1c
        /*002a*/ 	.short	(.L_328 - .L_327)


	//   ....[0]....
.L_327:
        /*002c*/ 	.word	0x00000010


	//----- nvinfo : EIATTR_MAX_THREADS
	.align		4
.L_328:
        /*0030*/ 	.byte	0x04, 0x05
        /*0032*/ 	.short	(.L_330 - .L_329)
.L_329:
        /*0034*/ 	.word	0x00000100
        /*0038*/ 	.word	0x00000001
        /*003c*/ 	.word	0x00000001


	//----- nvinfo : EIATTR_CBANK_PARAM_SIZE
	.align		4
.L_330:
        /*0040*/ 	.byte	0x03, 0x19
        /*0042*/ 	.short	0x0418


	//----- nvinfo : EIATTR_PARAM_CBANK
	.align		4
        /*0044*/ 	.byte	0x04, 0x0a
        /*0046*/ 	.short	(.L_332 - .L_331)
	.align		4
.L_331:
        /*0048*/ 	.word	index@(.nv.constant0._ZN7cutlass13device_kernelIN5flash19enable_sm80_to_sm89INS1_16FlashAttnFwdSm80INS1_25CollectiveMainloopFwdSm80ILi8ELi1ELb0EN4cute5tupleIJNS5_1CILi128EEENS7_ILi64EEENS7_ILi192EEEEEELi192ENS_6half_tEfNS_4arch4Sm80ELb1ELb0ELb1ELb1ELb0ELb1ELb1ELb0EEENS1_21CollectiveEpilogueFwdINS6_IJS8_SA_S9_EEENS6_IJNS7_ILi1EEESI_SI_EEESC_SE_Li256ELb1ELb1ELb0ELb0EEENS1_19SingleTileSchedulerILb1ELb0ELb1ELi128EEEEEEEEEvNT_6ParamsE)
        /*004c*/ 	.short	0x0380
        /*004e*/ 	.short	0x0418


	//----- nvinfo : EIATTR_SW_WAR
	.align		4
.L_332:
        /*0050*/ 	.byte	0x04, 0x36
        /*0052*/ 	.short	(.L_334 - .L_333)
.L_333:
        /*0054*/ 	.word	0x00000008
.L_334:


//--------------------- .nv.info._ZN7cutlass13device_kernelIN5flash19enable_sm80_to_sm89INS1_16FlashAttnFwdSm80INS1_25CollectiveMainloopFwdSm80ILi8ELi2ELb1EN4cute5tupleIJNS5_1CILi128EEENS7_ILi96EEENS7_ILi192EEEEEELi192ENS_6half_tEfNS_4arch4Sm80ELb0ELb0ELb1ELb0ELb0ELb0ELb1ELb0EEENS1_21CollectiveEpilogueFwdINS6_IJS8_SA_S9_EEENS6_IJNS7_ILi1EEESI_SI_EEESC_SE_Li256ELb0ELb1ELb0ELb0EEENS1_19SingleTileSchedulerILb0ELb0ELb1ELi128EEEEEEEEEvNT_6ParamsE --------------------------
	.section	.nv.info._ZN7cutlass13device_kernelIN5flash19enable_sm80_to_sm89INS1_16FlashAttnFwdSm80INS1_25CollectiveMainloopFwdSm80ILi8ELi2ELb1EN4cute5tupleIJNS5_1CILi128EEENS7_ILi96EEENS7_ILi192EEEEEELi192ENS_6half_tEfNS_4arch4Sm80ELb0ELb0ELb1ELb0ELb0ELb0ELb1ELb0EEENS1_21CollectiveEpilogueFwdINS6_IJS8_SA_S9_EEENS6_IJNS7_ILi1EEESI_SI_EEESC_SE_Li256ELb0ELb1ELb0ELb0EEENS1_19SingleTileSchedulerILb0ELb0ELb1ELi128EEEEEEEEEvNT_6ParamsE,"",@"SHT_CUDA_INFO"
	.sectionflags	@""
	.align	4


	//----- nvinfo : EIATTR_CUDA_API_VERSION
	.align		4
        /*0000*/ 	.byte	0x04, 0x37
        /*0002*/ 	.short	(.L_336 - .L_335)
.L_335:
        /*0004*/ 	.word	0x00000082


	//----- nvinfo : EIATTR_KPARAM_INFO
	.align		4
.L_336:
        /*0008*/ 	.byte	0x04, 0x17
        /*000a*/ 	.short	(.L_338 - .L_337)
.L_337:
        /*000c*/ 	.word	0x00000000
        /*0010*/ 	.short	0x0000
        /*0012*/ 	.short	0x0000
        /*0014*/ 	.byte	0x00, 0xf0, 0x61, 0x10


	//----- nvinfo : EIATTR_SPARSE_MMA_MASK
	.align		4
.L_338:
        /*0018*/ 	.byte	0x03, 0x50
        /*001a*/ 	.short	0x0000


	//----- nvinfo : EIATTR_MAXREG_COUNT
	.align		4
        /*001c*/ 	.byte	0x03, 0x1b
        /*001e*/ 	.short	0x00ff


	//----- nvinfo : EIATTR_MERCURY_ISA_VERSION
	.align		4
        /*0020*/ 	.byte	0x03, 0x5f
        /*0022*/ 	.short	0x0101


	//----- nvinfo : EIATTR_VRC_CTA_INIT_COUNT
	.align		4
        /*0024*/ 	.byte	0x02, 0x4a
	.zero		1
	.zero		1


	//----- nvinfo : EIATTR_EXIT_INSTR_OFFSETS
	.align		4
        /*0028*/ 	.byte	0x04, 0x1c
        /*002a*/ 	.short	(.L_340 - .L_339)


	//   ....[0]....
.L_339:
        /*002c*/ 	.word	0x00000010


	//----- nvinfo : EIATTR_MAX_THREADS
	.align		4
.L_340:
        /*0030*/ 	.byte	0x04, 0x05
        /*0032*/ 	.short	(.L_342 - .L_341)
.L_341:
        /*0034*/ 	.word	0x00000100
        /*0038*/ 	.word	0x00000001
        /*003c*/ 	.word	0x00000001


	//----- nvinfo : EIATTR_CBANK_PARAM_SIZE
	.align		4
.L_342:
        /*0040*/ 	.byte	0x03, 0x19
        /*0042*/ 	.short	0x0418


	//----- nvinfo : EIATTR_PARAM_CBANK
	.align		4
        /*0044*/ 	.byte	0x04, 0x0a
        /*0046*/ 	.short	(.L_344 - .L_343)
	.align		4
.L_343:
        /*0048*/ 	.word	index@(.nv.constant0._ZN7cutlass13device_kernelIN5flash19enable_sm80_to_sm89INS1_16FlashAttnFwdSm80INS1_25CollectiveMainloopFwdSm80ILi8ELi2ELb1EN4cute5tupleIJNS5_1CILi128EEENS7_ILi96EEENS7_ILi192EEEEEELi192ENS_6half_tEfNS_4arch4Sm80ELb0ELb0ELb1ELb0ELb0ELb0ELb1ELb0EEENS1_21CollectiveEpilogueFwdINS6_IJS8_SA_S9_EEENS6_IJNS7_ILi1EEESI_SI_EEESC_SE_Li256ELb0ELb1ELb0ELb0EEENS1_19SingleTileSchedulerILb0ELb0ELb1ELi128EEEEEEEEEvNT_6ParamsE)
        /*004c*/ 	.short	0x0380
        /*004e*/ 	.short	0x0418


	//----- nvinfo : EIATTR_SW_WAR
	.align		4
.L_344:
        /*0050*/ 	.byte	0x04, 0x36
        /*0052*/ 	.short	(.L_346 - .L_345)
.L_345:
        /*0054*/ 	.word	0x00000008
.L_346:


//--------------------- .nv.info._ZN7cutlass13device_kernelIN5flash19enable_sm80_to_sm89INS1_16FlashAttnFwdSm80INS1_25CollectiveMainloopFwdSm80ILi8ELi2ELb1EN4cute5tupleIJNS5_1CILi128EEENS7_ILi96EEENS7_ILi192EEEEEELi192ENS_6half_tEfNS_4arch4Sm80ELb0ELb0ELb1ELb1ELb0ELb0ELb1ELb0EEENS1_21CollectiveEpilogueFwdINS6_IJS8_SA_S9_EEENS6_IJNS7_ILi1EEESI_SI_EEESC_SE_Li256ELb1ELb1ELb0ELb0EEENS1_19SingleTileSchedulerILb1ELb0ELb1ELi128EEEEEEEEEvNT_6ParamsE --------------------------
	.section	.nv.info._ZN7cutlass13device_kernelIN5flash19enable_sm80_to_sm89INS1_16FlashAttnFwdSm80INS1_25CollectiveMainloopFwdSm80ILi8ELi2ELb1EN4cute5tupleIJNS5_1CILi128EEENS7_ILi96EEENS7_ILi192EEEEEELi192ENS_6half_tEfNS_4arch4Sm80ELb0ELb0ELb1ELb1ELb0ELb0ELb1ELb0EEENS1_21CollectiveEpilogueFwdINS6_IJS8_SA_S9_EEENS6_IJNS7_ILi1EEESI_SI_EEESC_SE_Li256ELb1ELb1ELb0ELb0EEENS1_19SingleTileSchedulerILb1ELb0ELb1ELi128EEEEEEEEEvNT_6ParamsE,"",@"SHT_CUDA_INFO"
	.sectionflags	@""
	.align	4


	//----- nvinfo : EIATTR_CUDA_API_VERSION
	.align		4
        /*0000*/ 	.byte	0x04, 0x37
        /*0002*/ 	.short	(.L_348 - .L_347)
.L_347:
        /*0004*/ 	.word	0x00000082


	//----- nvinfo : EIATTR_KPARAM_INFO
	.align		4
.L_348:
        /*0008*/ 	.byte	0x04, 0x17
        /*000a*/ 	.short	(.L_350 - .L_349)
.L_349:
        /*000c*/ 	.word	0x00000000
        /*0010*/ 	.short	0x0000
        /*0012*/ 	.short	0x0000
        /*0014*/ 	.byte	0x00, 0xf0, 0x61, 0x10


	//----- nvinfo : EIATTR_SPARSE_MMA_MASK
	.align		4
.L_350:
        /*0018*/ 	.byte	0x03, 0x50
        /*001a*/ 	.short	0x0000


	//----- nvinfo : EIATTR_MAXREG_COUNT
	.align		4
        /*001c*/ 	.byte	0x03, 0x1b
        /*001e*/ 	.short	0x00ff


	//----- nvinfo : EIATTR_MERCURY_ISA_VERSION
	.align		4
        /*0020*/ 	.byte	0x03, 0x5f
        /*0022*/ 	.short	0x0101


	//----- nvinfo : EIATTR_VRC_CTA_INIT_COUNT
	.align		4
        /*0024*/ 	.byte	0x02, 0x4a
	.zero		1
	.zero		1


	//----- nvinfo : EIATTR_EXIT_INSTR_OFFSETS
	.align		4
        /*0028*/ 	.byte	0x04, 0x1c
        /*002a*/ 	.short	(.L_352 - .L_351)


	//   ....[0]....
.L_351:
        /*002c*/ 	.word	0x00000010


	//----- nvinfo : EIATTR_MAX_THREADS
	.align		4
.L_352:
        /*0030*/ 	.byte	0x04, 0x05
        /*0032*/ 	.short	(.L_354 - .L_353)
.L_353:
        /*0034*/ 	.word	0x00000100
        /*0038*/ 	.word	0x00000001
        /*003c*/ 	.word	0x00000001


	//----- nvinfo : EIATTR_CBANK_PARAM_SIZE
	.align		4
.L_354:
        /*0040*/ 	.byte	0x03, 0x19
        /*0042*/ 	.short	0x0418


	//----- nvinfo : EIATTR_PARAM_CBANK
	.align		4
        /*0044*/ 	.byte	0x04, 0x0a
        /*0046*/ 	.short	(.L_356 - .L_355)
	.align		4
.L_355:
        /*0048*/ 	.word	index@(.nv.constant0._ZN7cutlass13device_kernelIN5flash19enable_sm80_to_sm89INS1_16FlashAttnFwdSm80INS1_25CollectiveMainloopFwdSm80ILi8ELi2ELb1EN4cute5tupleIJNS5_1CILi128EEENS7_ILi96EEENS7_ILi192EEEEEELi192ENS_6half_tEfNS_4arch4Sm80ELb0ELb0ELb1ELb1ELb0ELb0ELb1ELb0EEENS1_21CollectiveEpilogueFwdINS6_IJS8_SA_S9_EEENS6_IJNS7_ILi1EEESI_SI_EEESC_SE_Li256ELb1ELb1ELb0ELb0EEENS1_19SingleTileSchedulerILb1ELb0ELb1ELi128EEEEEEEEEvNT_6ParamsE)
        /*004c*/ 	.short	0x0380
        /*004e*/ 	.short	0x0418


	//----- nvinfo : EIATTR_SW_WAR
	.align		4
.L_356:
        /*0050*/ 	.byte	0x04, 0x36
        /*0052*/ 	.short	(.L_358 - .L_357)
.L_357:
        /*0054*/ 	.word	0x00000008
.L_358:


//--------------------- .nv.info._ZN7cutlass13device_kernelIN5flash19enable_sm80_to_sm89INS1_16FlashAttnFwdSm80INS1_25CollectiveMainloopFwdSm80ILi8ELi2ELb0EN4cute5tupleIJNS5_1CILi128EEENS7_ILi64EEENS7_ILi192EEEEEELi192ENS_6half_tEfNS_4arch4Sm80ELb0ELb0ELb1ELb1ELb0ELb1ELb1ELb0EEENS1_21CollectiveEpilogueFwdINS6_IJS8_SA_S9_EEENS6_IJNS7_ILi1EEESI_SI_EEESC_SE_Li256ELb1ELb1ELb0ELb0EEENS1_19SingleTileSchedulerILb1ELb0ELb1ELi128EEEEEEEEEvNT_6ParamsE --------------------------
	.section	.nv.info._ZN7cutlass13device_kernelIN5flash19enable_sm80_to_sm89INS1_16FlashAttnFwdSm80INS1_25CollectiveMainloopFwdSm80ILi8ELi2ELb0EN4cute5tupleIJNS5_1CILi128EEENS7_ILi64EEENS7_ILi192EEEEEELi192ENS_6half_tEfNS_4arch4Sm80ELb0ELb0ELb1ELb1ELb0ELb1ELb1ELb0EEENS1_21CollectiveEpilogueFwdINS6_IJS8_SA_S9_EEENS6_IJNS7_ILi1EEESI_SI_EEESC_SE_Li256ELb1ELb1ELb0ELb0EEENS1_19SingleTileSchedulerILb1ELb0ELb1ELi128EEEEEEEEEvNT_6ParamsE,"",@"SHT_CUDA_INFO"
	.sectionflags	@""
	.align	4


	//----- nvinfo : EIATTR_CUDA_API_VERSION
	.align		4
        /*0000*/ 	.byte	0x04, 0x37
        /*0002*/ 	.short	(.L_360 - .L_359)
.L_359:
        /*0004*/ 	.word	0x00000082


	//----- nvinfo : EIATTR_KPARAM_INFO
	.align		4
.L_360:
        /*0008*/ 	.byte	0x04, 0x17
        /*000a*/ 	.short	(.L_362 - .L_361)
.L_361:
        /*000c*/ 	.word	0x00000000
        /*0010*/ 	.short	0x0000
        /*0012*/ 	.short	0x0000
        /*0014*/ 	.byte	0x00, 0xf0, 0x61, 0x10


	//----- nvinfo : EIATTR_SPARSE_MMA_MASK
	.align		4
.L_362:
        /*0018*/ 	.byte	0x03, 0x50
        /*001a*/ 	.short	0x0000


	//----- nvinfo : EIATTR_MAXREG_COUNT
	.align		4
        /*001c*/ 	.byte	0x03, 0x1b
        /*001e*/ 	.short	0x00ff


	//----- nvinfo : EIATTR_MERCURY_ISA_VERSION
	.align		4
        /*0020*/ 	.byte	0x03, 0x5f
        /*0022*/ 	.short	0x0101


	//----- nvinfo : EIATTR_VRC_CTA_INIT_COUNT
	.align		4
        /*0024*/ 	.byte	0x02, 0x4a
	.zero		1
	.zero		1


	//----- nvinfo : EIATTR_EXIT_INSTR_OFFSETS
	.align		4
        /*0028*/ 	.byte	0x04, 0x1c
        /*002a*/ 	.short	(.L_364 - .L_363)


	//   ....[0]....
.L_363:
        /*002c*/ 	.word	0x00000010


	//----- nvinfo : EIATTR_MAX_THREADS
	.align		4
.L_364:
        /*0030*/ 	.byte	0x04, 0x05
        /*0032*/ 	.short	(.L_366 - .L_365)
.L_365:
        /*0034*/ 	.word	0x00000100
        /*0038*/ 	.word	0x00000001
        /*003c*/ 	.word	0x00000001


	//----- nvinfo : EIATTR_CBANK_PARAM_SIZE
	.align		4
.L_366:
        /*0040*/ 	.byte	0x03, 0x19
        /*0042*/ 	.short	0x0418


	//----- nvinfo : EIATTR_PARAM_CBANK
	.align		4
        /*0044*/ 	.byte	0x04, 0x0a
        /*0046*/ 	.short	(.L_368 - .L_367)
	.align		4
.L_367:
        /*0048*/ 	.word	index@(.nv.constant0._ZN7cutlass13device_kernelIN5flash19enable_sm80_to_sm89INS1_16FlashAttnFwdSm80INS1_25CollectiveMainloopFwdSm80ILi8ELi2ELb0EN4cute5tupleIJNS5_1CILi128EEENS7_ILi64EEENS7_ILi192EEEEEELi192ENS_6half_tEfNS_4arch4Sm80ELb0ELb0ELb1ELb1ELb0ELb1ELb1ELb0EEENS1_21CollectiveEpilogueFwdINS6_IJS8_SA_S9_EEENS6_IJNS7_ILi1EEESI_SI_EEESC_SE_Li256ELb1ELb1ELb0ELb0EEENS1_19SingleTileSchedulerILb1ELb0ELb1ELi128EEEEEEEEEvNT_6ParamsE)
        /*004c*/ 	.short	0x0380
        /*004e*/ 	.short	0x0418


	//----- nvinfo : EIATTR_SW_WAR
	.align		4
.L_368:
        /*0050*/ 	.byte	0x04, 0x36
        /*0052*/ 	.short	(.L_370 - .L_369)
.L_369:
        /*0054*/ 	.word	0x00000008
.L_370:


//--------------------- .nv.info._ZN7cutlass13device_kernelIN5flash19enable_sm80_to_sm89INS1_16FlashAttnFwdSm80INS1_25CollectiveMainloopFwdSm80ILi8ELi2ELb0EN4cute5tupleIJNS5_1CILi128EEENS7_ILi64EEENS7_ILi192EEEEEELi192ENS_6half_tEfNS_4arch4Sm80ELb0ELb1ELb1ELb0ELb0ELb0ELb1ELb0EEENS1_21CollectiveEpilogueFwdINS6_IJS8_SA_S9_EEENS6_IJNS7_ILi1EEESI_SI_EEESC_SE_Li256ELb0ELb1ELb0ELb0EEENS1_19SingleTileSchedulerILb0ELb0ELb1ELi128EEEEEEEEEvNT_6ParamsE --------------------------
	.section	.nv.info._ZN7cutlass13device_kernelIN5flash19enable_sm80_to_sm89INS1_16FlashAttnFwdSm80INS1_25CollectiveMainloopFwdSm80ILi8ELi2ELb0EN4cute5tupleIJNS5_1CILi128EEENS7_ILi64EEENS7_ILi192EEEEEELi192ENS_6half_tEfNS_4arch4Sm80ELb0ELb1ELb1ELb0ELb0ELb0ELb1ELb0EEENS1_21CollectiveEpilogueFwdINS6_IJS8_SA_S9_EEENS6_IJNS7_ILi1EEESI_SI_EEESC_SE_Li256ELb0ELb1ELb0ELb0EEENS1_19SingleTileSchedulerILb0ELb0ELb1ELi128EEEEEEEEEvNT_6ParamsE,"",@"SHT_CUDA_INFO"
	.sectionflags	@""
	.align	4


	//----- nvinfo : EIATTR_CUDA_API_VERSION
	.align		4
        /*0000*/ 	.byte	0x04, 0x37
        /*0002*/ 	.short	(.L_372 - .L_371)
.L_371:
        /*0004*/ 	.word	0x00000082


	//----- nvinfo : EIATTR_KPARAM_INFO
	.align		4
.L_372:
        /*0008*/ 	.byte	0x04, 0x17
        /*000a*/ 	.short	(.L_374 - .L_373)
.L_373:
        /*000c*/ 	.word	0x00000000
        /*0010*/ 	.short	0x0000
        /*0012*/ 	.short	0x0000
        /*0014*/ 	.byte	0x00, 0xf0, 0x61, 0x10


	//----- nvinfo : EIATTR_SPARSE_MMA_MASK
	.align		4
.L_374:
        /*0018*/ 	.byte	0x03, 0x50
        /*001a*/ 	.short	0x0000


	//----- nvinfo : EIATTR_MAXREG_COUNT
	.align		4
        /*001c*/ 	.byte	0x03, 0x1b
        /*001e*/ 	.short	0x00ff


	//----- nvinfo : EIATTR_MERCURY_ISA_VERSION
	.align		4
        /*0020*/ 	.byte	0x03, 0x5f
        /*0022*/ 	.short	0x0101


	//----- nvinfo : EIATTR_VRC_CTA_INIT_COUNT
	.align		4
        /*0024*/ 	.byte	0x02, 0x4a
	.zero		1
	.zero		1


	//----- nvinfo : EIATTR_EXIT_INSTR_OFFSETS
	.align		4
        /*0028*/ 	.byte	0x04, 0x1c
        /*002a*/ 	.short	(.L_376 - .L_375)


	//   ....[0]....
.L_375:
        /*002c*/ 	.word	0x00000010


	//----- nvinfo : EIATTR_MAX_THREADS
	.align		4
.L_376:
        /*0030*/ 	.byte	0x04, 0x05
        /*0032*/ 	.short	(.L_378 - .L_377)
.L_377:
        /*0034*/ 	.word	0x00000100
        /*0038*/ 	.word	0x00000001
        /*003c*/ 	.word	0x00000001


	//----- nvinfo : EIATTR_CBANK_PARAM_SIZE
	.align		4
.L_378:
        /*0040*/ 	.byte	0x03, 0x19
        /*0042*/ 	.short	0x0418


	//----- nvinfo : EIATTR_PARAM_CBANK
	.align		4
        /*0044*/ 	.byte	0x04, 0x0a
        /*0046*/ 	.short	(.L_380 - .L_379)
	.align		4
.L_379:
        /*0048*/ 	.word	index@(.nv.constant0._ZN7cutlass13device_kernelIN5flash19enable_sm80_to_sm89INS1_16FlashAttnFwdSm80INS1_25CollectiveMainloopFwdSm80ILi8ELi2ELb0EN4cute5tupleIJNS5_1CILi128EEENS7_ILi64EEENS7_ILi192EEEEEELi192ENS_6half_tEfNS_4arch4Sm80ELb0ELb1ELb1ELb0ELb0ELb0ELb1ELb0EEENS1_21CollectiveEpilogueFwdINS6_IJS8_SA_S9_EEENS6_IJNS7_ILi1EEESI_SI_EEESC_SE_Li256ELb0ELb1ELb0ELb0EEENS1_19SingleTileSchedulerILb0ELb0ELb1ELi128EEEEEEEEEvNT_6ParamsE)
        /*004c*/ 	.short	0x0380
        /*004e*/ 	.short	0x0418


	//----- nvinfo : EIATTR_SW_WAR
	.align		4
.L_380:
        /*0050*/ 	.byte	0x04, 0x36
        /*0052*/ 	.short	(.L_382 - .L_381)
.L_381:
        /*0054*/ 	.word	0x00000008
.L_382:


//--------------------- .nv.info._ZN7cutlass13device_kernelIN5flash19enable_sm80_to_sm89INS1_16FlashAttnFwdSm80INS1_25CollectiveMainloopFwdSm80ILi8ELi2ELb0EN4cute5tupleIJNS5_1CILi128EEENS7_ILi64EEENS7_ILi192EEEEEELi192ENS_6half_tEfNS_4arch4Sm80ELb0ELb1ELb1ELb1ELb0ELb0ELb1ELb0EEENS1_21CollectiveEpilogueFwdINS6_IJS8_SA_S9_EEENS6_IJNS7_ILi1EEESI_SI_EEESC_SE_Li256ELb1ELb1ELb0ELb0EEENS1_19SingleTileSchedulerILb1ELb0ELb1ELi128EEEEEEEEEvNT_6ParamsE --------------------------
	.section	.nv.info._ZN7cutlass13device_kernelIN5flash19enable_sm80_to_sm89INS1_16FlashAttnFwdSm80INS1_25CollectiveMainloopFwdSm80ILi8ELi2ELb0EN4cute5tupleIJNS5_1CILi128EEENS7_ILi64EEENS7_ILi192EEEEEELi192ENS_6half_tEfNS_4arch4Sm80ELb0ELb1ELb1ELb1ELb0ELb0ELb1ELb0EEENS1_21CollectiveEpilogueFwdINS6_IJS8_SA_S9_EEENS6_IJNS7_ILi1EEESI_SI_EEESC_SE_Li256ELb1ELb1ELb0ELb0EEENS1_19SingleTileSchedulerILb1ELb0ELb1ELi128EEEEEEEEEvNT_6ParamsE,"",@"SHT_CUDA_INFO"
	.sectionflags	@""
	.align	4


	//----- nvinfo : EIATTR_CUDA_API_VERSION
	.align		4
        /*0000*/ 	.byte	0x04, 0x37
        /*0002*/ 	.short	(.L_384 - .L_383)
.L_383:
        /*0004*/ 	.word	0x00000082


	//----- nvinfo : EIATTR_KPARAM_INFO
	.align		4
.L_384:
        /*0008*/ 	.byte	0x04, 0x17
        /*000a*/ 	.short	(.L_386 - .L_385)
.L_385:
        /*000c*/ 	.word	0x00000000
        /*0010*/ 	.short	0x0000
        /*0012*/ 	.short	0x0000
        /*0014*/ 	.byte	0x00, 0xf0, 0x61, 0x10


	//----- nvinfo : EIATTR_SPARSE_MMA_MASK
	.align		4
.L_386:
        /*0018*/ 	.byte	0x03, 0x50
        /*001a*/ 	.short	0x0000


	//----- nvinfo : EIATTR_MAXREG_COUNT
	.align		4
        /*001c*/ 	.byte	0x03, 0x1b
        /*001e*/ 	.short	0x00ff


	//----- nvinfo : EIATTR_MERCURY_ISA_VERSION
	.align		4
        /*0020*/ 	.byte	0x03, 0x5f
        /*0022*/ 	.short	0x0101


	//----- nvinfo : EIATTR_VRC_CTA_INIT_COUNT
	.align		4
        /*0024*/ 	.byte	0x02, 0x4a
	.zero		1
	.zero		1


	//----- nvinfo : EIATTR_EXIT_INSTR_OFFSETS
	.align		4
        /*0028*/ 	.byte	0x04, 0x1c
        /*002a*/ 	.short	(.L_388 - .L_387)


	//   ....[0]....
.L_387:
        /*002c*/ 	.word	0x00000010


	//----- nvinfo : EIATTR_MAX_THREADS
	.align		4
.L_388:
        /*0030*/ 	.byte	0x04, 0x05
        /*0032*/ 	.short	(.L_390 - .L_389)
.L_389:
        /*0034*/ 	.word	0x00000100
        /*0038*/ 	.word	0x00000001
        /*003c*/ 	.word	0x00000001


	//----- nvinfo : EIATTR_CBANK_PARAM_SIZE
	.align		4
.L_390:
        /*0040*/ 	.byte	0x03, 0x19
        /*0042*/ 	.short	0x0418


	//----- nvinfo : EIATTR_PARAM_CBANK
	.align		4
        /*0044*/ 	.byte	0x04, 0x0a
        /*0046*/ 	.short	(.L_392 - .L_391)
	.align		4
.L_391:
        /*0048*/ 	.word	index@(.nv.constant0._ZN7cutlass13device_kernelIN5flash19enable_sm80_to_sm89INS1_16FlashAttnFwdSm80INS1_25CollectiveMainloopFwdSm80ILi8ELi2ELb0EN4cute5tupleIJNS5_1CILi128EEENS7_ILi64EEENS7_ILi192EEEEEELi192ENS_6half_tEfNS_4arch4Sm80ELb0ELb1ELb1ELb1ELb0ELb0ELb1ELb0EEENS1_21CollectiveEpilogueFwdINS6_IJS8_SA_S9_EEENS6_IJNS7_ILi1EEESI_SI_EEESC_SE_Li256ELb1ELb1ELb0ELb0EEENS1_19SingleTileSchedulerILb1ELb0ELb1ELi128EEEEEEEEEvNT_6ParamsE)
        /*004c*/ 	.short	0x0380
        /*004e*/ 	.short	0x0418


	//----- nvinfo : EIATTR_SW_WAR
	.align		4
.L_392:
        /*0050*/ 	.byte	0x04, 0x36
        /*0052*/ 	.short	(.L_394 - .L_393)
.L_393:
        /*0054*/ 	.word	0x00000008
.L_394:


//--------------------- .nv.info._ZN7cutlass13device_kernelIN5flash19enable_sm80_to_sm89INS1_16FlashAttnFwdSm80INS1_25CollectiveMainloopFwdSm80ILi8ELi2ELb0EN4cute5tupleIJNS5_1CILi128EEENS7_ILi64EEENS7_ILi192EEEEEELi192ENS_6half_tEfNS_4arch4Sm80ELb0ELb1ELb1ELb1ELb0ELb1ELb1ELb0EEENS1_21CollectiveEpilogueFwdINS6_IJS8_SA_S9_EEENS6_IJNS7_ILi1EEESI_SI_EEESC_SE_Li256ELb1ELb1ELb0ELb0EEENS1_19SingleTileSchedulerILb1ELb0ELb1ELi128EEEEEEEEEvNT_6ParamsE --------------------------
	.section	.nv.info._ZN7cutlass13device_kernelIN5flash19enable_sm80_to_sm89INS1_16FlashAttnFwdSm80INS1_25CollectiveMainloopFwdSm80ILi8ELi2ELb0EN4cute5tupleIJNS5_1CILi128EEENS7_ILi64EEENS7_ILi192EEEEEELi192ENS_6half_tEfNS_4arch4Sm80ELb0ELb1ELb1ELb1ELb0ELb1ELb1ELb0EEENS1_21CollectiveEpilogueFwdINS6_IJS8_SA_S9_EEENS6_IJNS7_ILi1EEESI_SI_EEESC_SE_Li256ELb1ELb1ELb0ELb0EEENS1_19SingleTileSchedulerILb1ELb0ELb1ELi128EEEEEEEEEvNT_6ParamsE,"",@"SHT_CUDA_INFO"
	.sectionflags	@""
	.align	4


	//----- nvinfo : EIATTR_CUDA_API_VERSION
	.align		4
        /*0000*/ 	.byte	0x04, 0x37
        /*0002*/ 	.short	(.L_396 - .L_395)
.L_395:
        /*0004*/ 	.word	0x00000082


	//----- nvinfo : EIATTR_KPARAM_INFO
	.align		4
.L_396:
        /*0008*/ 	.byte	0x04, 0x17
        /*000a*/ 	.short	(.L_398 - .L_397)
.L_397:
        /*000c*/ 	.word	0x00000000
        /*0010*/ 	.short	0x0000
        /*0012*/ 	.short	0x0000
        /*0014*/ 	.byte	0x00, 0xf0, 0x61, 0x10


	//----- nvinfo : EIATTR_SPARSE_MMA_MASK
	.align		4
.L_398:
        /*0018*/ 	.byte	0x03, 0x50
        /*001a*/ 	.short	0x0000


	//----- nvinfo : EIATTR_MAXREG_COUNT
	.align		4
        /*001c*/ 	.byte	0x03, 0x1b
        /*001e*/ 	.short	0x00ff


	//----- nvinfo : EIATTR_MERCURY_ISA_VERSION
	.align		4
        /*0020*/ 	.byte	0x03, 0x5f
        /*0022*/ 	.short	0x0101


	//----- nvinfo : EIATTR_VRC_CTA_INIT_COUNT
	.align		4
        /*0024*/ 	.byte	0x02, 0x4a
	.zero		1
	.zero		1


	//----- nvinfo : EIATTR_EXIT_INSTR_OFFSETS
	.align		4
        /*0028*/ 	.byte	0x04, 0x1c
        /*002a*/ 	.short	(.L_400 - .L_399)


	//   ....[0]....
.L_399:
        /*002c*/ 	.word	0x00000010


	//----- nvinfo : EIATTR_MAX_THREADS
	.align		4
.L_400:
        /*0030*/ 	.byte	0x04, 0x05
        /*0032*/ 	.short	(.L_402 - .L_401)
.L_401:
        /*0034*/ 	.word	0x00000100
        /*0038*/ 	.word	0x00000001
        /*003c*/ 	.word	0x00000001


	//----- nvinfo : EIATTR_CBANK_PARAM_SIZE
	.align		4
.L_402:
        /*0040*/ 	.byte	0x03, 0x19
        /*0042*/ 	.short	0x0418


	//----- nvinfo : EIATTR_PARAM_CBANK
	.align		4
        /*0044*/ 	.byte	0x04, 0x0a
        /*0046*/ 	.short	(.L_404 - .L_403)
	.align		4
.L_403:
        /*0048*/ 	.word	index@(.nv.constant0._ZN7cutlass13device_kernelIN5flash19enable_sm80_to_sm89INS1_16FlashAttnFwdSm80INS1_25CollectiveMainloopFwdSm80ILi8ELi2ELb0EN4cute5tupleIJNS5_1CILi128EEENS7_ILi64EEENS7_ILi192EEEEEELi192ENS_6half_tEfNS_4arch4Sm80ELb0ELb1ELb1ELb1ELb0ELb1ELb1ELb0EEENS1_21CollectiveEpilogueFwdINS6_IJS8_SA_S9_EEENS6_IJNS7_ILi1EEESI_SI_EEESC_SE_Li256ELb1ELb1ELb0ELb0EEENS1_19SingleTileSchedulerILb1ELb0ELb1ELi128EEEEEEEEEvNT_6ParamsE)
        /*004c*/ 	.short	0x0380
        /*004e*/ 	.short	0x0418


	//----- nvinfo : EIATTR_SW_WAR
	.align		4
.L_404:
        /*0050*/ 	.byte	0x04, 0x36
        /*0052*/ 	.short	(.L_406 - .L_405)
.L_405:
        /*0054*/ 	.word	0x00000008
.L_406:


//--------------------- .nv.info._ZN7cutlass13device_kernelIN5flash19enable_sm80_to_sm89INS1_16FlashAttnFwdSm80INS1_25CollectiveMainloopFwdSm80ILi8ELi2ELb1EN4cute5tupleIJNS5_1CILi128EEENS7_ILi96EEENS7_ILi192EEEEEELi192ENS_6half_tEfNS_4arch4Sm80ELb1ELb0ELb1ELb0ELb0ELb0ELb1ELb0EEENS1_21CollectiveEpilogueFwdINS6_IJS8_SA_S9_EEENS6_IJNS7_ILi1EEESI_SI_EEESC_SE_Li256ELb0ELb1ELb0ELb0EEENS1_30DynamicPersistentTileSchedulerILi256ELi256ELb0ELb1ELb0EEEEEEEEEvNT_6ParamsE --------------------------
	.section	.nv.info._ZN7cutlass13device_kernelIN5flash19enable_sm80_to_sm89INS1_16FlashAttnFwdSm80INS1_25CollectiveMainloopFwdSm80ILi8ELi2ELb1EN4cute5tupleIJNS5_1CILi128EEENS7_ILi96EEENS7_ILi192EEEEEELi192ENS_6half_tEfNS_4arch4Sm80ELb1ELb0ELb1ELb0ELb0ELb0ELb1ELb0EEENS1_21CollectiveEpilogueFwdINS6_IJS8_SA_S9_EEENS6_IJNS7_ILi1EEESI_SI_EEESC_SE_Li256ELb0ELb1ELb0ELb0EEENS1_30DynamicPersistentTileSchedulerILi256ELi256ELb0ELb1ELb0EEEEEEEEEvNT_6ParamsE,"",@"SHT_CUDA_INFO"
	.sectionflags	@""
	.align	4


	//----- nvinfo : EIATTR_CUDA_API_VERSION
	.align		4
        /*0000*/ 	.byte	0x04, 0x37
        /*0002*/ 	.short	(.L_408 - .L_407)
.L_407:
        /*0004*/ 	.word	0x00000082


	//----- nvinfo : EIATTR_KPARAM_INFO
	.align		4
.L_408:
        /*0008*/ 	.byte	0x04, 0x17
        /*000a*/ 	.short	(.L_410 - .L_409)
.L_409:
        /*000c*/ 	.word	0x00000000
        /*0010*/ 	.short	0x0000
        /*0012*/ 	.short	0x0000
        /*0014*/ 	.byte	0x00, 0xf0, 0xa1, 0x10


	//----- nvinfo : EIATTR_SPARSE_MMA_MASK
	.align		4
.L_410:
        /*0018*/ 	.byte	0x03, 0x50
        /*001a*/ 	.short	0x0000


	//----- nvinfo : EIATTR_MAXREG_COUNT
	.align		4
        /*001c*/ 	.byte	0x03, 0x1b
        /*001e*/ 	.short	0x00ff


	//----- nvinfo : EIATTR_MERCURY_ISA_VERSION
	.align		4
        /*0020*/ 	.byte	0x03, 0x5f
        /*0022*/ 	.short	0x0101


	//----- nvinfo : EIATTR_VRC_CTA_INIT_COUNT
	.align		4
        /*0024*/ 	.byte	0x02, 0x4a
	.zero		1
	.zero		1


	//----- nvinfo : EIATTR_EXIT_INSTR_OFFSETS
	.align		4
        /*0028*/ 	.byte	0x04, 0x1c
        /*002a*/ 	.short	(.L_412 - .L_411)


	//   ....[0]....
.L_411:
        /*002c*/ 	.word	0x00000010


	//----- nvinfo : EIATTR_MAX_THREADS
	.align		4
.L_412:
        /*0030*/ 	.byte	0x04, 0x05
        /*0032*/ 	.short	(.L_414 - .L_413)
.L_413:
        /*0034*/ 	.word	0x00000100
        /*0038*/ 	.word	0x00000001
        /*003c*/ 	.word	0x00000001


	//----- nvinfo : EIATTR_CBANK_PARAM_SIZE
	.align		4
.L_414:
        /*0040*/ 	.byte	0x03, 0x19
        /*0042*/ 	.short	0x0428


	//----- nvinfo : EIATTR_PARAM_CBANK
	.align		4
        /*0044*/ 	.byte	0x04, 0x0a
        /*0046*/ 	.short	(.L_416 - .L_415)
	.align		4
.L_415:
        /*0048*/ 	.word	index@(.nv.constant0._ZN7cutlass13device_kernelIN5flash19enable_sm80_to_sm89INS1_16FlashAttnFwdSm80INS1_25CollectiveMainloopFwdSm80ILi8ELi2ELb1EN4cute5tupleIJNS5_1CILi128EEENS7_ILi96EEENS7_ILi192EEEEEELi192ENS_6half_tEfNS_4arch4Sm80ELb1ELb0ELb1ELb0ELb0ELb0ELb1ELb0EEENS1_21CollectiveEpilogueFwdINS6_IJS8_SA_S9_EEENS6_IJNS7_ILi1EEESI_SI_EEESC_SE_Li256ELb0ELb1ELb0ELb0EEENS1_30DynamicPersistentTileSchedulerILi256ELi256ELb0ELb1ELb0EEEEEEEEEvNT_6ParamsE)
        /*004c*/ 	.short	0x0380
        /*004e*/ 	.short	0x0428


	//----- nvinfo : EIATTR_SW_WAR
	.align		4
.L_416:
        /*0050*/ 	.byte	0x04, 0x36
        /*0052*/ 	.short	(.L_418 - .L_417)
.L_417:
        /*0054*/ 	.word	0x00000008
.L_418:


//--------------------- .nv.info._ZN7cutlass13device_kernelIN5flash19enable_sm80_to_sm89INS1_16FlashAttnFwdSm80INS1_25CollectiveMainloopFwdSm80ILi8ELi2ELb1EN4cute5tupleIJNS5_1CILi128EEENS7_ILi96EEENS7_ILi192EEEEEELi192ENS_6half_tEfNS_4arch4Sm80ELb1ELb0ELb1ELb1ELb0ELb0ELb1ELb0EEENS1_21CollectiveEpilogueFwdINS6_IJS8_SA_S9_EEENS6_IJNS7_ILi1EEESI_SI_EEESC_SE_Li256ELb1ELb1ELb0ELb0EEENS1_19SingleTileSchedulerILb1ELb0ELb1ELi128EEEEEEEEEvNT_6ParamsE --------------------------
	.section	.nv.info._ZN7cutlass13device_kernelIN5flash19enable_sm80_to_sm89INS1_16FlashAttnFwdSm80INS1_25CollectiveMainloopFwdSm80ILi8ELi2ELb1EN4cute5tupleIJNS5_1CILi128EEENS7_ILi96EEENS7_ILi192EEEEEELi192ENS_6half_tEfNS_4arch4Sm80ELb1ELb0ELb1ELb1ELb0ELb0ELb1ELb0EEENS1_21CollectiveEpilogueFwdINS6_IJS8_SA_S9_EEENS6_IJNS7_ILi1EEESI_SI_EEESC_SE_Li256ELb1ELb1ELb0ELb0EEENS1_19SingleTileSchedulerILb1ELb0ELb1ELi128EEEEEEEEEvNT_6ParamsE,"",@"SHT_CUDA_INFO"
	.sectionflags	@""
	.align	4


	//----- nvinfo : EIATTR_CUDA_API_VERSION
	.align		4
        /*0000*/ 	.byte	0x04, 0x37
        /*0002*/ 	.short	(.L_420 - .L_419)
.L_419:
        /*0004*/ 	.word	0x00000082


	//----- nvinfo : EIATTR_KPARAM_INFO
	.align		4
.L_420:
        /*0008*/ 	.byte	0x04, 0x17
        /*000a*/ 	.short	(.L_422 - .L_421)
.L_421:
        /*000c*/ 	.word	0x00000000
        /*0010*/ 	.short	0x0000
        /*0012*/ 	.short	0x0000
        /*0014*/ 	.byte	0x00, 0xf0, 0x61, 0x10


	//----- nvinfo : EIATTR_SPARSE_MMA_MASK
	.align		4
.L_422:
        /*0018*/ 	.byte	0x03, 0x50
        /*001a*/ 	.short	0x0000


	//----- nvinfo : EIATTR_MAXREG_COUNT
	.align		4
        /*001c*/ 	.byte	0x03, 0x1b
        /*001e*/ 	.short	0x00ff


	//----- nvinfo : EIATTR_MERCURY_ISA_VERSION
	.align		4
        /*0020*/ 	.byte	0x03, 0x5f
        /*0022*/ 	.short	0x0101


	//----- nvinfo : EIATTR_VRC_CTA_INIT_COUNT
	.align		4
        /*0024*/ 	.byte	0x02, 0x4a
	.zero		1
	.zero		1


	//----- nvinfo : EIATTR_EXIT_INSTR_OFFSETS
	.align		4
        /*0028*/ 	.byte	0x04, 0x1c
        /*002a*/ 	.short	(.L_424 - .L_423)


	//   ....[0]....
.L_423:
        /*002c*/ 	.word	0x00000010


	//----- nvinfo : EIATTR_MAX_THREADS
	.align		4
.L_424:
        /*0030*/ 	.byte	0x04, 0x05
        /*0032*/ 	.short	(.L_426 - .L_425)
.L_425:
        /*0034*/ 	.word	0x00000100
        /*0038*/ 	.word	0x00000001
        /*003c*/ 	.word	0x00000001


	//----- nvinfo : EIATTR_CBANK_PARAM_SIZE
	.align		4
.L_426:
        /*0040*/ 	.byte	0x03, 0x19
        /*0042*/ 	.short	0x0418


	//----- nvinfo : EIATTR_PARAM_CBANK
	.align		4
        /*0044*/ 	.byte	0x04, 0x0a
        /*0046*/ 	.short	(.L_428 - .L_427)
	.align		4
.L_427:
        /*0048*/ 	.word	index@(.nv.constant0._ZN7cutlass13device_kernelIN5flash19enable_sm80_to_sm89INS1_16FlashAttnFwdSm80INS1_25CollectiveMainloopFwdSm80ILi8ELi2ELb1EN4cute5tupleIJNS5_1CILi128EEENS7_ILi96EEENS7_ILi192EEEEEELi192ENS_6half_tEfNS_4arch4Sm80ELb1ELb0ELb1ELb1ELb0ELb0ELb1ELb0EEENS1_21CollectiveEpilogueFwdINS6_IJS8_SA_S9_EEENS6_IJNS7_ILi1EEESI_SI_EEESC_SE_Li256ELb1ELb1ELb0ELb0EEENS1_19SingleTileSchedulerILb1ELb0ELb1ELi128EEEEEEEEEvNT_6ParamsE)
        /*004c*/ 	.short	0x0380
        /*004e*/ 	.short	0x0418


	//----- nvinfo : EIATTR_SW_WAR
	.align		4
.L_428:
        /*0050*/ 	.byte	0x04, 0x36
        /*0052*/ 	.short	(.L_430 - .L_429)
.L_429:
        /*0054*/ 	.word	0x00000008
.L_430:


//--------------------- .nv.info._ZN7cutlass13device_kernelIN5flash19enable_sm80_to_sm89INS1_16FlashAttnFwdSm80INS1_25CollectiveMainloopFwdSm80ILi8ELi2ELb0EN4cute5tupleIJNS5_1CILi128EEENS7_ILi64EEENS7_ILi192EEEEEELi192ENS_6half_tEfNS_4arch4Sm80ELb1ELb0ELb1ELb1ELb0ELb1ELb1ELb0EEENS1_21CollectiveEpilogueFwdINS6_IJS8_SA_S9_EEENS6_IJNS7_ILi1EEESI_SI_EEESC_SE_Li256ELb1ELb1ELb0ELb0EEENS1_19SingleTileSchedulerILb1ELb0ELb1ELi128EEEEEEEEEvNT_6ParamsE --------------------------
	.section	.nv.info._ZN7cutlass13device_kernelIN5flash19enable_sm80_to_sm89INS1_16FlashAttnFwdSm80INS1_25CollectiveMainloopFwdSm80ILi8ELi2ELb0EN4cute5tupleIJNS5_1CILi128EEENS7_ILi64EEENS7_ILi192EEEEEELi192ENS_6half_tEfNS_4arch4Sm80ELb1ELb0ELb1ELb1ELb0ELb1ELb1ELb0EEENS1_21CollectiveEpilogueFwdINS6_IJS8_SA_S9_EEENS6_IJNS7_ILi1EEESI_SI_EEESC_SE_Li256ELb1ELb1ELb0ELb0EEENS1_19SingleTileSchedulerILb1ELb0ELb1ELi128EEEEEEEEEvNT_6ParamsE,"",@"SHT_CUDA_INFO"
	.sectionflags	@""
	.align	4


	//----- nvinfo : EIATTR_CUDA_API_VERSION
	.align		4
        /*0000*/ 	.byte	0x04, 0x37
        /*0002*/ 	.short	(.L_432 - .L_431)
.L_431:
        /*0004*/ 	.word	0x00000082


	//----- nvinfo : EIATTR_KPARAM_INFO
	.align		4
.L_432:
        /*0008*/ 	.byte	0x04, 0x17
        /*000a*/ 	.short	(.L_434 - .L_433)
.L_433:
        /*000c*/ 	.word	0x00000000
        /*0010*/ 	.short	0x0000
        /*0012*/ 	.short	0x0000
        /*0014*/ 	.byte	0x00, 0xf0, 0x61, 0x10


	//----- nvinfo : EIATTR_SPARSE_MMA_MASK
	.align		4
.L_434:
        /*0018*/ 	.byte	0x03, 0x50
        /*001a*/ 	.short	0x0000


	//----- nvinfo : EIATTR_MAXREG_COUNT
	.align		4
        /*001c*/ 	.byte	0x03, 0x1b
        /*001e*/ 	.short	0x00ff


	//----- nvinfo : EIATTR_MERCURY_ISA_VERSION
	.align		4
        /*0020*/ 	.byte	0x03, 0x5f
        /*0022*/ 	.short	0x0101


	//----- nvinfo : EIATTR_VRC_CTA_INIT_COUNT
	.align		4
        /*0024*/ 	.byte	0x02, 0x4a
	.zero		1
	.zero		1


	//----- nvinfo : EIATTR_EXIT_INSTR_OFFSETS
	.align		4
        /*0028*/ 	.byte	0x04, 0x1c
        /*002a*/ 	.short	(.L_436 - .L_435)


	//   ....[0]....
.L_435:
        /*002c*/ 	.word	0x00000010


	//----- nvinfo : EIATTR_MAX_THREADS
	.align		4
.L_436:
        /*0030*/ 	.byte	0x04, 0x05
        /*0032*/ 	.short	(.L_438 - .L_437)
.L_437:
        /*0034*/ 	.word	0x00000100
        /*0038*/ 	.word	0x00000001
        /*003c*/ 	.word	0x00000001


	//----- nvinfo : EIATTR_CBANK_PARAM_SIZE
	.align		4
.L_438:
        /*0040*/ 	.byte	0x03, 0x19
        /*0042*/ 	.short	0x0418


	//----- nvinfo : EIATTR_PARAM_CBANK
	.align		4
        /*0044*/ 	.byte	0x04, 0x0a
        /*0046*/ 	.short	(.L_440 - .L_439)
	.align		4
.L_439:
        /*0048*/ 	.word	index@(.nv.constant0._ZN7cutlass13device_kernelIN5flash19enable_sm80_to_sm89INS1_16FlashAttnFwdSm80INS1_25CollectiveMainloopFwdSm80ILi8ELi2ELb0EN4cute5tupleIJNS5_1CILi128EEENS7_ILi64EEENS7_ILi192EEEEEELi192ENS_6half_tEfNS_4arch4Sm80ELb1ELb0ELb1ELb1ELb0ELb1ELb1ELb0EEENS1_21CollectiveEpilogueFwdINS6_IJS8_SA_S9_EEENS6_IJNS7_ILi1EEESI_SI_EEESC_SE_Li256ELb1ELb1ELb0ELb0EEENS1_19SingleTileSchedulerILb1ELb0ELb1ELi128EEEEEEEEEvNT_6ParamsE)
        /*004c*/ 	.short	0x0380
        /*004e*/ 	.short	0x0418


	//----- nvinfo : EIATTR_SW_WAR
	.align		4
.L_440:
        /*0050*/ 	.byte	0x04, 0x36
        /*0052*/ 	.short	(.L_442 - .L_441)
.L_441:
        /*0054*/ 	.word	0x00000008
.L_442:


//--------------------- .nv.info._ZN7cutlass13device_kernelIN5flash19enable_sm80_to_sm89INS1_16FlashAttnFwdSm80INS1_25CollectiveMainloopFwdSm80ILi8ELi1ELb1EN4cute5tupleIJNS5_1CILi128EEENS7_ILi96EEENS7_ILi192EEEEEELi192ENS_6half_tEfNS_4arch4Sm80ELb0ELb0ELb0ELb0ELb0ELb0ELb1ELb0EEENS1_21CollectiveEpilogueFwdINS6_IJS8_SA_S9_EEENS6_IJNS7_ILi1EEESI_SI_EEESC_SE_Li256ELb0ELb1ELb0ELb0EEENS1_19SingleTileSchedulerILb0ELb0ELb1ELi128EEEEEEEEEvNT_6ParamsE --------------------------
	.section	.nv.info._ZN7cutlass13device_kernelIN5flash19enable_sm80_to_sm89INS1_16FlashAttnFwdSm80INS1_25CollectiveMainloopFwdSm80ILi8ELi1ELb1EN4cute5tupleIJNS5_1CILi128EEENS7_ILi96EEENS7_ILi192EEEEEELi192ENS_6half_tEfNS_4arch4Sm80ELb0ELb0ELb0ELb0ELb0ELb0ELb1ELb0EEENS1_21CollectiveEpilogueFwdINS6_IJS8_SA_S9_EEENS6_IJNS7_ILi1EEESI_SI_EEESC_SE_Li256ELb0ELb1ELb0ELb0EEENS1_19SingleTileSchedulerILb0ELb0ELb1ELi128EEEEEEEEEvNT_6ParamsE,"",@"SHT_CUDA_INFO"
	.sectionflags	@""
	.align	4


	//----- nvinfo : EIATTR_CUDA_API_VERSION
	.align		4
        /*0000*/ 	.byte	0x04, 0x37
        /*0002*/ 	.short	(.L_444 - .L_443)
.L_443:
        /*0004*/ 	.word	0x00000082


	//----- nvinfo : EIATTR_KPARAM_INFO
	.align		4
.L_444:
        /*0008*/ 	.byte	0x04, 0x17
        /*000a*/ 	.short	(.L_446 - .L_445)
.L_445:
        /*000c*/ 	.word	0x00000000
        /*0010*/ 	.short	0x0000
        /*0012*/ 	.short	0x0000
        /*0014*/ 	.byte	0x00, 0xf0, 0x61, 0x10


	//----- nvinfo : EIATTR_SPARSE_MMA_MASK
	.align		4
.L_446:
        /*0018*/ 	.byte	0x03, 0x50
        /*001a*/ 	.short	0x0000


	//----- nvinfo : EIATTR_MAXREG_COUNT
	.align		4
        /*001c*/ 	.byte	0x03, 0x1b
        /*001e*/ 	.short	0x00ff


	//----- nvinfo : EIATTR_MERCURY_ISA_VERSION
	.align		4
        /*0020*/ 	.byte	0x03, 0x5f
        /*0022*/ 	.short	0x0101


	//----- nvinfo : EIATTR_VRC_CTA_INIT_COUNT
	.align		4
        /*0024*/ 	.byte	0x02, 0x4a
	.zero		1
	.zero		1


	//----- nvinfo : EIATTR_EXIT_INSTR_OFFSETS
	.align		4
        /*0028*/ 	.byte	0x04, 0x1c
        /*002a*/ 	.short	(.L_448 - .L_447)


	//   ....[0]....
.L_447:
        /*002c*/ 	.word	0x00000010


	//----- nvinfo : EIATTR_MAX_THREADS
	.align		4
.L_448:
        /*0030*/ 	.byte	0x04, 0x05
        /*0032*/ 	.short	(.L_450 - .L_449)
.L_449:
        /*0034*/ 	.word	0x00000100
        /*0038*/ 	.word	0x00000001
        /*003c*/ 	.word	0x00000001


	//----- nvinfo : EIATTR_CBANK_PARAM_SIZE
	.align		4
.L_450:
        /*0040*/ 	.byte	0x03, 0x19
        /*0042*/ 	.short	0x0418


	//----- nvinfo : EIATTR_PARAM_CBANK
	.align		4
        /*0044*/ 	.byte	0x04, 0x0a
        /*0046*/ 	.short	(.L_452 - .L_451)
	.align		4
.L_451:
        /*0048*/ 	.word	index@(.nv.constant0._ZN7cutlass13device_kernelIN5flash19enable_sm80_to_sm89INS1_16FlashAttnFwdSm80INS1_25CollectiveMainloopFwdSm80ILi8ELi1ELb1EN4cute5tupleIJNS5_1CILi128EEENS7_ILi96EEENS7_ILi192EEEEEELi192ENS_6half_tEfNS_4arch4Sm80ELb0ELb0ELb0ELb0ELb0ELb0ELb1ELb0EEENS1_21CollectiveEpilogueFwdINS6_IJS8_SA_S9_EEENS6_IJNS7_ILi1EEESI_SI_EEESC_SE_Li256ELb0ELb1ELb0ELb0EEENS1_19SingleTileSchedulerILb0ELb0ELb1ELi128EEEEEEEEEvNT_6ParamsE)
        /*004c*/ 	.short	0x0380
        /*004e*/ 	.short	0x0418


	//----- nvinfo : EIATTR_SW_WAR
	.align		4
.L_452:
        /*0050*/ 	.byte	0x04, 0x36
        /*0052*/ 	.short	(.L_454 - .L_453)
.L_453:
        /*0054*/ 	.word	0x00000008
.L_454:


//--------------------- .nv.info._ZN7cutlass13device_kernelIN5flash19enable_sm80_to_sm89INS1_16FlashAttnFwdSm80INS1_25CollectiveMainloopFwdSm80ILi8ELi1ELb1EN4cute5tupleIJNS5_1CILi128EEENS7_ILi96EEENS7_ILi192EEEEEELi192ENS_6half_tEfNS_4arch4Sm80ELb0ELb0ELb0ELb1ELb0ELb0ELb1ELb0EEENS1_21CollectiveEpilogueFwdINS6_IJS8_SA_S9_EEENS6_IJNS7_ILi1EEESI_SI_EEESC_SE_Li256ELb1ELb1ELb0ELb0EEENS1_19SingleTileSchedulerILb1ELb0ELb1ELi128EEEEEEEEEvNT_6ParamsE --------------------------
	.section	.nv.info._ZN7cutlass13device_kernelIN5flash19enable_sm80_to_sm89INS1_16FlashAttnFwdSm80INS1_25CollectiveMainloopFwdSm80ILi8ELi1ELb1EN4cute5tupleIJNS5_1CILi128EEENS7_ILi96EEENS7_ILi192EEEEEELi192ENS_6half_tEfNS_4arch4Sm80ELb0ELb0ELb0ELb1ELb0ELb0ELb1ELb0EEENS1_21CollectiveEpilogueFwdINS6_IJS8_SA_S9_EEENS6_IJNS7_ILi1EEESI_SI_EEESC_SE_Li256ELb1ELb1ELb0ELb0EEENS1_19SingleTileSchedulerILb1ELb0ELb1ELi128EEEEEEEEEvNT_6ParamsE,"",@"SHT_CUDA_INFO"
	.sectionflags	@""
	.align	4


	//----- nvinfo : EIATTR_CUDA_API_VERSION
	.align		4
        /*0000*/ 	.byte	0x04, 0x37
        /*0002*/ 	.short	(.L_456 - .L_455)
.L_455:
        /*0004*/ 	.word	0x00000082


	//----- nvinfo : EIATTR_KPARAM_INFO
	.align		4
.L_456:
        /*0008*/ 	.byte	0x04, 0x17
        /*000a*/ 	.short	(.L_458 - .L_457)
.L_457:
        /*000c*/ 	.word	0x00000000
        /*0010*/ 	.short	0x0000
        /*0012*/ 	.short	0x0000
        /*0014*/ 	.byte	0x00, 0xf0, 0x61, 0x10


	//----- nvinfo : EIATTR_SPARSE_MMA_MASK
	.align		4
.L_458:
        /*0018*/ 	.byte	0x03, 0x50
        /*001a*/ 	.short	0x0000


	//----- nvinfo : EIATTR_MAXREG_COUNT
	.align		4
        /*001c*/ 	.byte	0x03, 0x1b
        /*001e*/ 	.short	0x00ff


	//----- nvinfo : EIATTR_MERCURY_ISA_VERSION
	.align		4
        /*0020*/ 	.byte	0x03, 0x5f
        /*0022*/ 	.short	0x0101


	//----- nvinfo : EIATTR_VRC_CTA_INIT_COUNT
	.align		4
        /*0024*/ 	.byte	0x02, 0x4a
	.zero		1
	.zero		1


	//----- nvinfo : EIATTR_EXIT_INSTR_OFFSETS
	.align		4
        /*0028*/ 	.byte	0x04, 0x1c
        /*002a*/ 	.short	(.L_460 - .L_459)


	//   ....[0]....
.L_459:
        /*002c*/ 	.word	0x00000010


	//----- nvinfo : EIATTR_MAX_THREADS
	.align		4
.L_460:
        /*0030*/ 	.byte	0x04, 0x05
        /*0032*/ 	.short	(.L_462 - .L_461)
.L_461:
        /*0034*/ 	.word	0x00000100
        /*0038*/ 	.word	0x00000001
        /*003c*/ 	.word	0x00000001


	//----- nvinfo : EIATTR_CBANK_PARAM_SIZE
	.align		4
.L_462:
        /*0040*/ 	.byte	0x03, 0x19
        /*0042*/ 	.short	0x0418


	//----- nvinfo : EIATTR_PARAM_CBANK
	.align		4
        /*0044*/ 	.byte	0x04, 0x0a
        /*0046*/ 	.short	(.L_464 - .L_463)
	.align		4
.L_463:
        /*0048*/ 	.word	index@(.nv.constant0._ZN7cutlass13device_kernelIN5flash19enable_sm80_to_sm89INS1_16FlashAttnFwdSm80INS1_25CollectiveMainloopFwdSm80ILi8ELi1ELb1EN4cute5tupleIJNS5_1CILi128EEENS7_ILi96EEENS7_ILi192EEEEEELi192ENS_6half_tEfNS_4arch4Sm80ELb0ELb0ELb0ELb1ELb0ELb0ELb1ELb0EEENS1_21CollectiveEpilogueFwdINS6_IJS8_SA_S9_EEENS6_IJNS7_ILi1EEESI_SI_EEESC_SE_Li256ELb1ELb1ELb0ELb0EEENS1_19SingleTileSchedulerILb1ELb0ELb1ELi128EEEEEEEEEvNT_6ParamsE)
        /*004c*/ 	.short	0x0380
        /*004e*/ 	.short	0x0418


	//----- nvinfo : EIATTR_SW_WAR
	.align		4
.L_464:
        /*0050*/ 	.byte	0x04, 0x36
        /*0052*/ 	.short	(.L_466 - .L_465)
.L_465:
        /*0054*/ 	.word	0x00000008
.L_466:


//--------------------- .nv.info._ZN7cutlass13device_kernelIN5flash19enable_sm80_to_sm89INS1_16FlashAttnFwdSm80INS1_25CollectiveMainloopFwdSm80ILi8ELi1ELb0EN4cute5tupleIJNS5_1CILi128EEENS7_ILi64EEENS7_ILi192EEEEEELi192ENS_6half_tEfNS_4arch4Sm80ELb0ELb0ELb0ELb1ELb0ELb1ELb1ELb0EEENS1_21CollectiveEpilogueFwdINS6_IJS8_SA_S9_EEENS6_IJNS7_ILi1EEESI_SI_EEESC_SE_Li256ELb1ELb1ELb0ELb0EEENS1_19SingleTileSchedulerILb1ELb0ELb1ELi128EEEEEEEEEvNT_6ParamsE --------------------------
	.section	.nv.info._ZN7cutlass13device_kernelIN5flash19enable_sm80_to_sm89INS1_16FlashAttnFwdSm80INS1_25CollectiveMainloopFwdSm80ILi8ELi1ELb0EN4cute5tupleIJNS5_1CILi128EEENS7_ILi64EEENS7_ILi192EEEEEELi192ENS_6half_tEfNS_4arch4Sm80ELb0ELb0ELb0ELb1ELb0ELb1ELb1ELb0EEENS1_21CollectiveEpilogueFwdINS6_IJS8_SA_S9_EEENS6_IJNS7_ILi1EEESI_SI_EEESC_SE_Li256ELb1ELb1ELb0ELb0EEENS1_19SingleTileSchedulerILb1ELb0ELb1ELi128EEEEEEEEEvNT_6ParamsE,"",@"SHT_CUDA_INFO"
	.sectionflags	@""
	.align	4


	//----- nvinfo : EIATTR_CUDA_API_VERSION
	.align		4
        /*0000*/ 	.byte	0x04, 0x37
        /*0002*/ 	.short	(.L_468 - .L_467)
.L_467:
        /*0004*/ 	.word	0x00000082


	//----- nvinfo : EIATTR_KPARAM_INFO
	.align		4
.L_468:
        /*0008*/ 	.byte	0x04, 0x17
        /*000a*/ 	.short	(.L_470 - .L_469)
.L_469:
        /*000c*/ 	.word	0x00000000
        /*0010*/ 	.short	0x0000
        /*0012*/ 	.short	0x0000
        /*0014*/ 	.byte	0x00, 0xf0, 0x61, 0x10


	//----- nvinfo : EIATTR_SPARSE_MMA_MASK
	.align		4
.L_470:
        /*0018*/ 	.byte	0x03, 0x50
        /*001a*/ 	.short	0x0000


	//----- nvinfo : EIATTR_MAXREG_COUNT
	.align		4
        /*001c*/ 	.byte	0x03, 0x1b
        /*001e*/ 	.short	0x00ff


	//----- nvinfo : EIATTR_MERCURY_ISA_VERSION
	.align		4
        /*0020*/ 	.byte	0x03, 0x5f
        /*0022*/ 	.short	0x0101


	//----- nvinfo : EIATTR_VRC_CTA_INIT_COUNT
	.align		4
        /*0024*/ 	.byte	0x02, 0x4a
	.zero		1
	.zero		1


	//----- nvinfo : EIATTR_EXIT_INSTR_OFFSETS
	.align		4
        /*0028*/ 	.byte	0x04, 0x1c
        /*002a*/ 	.short	(.L_472 - .L_471)


	//   ....[0]....
.L_471:
        /*002c*/ 	.word	0x00000010


	//----- nvinfo : EIATTR_MAX_THREADS
	.align		4
.L_472:
        /*0030*/ 	.byte	0x04, 0x05
        /*0032*/ 	.short	(.L_474 - .L_473)
.L_473:
        /*0034*/ 	.word	0x00000100
        /*0038*/ 	.word	0x00000001
        /*003c*/ 	.word	0x00000001


	//----- nvinfo : EIATTR_CBANK_PARAM_SIZE
	.align		4
.L_474:
        /*0040*/ 	.byte	0x03, 0x19
        /*0042*/ 	.short	0x0418


	//----- nvinfo : EIATTR_PARAM_CBANK
	.align		4
        /*0044*/ 	.byte	0x04, 0x0a
        /*0046*/ 	.short	(.L_476 - .L_475)
	.align		4
.L_475:
        /*0048*/ 	.word	index@(.nv.constant0._ZN7cutlass13device_kernelIN5flash19enable_sm80_to_sm89INS1_16FlashAttnFwdSm80INS1_25CollectiveMainloopFwdSm80ILi8ELi1ELb0EN4cute5tupleIJNS5_1CILi128EEENS7_ILi64EEENS7_ILi192EEEEEELi192ENS_6half_tEfNS_4arch4Sm80ELb0ELb0ELb0ELb1ELb0ELb1ELb1ELb0EEENS1_21CollectiveEpilogueFwdINS6_IJS8_SA_S9_EEENS6_IJNS7_ILi1EEESI_SI_EEESC_SE_Li256ELb1ELb1ELb0ELb0EEENS1_19SingleTileSchedulerILb1ELb0ELb1ELi128EEEEEEEEEvNT_6ParamsE)
        /*004c*/ 	.short	0x0380
        /*004e*/ 	.short	0x0418


	//----- nvinfo : EIATTR_SW_WAR
	.align		4
.L_476:
        /*0050*/ 	.byte	0x04, 0x36
        /*0052*/ 	.short	(.L_478 - .L_477)
.L_477:
        /*0054*/ 	.word	0x00000008
.L_478:


//--------------------- .nv.info._ZN7cutlass13device_kernelIN5flash19enable_sm80_to_sm89INS1_16FlashAttnFwdSm80INS1_25CollectiveMainloopFwdSm80ILi8ELi1ELb0EN4cute5tupleIJNS5_1CILi128EEENS7_ILi64EEENS7_ILi192EEEEEELi192ENS_6half_tEfNS_4arch4Sm80ELb0ELb1ELb0ELb0ELb0ELb0ELb1ELb0EEENS1_21CollectiveEpilogueFwdINS6_IJS8_SA_S9_EEENS6_IJNS7_ILi1EEESI_SI_EEESC_SE_Li256ELb0ELb1ELb0ELb0EEENS1_19SingleTileSchedulerILb0ELb0ELb1ELi128EEEEEEEEEvNT_6ParamsE --------------------------
	.section	.nv.info._ZN7cutlass13device_kernelIN5flash19enable_sm80_to_sm89INS1_16FlashAttnFwdSm80INS1_25CollectiveMainloopFwdSm80ILi8ELi1ELb0EN4cute5tupleIJNS5_1CILi128EEENS7_ILi64EEENS7_ILi192EEEEEELi192ENS_6half_tEfNS_4arch4Sm80ELb0ELb1ELb0ELb0ELb0ELb0ELb1ELb0EEENS1_21CollectiveEpilogueFwdINS6_IJS8_SA_S9_EEENS6_IJNS7_ILi1EEESI_SI_EEESC_SE_Li256ELb0ELb1ELb0ELb0EEENS1_19SingleTileSchedulerILb0ELb0ELb1ELi128EEEEEEEEEvNT_6ParamsE,"",@"SHT_CUDA_INFO"
	.sectionflags	@""
	.align	4


	//----- nvinfo : EIATTR_CUDA_API_VERSION
	.align		4
        /*0000*/ 	.byte	0x04, 0x37
        /*0002*/ 	.short	(.L_480 - .L_479)
.L_479:
        /*0004*/ 	.word	0x00000082


	//----- nvinfo : EIATTR_KPARAM_INFO
	.align		4
.L_480:
        /*0008*/ 	.byte	0x04, 0x17
        /*000a*/ 	.short	(.L_482 - .L_481)
.L_481:
        /*000c*/ 	.word	0x00000000
        /*0010*/ 	.short	0x0000
        /*0012*/ 	.short	0x0000
        /*0014*/ 	.byte	0x00, 0xf0, 0x61, 0x10


	//----- nvinfo : EIATTR_SPARSE_MMA_MASK
	.align		4
.L_482:
        /*0018*/ 	.byte	0x03, 0x50
        /*001a*/ 	.short	0x0000


	//----- nvinfo : EIATTR_MAXREG_COUNT
	.align		4
        /*001c*/ 	.byte	0x03, 0x1b
        /*001e*/ 	.short	0x00ff


	//----- nvinfo : EIATTR_MERCURY_ISA_VERSION
	.align		4
        /*0020*/ 	.byte	0x03, 0x5f
        /*0022*/ 	.short	0x0101


	//----- nvinfo : EIATTR_VRC_CTA_INIT_COUNT
	.align		4
        /*0024*/ 	.byte	0x02, 0x4a
	.zero		1
	.zero		1


	//----- nvinfo : EIATTR_EXIT_INSTR_OFFSETS
	.align		4
        /*0028*/ 	.byte	0x04, 0x1c
        /*002a*/ 	.short	(.L_484 - .L_483)


	//   ....[0]....
.L_483:
        /*002c*/ 	.word	0x00000010


	//----- nvinfo : EIATTR_MAX_THREADS
	.align		4
.L_484:
        /*0030*/ 	.byte	0x04, 0x05
        /*0032*/ 	.short	(.L_486 - .L_485)
.L_485:
        /*0034*/ 	.word	0x00000100
        /*0038*/ 	.word	0x00000001
        /*003c*/ 	.word	0x00000001


	//----- nvinfo : EIATTR_CBANK_PARAM_SIZE
	.align		4
.L_486:
        /*0040*/ 	.byte	0x03, 0x19
        /*0042*/ 	.short	0x0418


	//----- nvinfo : EIATTR_PARAM_CBANK
	.align		4
        /*0044*/ 	.byte	0x04, 0x0a
        /*0046*/ 	.short	(.L_488 - .L_487)
	.align		4
.L_487:
        /*0048*/ 	.word	index@(.nv.constant0._ZN7cutlass13device_kernelIN5flash19enable_sm80_to_sm89INS1_16FlashAttnFwdSm80INS1_25CollectiveMainloopFwdSm80ILi8ELi1ELb0EN4cute5tupleIJNS5_1CILi128EEENS7_ILi64EEENS7_ILi192EEEEEELi192ENS_6half_tEfNS_4arch4Sm80ELb0ELb1ELb0ELb0ELb0ELb0ELb1ELb0EEENS1_21CollectiveEpilogueFwdINS6_IJS8_SA_S9_EEENS6_IJNS7_ILi1EEESI_SI_EEESC_SE_Li256ELb0ELb1ELb0ELb0EEENS1_19SingleTileSchedulerILb0ELb0ELb1ELi128EEEEEEEEEvNT_6ParamsE)
        /*004c*/ 	.short	0x0380
        /*004e*/ 	.short	0x0418


	//----- nvinfo : EIATTR_SW_WAR
	.align		4
.L_488:
        /*0050*/ 	.byte	0x04, 0x36
        /*0052*/ 	.short	(.L_490 - .L_489)
.L_489:
        /*0054*/ 	.word	0x00000008
.L_490:


//--------------------- .nv.info._ZN7cutlass13device_kernelIN5flash19enable_sm80_to_sm89INS1_16FlashAttnFwdSm80INS1_25CollectiveMainloopFwdSm80ILi8ELi1ELb0EN4cute5tupleIJNS5_1CILi128EEENS7_ILi64EEENS7_ILi192EEEEEELi192ENS_6half_tEfNS_4arch4Sm80ELb0ELb1ELb0ELb1ELb0ELb0ELb1ELb0EEENS1_21CollectiveEpilogueFwdINS6_IJS8_SA_S9_EEENS6_IJNS7_ILi1EEESI_SI_EEESC_SE_Li256ELb1ELb1ELb0ELb0EEENS1_19SingleTileSchedulerILb1ELb0ELb1ELi128EEEEEEEEEvNT_6ParamsE --------------------------
	.section	.nv.info._ZN7cutlass13device_kernelIN5flash19enable_sm80_to_sm89INS1_16FlashAttnFwdSm80INS1_25CollectiveMainloopFwdSm80ILi8ELi1ELb0EN4cute5tupleIJNS5_1CILi128EEENS7_ILi64EEENS7_ILi192EEEEEELi192ENS_6half_tEfNS_4arch4Sm80ELb0ELb1ELb0ELb1ELb0ELb0ELb1ELb0EEENS1_21CollectiveEpilogueFwdINS6_IJS8_SA_S9_EEENS6_IJNS7_ILi1EEESI_SI_EEESC_SE_Li256ELb1ELb1ELb0ELb0EEENS1_19SingleTileSchedulerILb1ELb0ELb1ELi128EEEEEEEEEvNT_6ParamsE,"",@"SHT_CUDA_INFO"
	.sectionflags	@""
	.align	4


	//----- nvinfo : EIATTR_CUDA_API_VERSION
	.align		4
        /*0000*/ 	.byte	0x04, 0x37
        /*0002*/ 	.short	(.L_492 - .L_491)
.L_491:
        /*0004*/ 	.word	0x00000082


	//----- nvinfo : EIATTR_KPARAM_INFO
	.align		4
.L_492:
        /*0008*/ 	.byte	0x04, 0x17
        /*000a*/ 	.short	(.L_494 - .L_493)
.L_493:
        /*000c*/ 	.word	0x00000000
        /*0010*/ 	.short	0x0000
        /*0012*/ 	.short	0x0000
        /*0014*/ 	.byte	0x00, 0xf0, 0x61, 0x10


	//----- nvinfo : EIATTR_SPARSE_MMA_MASK
	.align		4
.L_494:
        /*0018*/ 	.byte	0x03, 0x50
        /*001a*/ 	.short	0x0000


	//----- nvinfo : EIATTR_MAXREG_COUNT
	.align		4
        /*001c*/ 	.byte	0x03, 0x1b
        /*001e*/ 	.short	0x00ff


	//----- nvinfo : EIATTR_MERCURY_ISA_VERSION
	.align		4
        /*0020*/ 	.byte	0x03, 0x5f
        /*0022*/ 	.short	0x0101


	//----- nvinfo : EIATTR_VRC_CTA_INIT_COUNT
	.align		4
        /*0024*/ 	.byte	0x02, 0x4a
	.zero		1
	.zero		1


	//----- nvinfo : EIATTR_EXIT_INSTR_OFFSETS
	.align		4
        /*0028*/ 	.byte	0x04, 0x1c
        /*002a*/ 	.short	(.L_496 - .L_495)


	//   ....[0]....
.L_495:
        /*002c*/ 	.word	0x00000010


	//----- nvinfo : EIATTR_MAX_THREADS
	.align		4
.L_496:
        /*0030*/ 	.byte	0x04, 0x05
        /*0032*/ 	.short	(.L_498 - .L_497)
.L_497:
        /*0034*/ 	.word	0x00000100
        /*0038*/ 	.word	0x00000001
        /*003c*/ 	.word	0x00000001


	//----- nvinfo : EIATTR_CBANK_PARAM_SIZE
	.align		4
.L_498:
        /*0040*/ 	.byte	0x03, 0x19
        /*0042*/ 	.short	0x0418


	//----- nvinfo : EIATTR_PARAM_CBANK
	.align		4
        /*0044*/ 	.byte	0x04, 0x0a
        /*0046*/ 	.short	(.L_500 - .L_499)
	.align		4
.L_499:
        /*0048*/ 	.word	index@(.nv.constant0._ZN7cutlass13device_kernelIN5flash19enable_sm80_to_sm89INS1_16FlashAttnFwdSm80INS1_25CollectiveMainloopFwdSm80ILi8ELi1ELb0EN4cute5tupleIJNS5_1CILi128EEENS7_ILi64EEENS7_ILi192EEEEEELi192ENS_6half_tEfNS_4arch4Sm80ELb0ELb1ELb0ELb1ELb0ELb0ELb1ELb0EEENS1_21CollectiveEpilogueFwdINS6_IJS8_SA_S9_EEENS6_IJNS7_ILi1EEESI_SI_EEESC_SE_Li256ELb1ELb1ELb0ELb0EEENS1_19SingleTileSchedulerILb1ELb0ELb1ELi128EEEEEEEEEvNT_6ParamsE)
        /*004c*/ 	.short	0x0380
        /*004e*/ 	.short	0x0418


	//----- nvinfo : EIATTR_SW_WAR
	.align		4
.L_500:
        /*0050*/ 	.byte	0x04, 0x36
        /*0052*/ 	.short	(.L_502 - .L_501)
.L_501:
        /*0054*/ 	.word	0x00000008
.L_502:


//--------------------- .nv.info._ZN7cutlass13device_kernelIN5flash19enable_sm80_to_sm89INS1_16FlashAttnFwdSm80INS1_25CollectiveMainloopFwdSm80ILi8ELi1ELb0EN4cute5tupleIJNS5_1CILi128EEENS7_ILi64EEENS7_ILi192EEEEEELi192ENS_6half_tEfNS_4arch4Sm80ELb0ELb1ELb0ELb1ELb0ELb1ELb1ELb0EEENS1_21CollectiveEpilogueFwdINS6_IJS8_SA_S9_EEENS6_IJNS7_ILi1EEESI_SI_EEESC_SE_Li256ELb1ELb1ELb0ELb0EEENS1_19SingleTileSchedulerILb1ELb0ELb1ELi128EEEEEEEEEvNT_6ParamsE --------------------------
	.section	.nv.info._ZN7cutlass13device_kernelIN5flash19enable_sm80_to_sm89INS1_16FlashAttnFwdSm80INS1_25CollectiveMainloopFwdSm80ILi8ELi1ELb0EN4cute5tupleIJNS5_1CILi128EEENS7_ILi64EEENS7_ILi192EEEEEELi192ENS_6half_tEfNS_4arch4Sm80ELb0ELb1ELb0ELb1ELb0ELb1ELb1ELb0EEENS1_21CollectiveEpilogueFwdINS6_IJS8_SA_S9_EEENS6_IJNS7_ILi1EEESI_SI_EEESC_SE_Li256ELb1ELb1ELb0ELb0EEENS1_19SingleTileSchedulerILb1ELb0ELb1ELi128EEEEEEEEEvNT_6ParamsE,"",@"SHT_CUDA_INFO"
	.sectionflags	@""
	.align	4


	//----- nvinfo : EIATTR_CUDA_API_VERSION
	.align		4
        /*0000*/ 	.byte	0x04, 0x37
        /*0002*/ 	.short	(.L_504 - .L_503)
.L_503:
        /*0004*/ 	.word	0x00000082


	//----- nvinfo : EIATTR_KPARAM_INFO
	.align		4
.L_504:
        /*0008*/ 	.byte	0x04, 0x17
        /*000a*/ 	.short	(.L_506 - .L_505)
.L_505:
        /*000c*/ 	.word	0x00000000
        /*0010*/ 	.short	0x0000
        /*0012*/ 	.short	0x0000
        /*0014*/ 	.byte	0x00, 0xf0, 0x61, 0x10


	//----- nvinfo : EIATTR_SPARSE_MMA_MASK
	.align		4
.L_506:
        /*0018*/ 	.byte	0x03, 0x50
        /*001a*/ 	.short	0x0000


	//----- nvinfo : EIATTR_MAXREG_COUNT
	.align		4
        /*001c*/ 	.byte	0x03, 0x1b
        /*001e*/ 	.short	0x00ff


	//----- nvinfo : EIATTR_MERCURY_ISA_VERSION
	.align		4
        /*0020*/ 	.byte	0x03, 0x5f
        /*0022*/ 	.short	0x0101


	//----- nvinfo : EIATTR_VRC_CTA_INIT_COUNT
	.align		4
        /*0024*/ 	.byte	0x02, 0x4a
	.zero		1
	.zero		1


	//----- nvinfo : EIATTR_EXIT_INSTR_OFFSETS
	.align		4
        /*0028*/ 	.byte	0x04, 0x1c
        /*002a*/ 	.short	(.L_508 - .L_507)


	//   ....[0]....
.L_507:
        /*002c*/ 	.word	0x00000010


	//----- nvinfo : EIATTR_MAX_THREADS
	.align		4
.L_508:
        /*0030*/ 	.byte	0x04, 0x05
        /*0032*/ 	.short	(.L_510 - .L_509)
.L_509:
        /*0034*/ 	.word	0x00000100
        /*0038*/ 	.word	0x00000001
        /*003c*/ 	.word	0x00000001


	//----- nvinfo : EIATTR_CBANK_PARAM_SIZE
	.align		4
.L_510:
        /*0040*/ 	.byte	0x03, 0x19
        /*0042*/ 	.short	0x0418


	//----- nvinfo : EIATTR_PARAM_CBANK
	.align		4
        /*0044*/ 	.byte	0x04, 0x0a
        /*0046*/ 	.short	(.L_512 - .L_511)
	.align		4
.L_511:
        /*0048*/ 	.word	index@(.nv.constant0._ZN7cutlass13device_kernelIN5flash19enable_sm80_to_sm89INS1_16FlashAttnFwdSm80INS1_25CollectiveMainloopFwdSm80ILi8ELi1ELb0EN4cute5tupleIJNS5_1CILi128EEENS7_ILi64EEENS7_ILi192EEEEEELi192ENS_6half_tEfNS_4arch4Sm80ELb0ELb1ELb0ELb1ELb0ELb1ELb1ELb0EEENS1_21CollectiveEpilogueFwdINS6_IJS8_SA_S9_EEENS6_IJNS7_ILi1EEESI_SI_EEESC_SE_Li256ELb1ELb1ELb0ELb0EEENS1_19SingleTileSchedulerILb1ELb0ELb1ELi128EEEEEEEEEvNT_6ParamsE)
        /*004c*/ 	.short	0x0380
        /*004e*/ 	.short	0x0418


	//----- nvinfo : EIATTR_SW_WAR
	.align		4
.L_512:
        /*0050*/ 	.byte	0x04, 0x36
        /*0052*/ 	.short	(.L_514 - .L_513)
.L_513:
        /*0054*/ 	.word	0x00000008
.L_514:


//--------------------- .nv.info._ZN7cutlass13device_kernelIN5flash19enable_sm80_to_sm89INS1_16FlashAttnFwdSm80INS1_25CollectiveMainloopFwdSm80ILi8ELi1ELb1EN4cute5tupleIJNS5_1CILi128EEENS7_ILi96EEENS7_ILi192EEEEEELi192ENS_6half_tEfNS_4arch4Sm80ELb1ELb0ELb0ELb0ELb0ELb0ELb1ELb0EEENS1_21CollectiveEpilogueFwdINS6_IJS8_SA_S9_EEENS6_IJNS7_ILi1EEESI_SI_EEESC_SE_Li256ELb0ELb1ELb0ELb0EEENS1_30DynamicPersistentTileSchedulerILi256ELi256ELb0ELb1ELb0EEEEEEEEEvNT_6ParamsE --------------------------
	.section	.nv.info._ZN7cutlass13device_kernelIN5flash19enable_sm80_to_sm89INS1_16FlashAttnFwdSm80INS1_25CollectiveMainloopFwdSm80ILi8ELi1ELb1EN4cute5tupleIJNS5_1CILi128EEENS7_ILi96EEENS7_ILi192EEEEEELi192ENS_6half_tEfNS_4arch4Sm80ELb1ELb0ELb0ELb0ELb0ELb0ELb1ELb0EEENS1_21CollectiveEpilogueFwdINS6_IJS8_SA_S9_EEENS6_IJNS7_ILi1EEESI_SI_EEESC_SE_Li256ELb0ELb1ELb0ELb0EEENS1_30DynamicPersistentTileSchedulerILi256ELi256ELb0ELb1ELb0EEEEEEEEEvNT_6ParamsE,"",@"SHT_CUDA_INFO"
	.sectionflags	@""
	.align	4


	//----- nvinfo : EIATTR_CUDA_API_VERSION
	.align		4
        /*0000*/ 	.byte	0x04, 0x37
        /*0002*/ 	.short	(.L_516 - .L_515)
.L_515:
        /*0004*/ 	.word	0x00000082


	//----- nvinfo : EIATTR_KPARAM_INFO
	.align		4
.L_516:
        /*0008*/ 	.byte	0x04, 0x17
        /*000a*/ 	.short	(.L_518 - .L_517)
.L_517:
        /*000c*/ 	.word	0x00000000
        /*0010*/ 	.short	0x0000
        /*0012*/ 	.short	0x0000
        /*0014*/ 	.byte	0x00, 0xf0, 0xa1, 0x10


	//----- nvinfo : EIATTR_SPARSE_MMA_MASK
	.align		4
.L_518:
        /*0018*/ 	.byte	0x03, 0x50
        /*001a*/ 	.short	0x0000


	//----- nvinfo : EIATTR_MAXREG_COUNT
	.align		4
        /*001c*/ 	.byte	0x03, 0x1b
        /*001e*/ 	.short	0x00ff


	//----- nvinfo : EIATTR_MERCURY_ISA_VERSION
	.align		4
        /*0020*/ 	.byte	0x03, 0x5f
        /*0022*/ 	.short	0x0101


	//----- nvinfo : EIATTR_VRC_CTA_INIT_COUNT
	.align		4
        /*0024*/ 	.byte	0x02, 0x4a
	.zero		1
	.zero		1


	//----- nvinfo : EIATTR_EXIT_INSTR_OFFSETS
	.align		4
        /*0028*/ 	.byte	0x04, 0x1c
        /*002a*/ 	.short	(.L_520 - .L_519)


	//   ....[0]....
.L_519:
        /*002c*/ 	.word	0x00000010


	//----- nvinfo : EIATTR_MAX_THREADS
	.align		4
.L_520:
        /*0030*/ 	.byte	0x04, 0x05
        /*0032*/ 	.short	(.L_522 - .L_521)
.L_521:
        /*0034*/ 	.word	0x00000100
        /*0038*/ 	.word	0x00000001
        /*003c*/ 	.word	0x00000001


	//----- nvinfo : EIATTR_CBANK_PARAM_SIZE
	.align		4
.L_522:
        /*0040*/ 	.byte	0x03, 0x19
        /*0042*/ 	.short	0x0428


	//----- nvinfo : EIATTR_PARAM_CBANK
	.align		4
        /*0044*/ 	.byte	0x04, 0x0a
        /*0046*/ 	.short	(.L_524 - .L_523)
	.align		4
.L_523:
        /*0048*/ 	.word	index@(.nv.constant0._ZN7cutlass13device_kernelIN5flash19enable_sm80_to_sm89INS1_16FlashAttnFwdSm80INS1_25CollectiveMainloopFwdSm80ILi8ELi1ELb1EN4cute5tupleIJNS5_1CILi128EEENS7_ILi96EEENS7_ILi192EEEEEELi192ENS_6half_tEfNS_4arch4Sm80ELb1ELb0ELb0ELb0ELb0ELb0ELb1ELb0EEENS1_21CollectiveEpilogueFwdINS6_IJS8_SA_S9_EEENS6_IJNS7_ILi1EEESI_SI_EEESC_SE_Li256ELb0ELb1ELb0ELb0EEENS1_30DynamicPersistentTileSchedulerILi256ELi256ELb0ELb1ELb0EEEEEEEEEvNT_6ParamsE)
        /*004c*/ 	.short	0x0380
        /*004e*/ 	.short	0x0428


	//----- nvinfo : EIATTR_SW_WAR
	.align		4
.L_524:
        /*0050*/ 	.byte	0x04, 0x36
        /*0052*/ 	.short	(.L_526 - .L_525)
.L_525:
        /*0054*/ 	.word	0x00000008
.L_526:


//--------------------- .nv.info._ZN7cutlass13device_kernelIN5flash19enable_sm80_to_sm89INS1_16FlashAttnFwdSm80INS1_25CollectiveMainloopFwdSm80ILi8ELi1ELb1EN4cute5tupleIJNS5_1CILi128EEENS7_ILi96EEENS7_ILi192EEEEEELi192ENS_6half_tEfNS_4arch4Sm80ELb1ELb0ELb0ELb1ELb0ELb0ELb1ELb0EEENS1_21CollectiveEpilogueFwdINS6_IJS8_SA_S9_EEENS6_IJNS7_ILi1EEESI_SI_EEESC_SE_Li256ELb1ELb1ELb0ELb0EEENS1_19SingleTileSchedulerILb1ELb0ELb1ELi128EEEEEEEEEvNT_6ParamsE --------------------------
	.section	.nv.info._ZN7cutlass13device_kernelIN5flash19enable_sm80_to_sm89INS1_16FlashAttnFwdSm80INS1_25CollectiveMainloopFwdSm80ILi8ELi1ELb1EN4cute5tupleIJNS5_1CILi128EEENS7_ILi96EEENS7_ILi192EEEEEELi192ENS_6half_tEfNS_4arch4Sm80ELb1ELb0ELb0ELb1ELb0ELb0ELb1ELb0EEENS1_21CollectiveEpilogueFwdINS6_IJS8_SA_S9_EEENS6_IJNS7_ILi1EEESI_SI_EEESC_SE_Li256ELb1ELb1ELb0ELb0EEENS1_19SingleTileSchedulerILb1ELb0ELb1ELi128EEEEEEEEEvNT_6ParamsE,"",@"SHT_CUDA_INFO"
	.sectionflags	@""
	.align	4


	//----- nvinfo : EIATTR_CUDA_API_VERSION
	.align		4
        /*0000*/ 	.byte	0x04, 0x37
        /*0002*/ 	.short	(.L_528 - .L_527)
.L_527:
        /*0004*/ 	.word	0x00000082


	//----- nvinfo : EIATTR_KPARAM_INFO
	.align		4
.L_528:
        /*0008*/ 	.byte	0x04, 0x17
        /*000a*/ 	.short	(.L_530 - .L_529)
.L_529:
        /*000c*/ 	.word	0x00000000
        /*0010*/ 	.short	0x0000
        /*0012*/ 	.short	0x0000
        /*0014*/ 	.byte	0x00, 0xf0, 0x61, 0x10


	//----- nvinfo : EIATTR_SPARSE_MMA_MASK
	.align		4
.L_530:
        /*0018*/ 	.byte	0x03, 0x50
        /*001a*/ 	.short	0x0000


	//----- nvinfo : EIATTR_MAXREG_COUNT
	.align		4
        /*001c*/ 	.byte	0x03, 0x1b
        /*001e*/ 	.short	0x00ff


	//----- nvinfo : EIATTR_MERCURY_ISA_VERSION
	.align		4
        /*0020*/ 	.byte	0x03, 0x5f
        /*0022*/ 	.short	0x0101


	//----- nvinfo : EIATTR_VRC_CTA_INIT_COUNT
	.align		4
        /*0024*/ 	.byte	0x02, 0x4a
	.zero		1
	.zero		1


	//----- nvinfo : EIATTR_EXIT_INSTR_OFFSETS
	.align		4
        /*0028*/ 	.byte	0x04, 0x1c
        /*002a*/ 	.short	(.L_532 - .L_531)


	//   ....[0]....
.L_531:
        /*002c*/ 	.word	0x00000010


	//----- nvinfo : EIATTR_MAX_THREADS
	.align		4
.L_532:
        /*0030*/ 	.byte	0x04, 0x05
        /*0032*/ 	.short	(.L_534 - .L_533)
.L_533:
        /*0034*/ 	.word	0x00000100
        /*0038*/ 	.word	0x00000001
        /*003c*/ 	.word	0x00000001


	//----- nvinfo : EIATTR_CBANK_PARAM_SIZE
	.align		4
.L_534:
        /*0040*/ 	.byte	0x03, 0x19
        /*0042*/ 	.short	0x0418


	//----- nvinfo : EIATTR_PARAM_CBANK
	.align		4
        /*0044*/ 	.byte	0x04, 0x0a
        /*0046*/ 	.short	(.L_536 - .L_535)
	.align		4
.L_535:
        /*0048*/ 	.word	index@(.nv.constant0._ZN7cutlass13device_kernelIN5flash19enable_sm80_to_sm89INS1_16FlashAttnFwdSm80INS1_25CollectiveMainloopFwdSm80ILi8ELi1ELb1EN4cute5tupleIJNS5_1CILi128EEENS7_ILi96EEENS7_ILi192EEEEEELi192ENS_6half_tEfNS_4arch4Sm80ELb1ELb0ELb0ELb1ELb0ELb0ELb1ELb0EEENS1_21CollectiveEpilogueFwdINS6_IJS8_SA_S9_EEENS6_IJNS7_ILi1EEESI_SI_EEESC_SE_Li256ELb1ELb1ELb0ELb0EEENS1_19SingleTileSchedulerILb1ELb0ELb1ELi128EEEEEEEEEvNT_6ParamsE)
        /*004c*/ 	.short	0x0380
        /*004e*/ 	.short	0x0418


	//----- nvinfo : EIATTR_SW_WAR
	.align		4
.L_536:
        /*0050*/ 	.byte	0x04, 0x36
        /*0052*/ 	.short	(.L_538 - .L_537)
.L_537:
        /*0054*/ 	.word	0x00000008
.L_538:


//--------------------- .nv.info._ZN7cutlass13device_kernelIN5flash19enable_sm80_to_sm89INS1_16FlashAttnFwdSm80INS1_25CollectiveMainloopFwdSm80ILi8ELi1ELb0EN4cute5tupleIJNS5_1CILi128EEENS7_ILi64EEENS7_ILi192EEEEEELi192ENS_6half_tEfNS_4arch4Sm80ELb1ELb0ELb0ELb1ELb0ELb1ELb1ELb0EEENS1_21CollectiveEpilogueFwdINS6_IJS8_SA_S9_EEENS6_IJNS7_ILi1EEESI_SI_EEESC_SE_Li256ELb1ELb1ELb0ELb0EEENS1_19SingleTileSchedulerILb1ELb0ELb1ELi128EEEEEEEEEvNT_6ParamsE --------------------------
	.section	.nv.info._ZN7cutlass13device_kernelIN5flash19enable_sm80_to_sm89INS1_16FlashAttnFwdSm80INS1_25CollectiveMainloopFwdSm80ILi8ELi1ELb0EN4cute5tupleIJNS5_1CILi128EEENS7_ILi64EEENS7_ILi192EEEEEELi192ENS_6half_tEfNS_4arch4Sm80ELb1ELb0ELb0ELb1ELb0ELb1ELb1ELb0EEENS1_21CollectiveEpilogueFwdINS6_IJS8_SA_S9_EEENS6_IJNS7_ILi1EEESI_SI_EEESC_SE_Li256ELb1ELb1ELb0ELb0EEENS1_19SingleTileSchedulerILb1ELb0ELb1ELi128EEEEEEEEEvNT_6ParamsE,"",@"SHT_CUDA_INFO"
	.sectionflags	@""
	.align	4


	//----- nvinfo : EIATTR_CUDA_API_VERSION
	.align		4
        /*0000*/ 	.byte	0x04, 0x37
        /*0002*/ 	.short	(.L_540 - .L_539)
.L_539:
        /*0004*/ 	.word	0x00000082


	//----- nvinfo : EIATTR_KPARAM_INFO
	.align		4
.L_540:
        /*0008*/ 	.byte	0x04, 0x17
        /*000a*/ 	.short	(.L_542 - .L_541)
.L_541:
        /*000c*/ 	.word	0x00000000
        /*0010*/ 	.short	0x0000
        /*0012*/ 	.short	0x0000
        /*0014*/ 	.byte	0x00, 0xf0, 0x61, 0x10


	//----- nvinfo : EIATTR_SPARSE_MMA_MASK
	.align		4
.L_542:
        /*0018*/ 	.byte	0x03, 0x50
        /*001a*/ 	.short	0x0000


	//----- nvinfo : EIATTR_MAXREG_COUNT
	.align		4
        /*001c*/ 	.byte	0x03, 0x1b
        /*001e*/ 	.short	0x00ff


	//----- nvinfo : EIATTR_MERCURY_ISA_VERSION
	.align		4
        /*0020*/ 	.byte	0x03, 0x5f
        /*0022*/ 	.short	0x0101


	//----- nvinfo : EIATTR_VRC_CTA_INIT_COUNT
	.align		4
        /*0024*/ 	.byte	0x02, 0x4a
	.zero		1
	.zero		1


	//----- nvinfo : EIATTR_EXIT_INSTR_OFFSETS
	.align		4
        /*0028*/ 	.byte	0x04, 0x1c
        /*002a*/ 	.short	(.L_544 - .L_543)


	//   ....[0]....
.L_543:
        /*002c*/ 	.word	0x00000010


	//----- nvinfo : EIATTR_MAX_THREADS
	.align		4
.L_544:
        /*0030*/ 	.byte	0x04, 0x05
        /*0032*/ 	.short	(.L_546 - .L_545)
.L_545:
        /*0034*/ 	.word	0x00000100
        /*0038*/ 	.word	0x00000001
        /*003c*/ 	.word	0x00000001


	//----- nvinfo : EIATTR_CBANK_PARAM_SIZE
	.align		4
.L_546:
        /*0040*/ 	.byte	0x03, 0x19
        /*0042*/ 	.short	0x0418


	//----- nvinfo : EIATTR_PARAM_CBANK
	.align		4
        /*0044*/ 	.byte	0x04, 0x0a
        /*0046*/ 	.short	(.L_548 - .L_547)
	.align		4
.L_547:
        /*0048*/ 	.word	index@(.nv.constant0._ZN7cutlass13device_kernelIN5flash19enable_sm80_to_sm89INS1_16FlashAttnFwdSm80INS1_25CollectiveMainloopFwdSm80ILi8ELi1ELb0EN4cute5tupleIJNS5_1CILi128EEENS7_ILi64EEENS7_ILi192EEEEEELi192ENS_6half_tEfNS_4arch4Sm80ELb1ELb0ELb0ELb1ELb0ELb1ELb1ELb0EEENS1_21CollectiveEpilogueFwdINS6_IJS8_SA_S9_EEENS6_IJNS7_ILi1EEESI_SI_EEESC_SE_Li256ELb1ELb1ELb0ELb0EEENS1_19SingleTileSchedulerILb1ELb0ELb1ELi128EEEEEEEEEvNT_6ParamsE)
        /*004c*/ 	.short	0x0380
        /*004e*/ 	.short	0x0418


	//----- nvinfo : EIATTR_SW_WAR
	.align		4
.L_548:
        /*0050*/ 	.byte	0x04, 0x36
        /*0052*/ 	.short	(.L_550 - .L_549)
.L_549:
        /*0054*/ 	.word	0x00000008
.L_550:


//--------------------- .nv.info._ZN7cutlass13device_kernelIN5flash19enable_sm80_to_sm89INS1_16FlashAttnFwdSm80INS1_25CollectiveMainloopFwdSm80ILi8ELi2ELb1EN4cute5tupleIJNS5_1CILi128EEENS7_ILi96EEENS7_ILi192EEEEEELi192ENS_6half_tEfNS_4arch4Sm80ELb0ELb0ELb0ELb0ELb0ELb0ELb1ELb0EEENS1_21CollectiveEpilogueFwdINS6_IJS8_SA_S9_EEENS6_IJNS7_ILi1EEESI_SI_EEESC_SE_Li256ELb0ELb1ELb0ELb0EEENS1_19SingleTileSchedulerILb0ELb0ELb1ELi128EEEEEEEEEvNT_6ParamsE --------------------------
	.section	.nv.info._ZN7cutlass13device_kernelIN5flash19enable_sm80_to_sm89INS1_16FlashAttnFwdSm80INS1_25CollectiveMainloopFwdSm80ILi8ELi2ELb1EN4cute5tupleIJNS5_1CILi128EEENS7_ILi96EEENS7_ILi192EEEEEELi192ENS_6half_tEfNS_4arch4Sm80ELb0ELb0ELb0ELb0ELb0ELb0ELb1ELb0EEENS1_21CollectiveEpilogueFwdINS6_IJS8_SA_S9_EEENS6_IJNS7_ILi1EEESI_SI_EEESC_SE_Li256ELb0ELb1ELb0ELb0EEENS1_19SingleTileSchedulerILb0ELb0ELb1ELi128EEEEEEEEEvNT_6ParamsE,"",@"SHT_CUDA_INFO"
	.sectionflags	@""
	.align	4


	//----- nvinfo : EIATTR_CUDA_API_VERSION
	.align		4
        /*0000*/ 	.byte	0x04, 0x37
        /*0002*/ 	.short	(.L_552 - .L_551)
.L_551:
        /*0004*/ 	.word	0x00000082


	//----- nvinfo : EIATTR_KPARAM_INFO
	.align		4
.L_552:
        /*0008*/ 	.byte	0x04, 0x17
        /*000a*/ 	.short	(.L_554 - .L_553)
.L_553:
        /*000c*/ 	.word	0x00000000
        /*0010*/ 	.short	0x0000
        /*0012*/ 	.short	0x0000
        /*0014*/ 	.byte	0x00, 0xf0, 0x61, 0x10


	//----- nvinfo : EIATTR_SPARSE_MMA_MASK
	.align		4
.L_554:
        /*0018*/ 	.byte	0x03, 0x50
        /*001a*/ 	.short	0x0000


	//----- nvinfo : EIATTR_MAXREG_COUNT
	.align		4
        /*001c*/ 	.byte	0x03, 0x1b
        /*001e*/ 	.short	0x00ff


	//----- nvinfo : EIATTR_MERCURY_ISA_VERSION
	.align		4
        /*0020*/ 	.byte	0x03, 0x5f
        /*0022*/ 	.short	0x0101


	//----- nvinfo : EIATTR_VRC_CTA_INIT_COUNT
	.align		4
        /*0024*/ 	.byte	0x02, 0x4a
	.zero		1
	.zero		1


	//----- nvinfo : EIATTR_EXIT_INSTR_OFFSETS
	.align		4
        /*0028*/ 	.byte	0x04, 0x1c
        /*002a*/ 	.short	(.L_556 - .L_555)


	//   ....[0]....
.L_555:
        /*002c*/ 	.word	0x00000010


	//----- nvinfo : EIATTR_MAX_THREADS
	.align		4
.L_556:
        /*0030*/ 	.byte	0x04, 0x05
        /*0032*/ 	.short	(.L_558 - .L_557)
.L_557:
        /*0034*/ 	.word	0x00000100
        /*0038*/ 	.word	0x00000001
        /*003c*/ 	.word	0x00000001


	//----- nvinfo : EIATTR_CBANK_PARAM_SIZE
	.align		4
.L_558:
        /*0040*/ 	.byte	0x03, 0x19
        /*0042*/ 	.short	0x0418


	//----- nvinfo : EIATTR_PARAM_CBANK
	.align		4
        /*0044*/ 	.byte	0x04, 0x0a
        /*0046*/ 	.short	(.L_560 - .L_559)
	.align		4
.L_559:
        /*0048*/ 	.word	index@(.nv.constant0._ZN7cutlass13device_kernelIN5flash19enable_sm80_to_sm89INS1_16FlashAttnFwdSm80INS1_25CollectiveMainloopFwdSm80ILi8ELi2ELb1EN4cute5tupleIJNS5_1CILi128EEENS7_ILi96EEENS7_ILi192EEEEEELi192ENS_6half_tEfNS_4arch4Sm80ELb0ELb0ELb0ELb0ELb0ELb0ELb1ELb0EEENS1_21CollectiveEpilogueFwdINS6_IJS8_SA_S9_EEENS6_IJNS7_ILi1EEESI_SI_EEESC_SE_Li256ELb0ELb1ELb0ELb0EEENS1_19SingleTileSchedulerILb0ELb0ELb1ELi128EEEEEEEEEvNT_6ParamsE)
        /*004c*/ 	.short	0x0380
        /*004e*/ 	.short	0x0418


	//----- nvinfo : EIATTR_SW_WAR
	.align		4
.L_560:
        /*0050*/ 	.byte	0x04, 0x36
        /*0052*/ 	.short	(.L_562 - .L_561)
.L_561:
        /*0054*/ 	.word	0x00000008
.L_562:


//--------------------- .nv.info._ZN7cutlass13device_kernelIN5flash19enable_sm80_to_sm89INS1_16FlashAttnFwdSm80INS1_25CollectiveMainloopFwdSm80ILi8ELi2ELb1EN4cute5tupleIJNS5_1CILi128EEENS7_ILi96EEENS7_ILi192EEEEEELi192ENS_6half_tEfNS_4arch4Sm80ELb0ELb0ELb0ELb1ELb0ELb0ELb1ELb0EEENS1_21CollectiveEpilogueFwdINS6_IJS8_SA_S9_EEENS6_IJNS7_ILi1EEESI_SI_EEESC_SE_Li256ELb1ELb1ELb0ELb0EEENS1_19SingleTileSchedulerILb1ELb0ELb1ELi128EEEEEEEEEvNT_6ParamsE --------------------------
	.section	.nv.info._ZN7cutlass13device_kernelIN5flash19enable_sm80_to_sm89INS1_16FlashAttnFwdSm80INS1_25CollectiveMainloopFwdSm80ILi8ELi2ELb1EN4cute5tupleIJNS5_1CILi128EEENS7_ILi96EEENS7_ILi192EEEEEELi192ENS_6half_tEfNS_4arch4Sm80ELb0ELb0ELb0ELb1ELb0ELb0ELb1ELb0EEENS1_21CollectiveEpilogueFwdINS6_IJS8_SA_S9_EEENS6_IJNS7_ILi1EEESI_SI_EEESC_SE_Li256ELb1ELb1ELb0ELb0EEENS1_19SingleTileSchedulerILb1ELb0ELb1ELi128EEEEEEEEEvNT_6ParamsE,"",@"SHT_CUDA_INFO"
	.sectionflags	@""
	.align	4


	//----- nvinfo : EIATTR_CUDA_API_VERSION
	.align		4
        /*0000*/ 	.byte	0x04, 0x37
        /*0002*/ 	.short	(.L_564 - .L_563)
.L_563:
        /*0004*/ 	.word	0x00000082


	//----- nvinfo : EIATTR_KPARAM_INFO
	.align		4
.L_564:
        /*0008*/ 	.byte	0x04, 0x17
        /*000a*/ 	.short	(.L_566 - .L_565)
.L_565:
        /*000c*/ 	.word	0x00000000
        /*0010*/ 	.short	0x0000
        /*0012*/ 	.short	0x0000
        /*0014*/ 	.byte	0x00, 0xf0, 0x61, 0x10


	//----- nvinfo : EIATTR_SPARSE_MMA_MASK
	.align		4
.L_566:
        /*0018*/ 	.byte	0x03, 0x50
        /*001a*/ 	.short	0x0000


	//----- nvinfo : EIATTR_MAXREG_COUNT
	.align		4
        /*001c*/ 	.byte	0x03, 0x1b
        /*001e*/ 	.short	0x00ff


	//----- nvinfo : EIATTR_MERCURY_ISA_VERSION
	.align		4
        /*0020*/ 	.byte	0x03, 0x5f
        /*0022*/ 	.short	0x0101


	//----- nvinfo : EIATTR_VRC_CTA_INIT_COUNT
	.align		4
        /*0024*/ 	.byte	0x02, 0x4a
	.zero		1
	.zero		1


	//----- nvinfo : EIATTR_EXIT_INSTR_OFFSETS
	.align		4
        /*0028*/ 	.byte	0x04, 0x1c
        /*002a*/ 	.short	(.L_568 - .L_567)


	//   ....[0]....
.L_567:
        /*002c*/ 	.word	0x00000010


	//----- nvinfo : EIATTR_MAX_THREADS
	.align		4
.L_568:
        /*0030*/ 	.byte	0x04, 0x05
        /*0032*/ 	.short	(.L_570 - .L_569)
.L_569:
        /*0034*/ 	.word	0x00000100
        /*0038*/ 	.word	0x00000001
        /*003c*/ 	.word	0x00000001


	//----- nvinfo : EIATTR_CBANK_PARAM_SIZE
	.align		4
.L_570:
        /*0040*/ 	.byte	0x03, 0x19
        /*0042*/ 	.short	0x0418


	//----- nvinfo : EIATTR_PARAM_CBANK
	.align		4
        /*0044*/ 	.byte	0x04, 0x0a
        /*0046*/ 	.short	(.L_572 - .L_571)
	.align		4
.L_571:
        /*0048*/ 	.word	index@(.nv.constant0._ZN7cutlass13device_kernelIN5flash19enable_sm80_to_sm89INS1_16FlashAttnFwdSm80INS1_25CollectiveMainloopFwdSm80ILi8ELi2ELb1EN4cute5tupleIJNS5_1CILi128EEENS7_ILi96EEENS7_ILi192EEEEEELi192ENS_6half_tEfNS_4arch4Sm80ELb0ELb0ELb0ELb1ELb0ELb0ELb1ELb0EEENS1_21CollectiveEpilogueFwdINS6_IJS8_SA_S9_EEENS6_IJNS7_ILi1EEESI_SI_EEESC_SE_Li256ELb1ELb1ELb0ELb0EEENS1_19SingleTileSchedulerILb1ELb0ELb1ELi128EEEEEEEEEvNT_6ParamsE)
        /*004c*/ 	.short	0x0380
        /*004e*/ 	.short	0x0418


	//----- nvinfo : EIATTR_SW_WAR
	.align		4
.L_572:
        /*0050*/ 	.byte	0x04, 0x36
        /*0052*/ 	.short	(.L_574 - .L_573)
.L_573:
        /*0054*/ 	.word	0x00000008
.L_574:


//--------------------- .nv.info._ZN7cutlass13device_kernelIN5flash19enable_sm80_to_sm89INS1_16FlashAttnFwdSm80INS1_25CollectiveMainloopFwdSm80ILi8ELi2ELb0EN4cute5tupleIJNS5_1CILi128EEENS7_ILi64EEENS7_ILi192EEEEEELi192ENS_6half_tEfNS_4arch4Sm80ELb0ELb0ELb0ELb1ELb0ELb1ELb1ELb0EEENS1_21CollectiveEpilogueFwdINS6_IJS8_SA_S9_EEENS6_IJNS7_ILi1EEESI_SI_EEESC_SE_Li256ELb1ELb1ELb0ELb0EEENS1_19SingleTileSchedulerILb1ELb0ELb1ELi128EEEEEEEEEvNT_6ParamsE --------------------------
	.section	.nv.info._ZN7cutlass13device_kernelIN5flash19enable_sm80_to_sm89INS1_16FlashAttnFwdSm80INS1_25CollectiveMainloopFwdSm80ILi8ELi2ELb0EN4cute5tupleIJNS5_1CILi128EEENS7_ILi64EEENS7_ILi192EEEEEELi192ENS_6half_tEfNS_4arch4Sm80ELb0ELb0ELb0ELb1ELb0ELb1ELb1ELb0EEENS1_21CollectiveEpilogueFwdINS6_IJS8_SA_S9_EEENS6_IJNS7_ILi1EEESI_SI_EEESC_SE_Li256ELb1ELb1ELb0ELb0EEENS1_19SingleTileSchedulerILb1ELb0ELb1ELi128EEEEEEEEEvNT_6ParamsE,"",@"SHT_CUDA_INFO"
	.sectionflags	@""
	.align	4


	//----- nvinfo : EIATTR_CUDA_API_VERSION
	.align		4
        /*0000*/ 	.byte	0x04, 0x37
        /*0002*/ 	.short	(.L_576 - .L_575)
.L_575:
        /*0004*/ 	.word	0x00000082


	//----- nvinfo : EIATTR_KPARAM_INFO
	.align		4
.L_576:
        /*0008*/ 	.byte	0x04, 0x17
        /*000a*/ 	.short	(.L_578 - .L_577)
.L_577:
        /*000c*/ 	.word	0x00000000
        /*0010*/ 	.short	0x0000
        /*0012*/ 	.short	0x0000
        /*0014*/ 	.byte	0x00, 0xf0, 0x61, 0x10


	//----- nvinfo : EIATTR_SPARSE_MMA_MASK
	.align		4
.L_578:
        /*0018*/ 	.byte	0x03, 0x50
        /*001a*/ 	.short	0x0000


	//----- nvinfo : EIATTR_MAXREG_COUNT
	.align		4
        /*001c*/ 	.byte	0x03, 0x1b
        /*001e*/ 	.short	0x00ff


	//----- nvinfo : EIATTR_MERCURY_ISA_VERSION
	.align		4
        /*0020*/ 	.byte	0x03, 0x5f
        /*0022*/ 	.short	0x0101


	//----- nvinfo : EIATTR_VRC_CTA_INIT_COUNT
	.align		4
        /*0024*/ 	.byte	0x02, 0x4a
	.zero		1
	.zero		1


	//----- nvinfo : EIATTR_EXIT_INSTR_OFFSETS
	.align		4
        /*0028*/ 	.byte	0x04, 0x1c
        /*002a*/ 	.short	(.L_580 - .L_579)


	//   ....[0]....
.L_579:
        /*002c*/ 	.word	0x00000010


	//----- nvinfo : EIATTR_MAX_THREADS
	.align		4
.L_580:
        /*0030*/ 	.byte	0x04, 0x05
        /*0032*/ 	.short	(.L_582 - .L_581)
.L_581:
        /*0034*/ 	.word	0x00000100
        /*0038*/ 	.word	0x00000001
        /*003c*/ 	.word	0x00000001


	//----- nvinfo : EIATTR_CBANK_PARAM_SIZE
	.align		4
.L_582:
        /*0040*/ 	.byte	0x03, 0x19
        /*0042*/ 	.short	0x0418


	//----- nvinfo : EIATTR_PARAM_CBANK
	.align		4
        /*0044*/ 	.byte	0x04, 0x0a
        /*0046*/ 	.short	(.L_584 - .L_583)
	.align		4
.L_583:
        /*0048*/ 	.word	index@(.nv.constant0._ZN7cutlass13device_kernelIN5flash19enable_sm80_to_sm89INS1_16FlashAttnFwdSm80INS1_25CollectiveMainloopFwdSm80ILi8ELi2ELb0EN4cute5tupleIJNS5_1CILi128EEENS7_ILi64EEENS7_ILi192EEEEEELi192ENS_6half_tEfNS_4arch4Sm80ELb0ELb0ELb0ELb1ELb0ELb1ELb1ELb0EEENS1_21CollectiveEpilogueFwdINS6_IJS8_SA_S9_EEENS6_IJNS7_ILi1EEESI_SI_EEESC_SE_Li256ELb1ELb1ELb0ELb0EEENS1_19SingleTileSchedulerILb1ELb0ELb1ELi128EEEEEEEEEvNT_6ParamsE)
        /*004c*/ 	.short	0x0380
        /*004e*/ 	.short	0x0418


	//----- nvinfo : EIATTR_SW_WAR
	.align		4
.L_584:
        /*0050*/ 	.byte	0x04, 0x36
        /*0052*/ 	.short	(.L_586 - .L_585)
.L_585:
        /*0054*/ 	.word	0x00000008
.L_586:


//--------------------- .nv.info._ZN7cutlass13device_kernelIN5flash19enable_sm80_to_sm89INS1_16FlashAttnFwdSm80INS1_25CollectiveMainloopFwdSm80ILi8ELi2ELb0EN4cute5tupleIJNS5_1CILi128EEENS7_ILi64EEENS7_ILi192EEEEEELi192ENS_6half_tEfNS_4arch4Sm80ELb0ELb1ELb0ELb0ELb0ELb0ELb1ELb0EEENS1_21CollectiveEpilogueFwdINS6_IJS8_SA_S9_EEENS6_IJNS7_ILi1EEESI_SI_EEESC_SE_Li256ELb0ELb1ELb0ELb0EEENS1_19SingleTileSchedulerILb0ELb0ELb1ELi128EEEEEEEEEvNT_6ParamsE --------------------------
	.section	.nv.info._ZN7cutlass13device_kernelIN5flash19enable_sm80_to_sm89INS1_16FlashAttnFwdSm80INS1_25CollectiveMainloopFwdSm80ILi8ELi2ELb0EN4cute5tupleIJNS5_1CILi128EEENS7_ILi64EEENS7_ILi192EEEEEELi192ENS_6half_tEfNS_4arch4Sm80ELb0ELb1ELb0ELb0ELb0ELb0ELb1ELb0EEENS1_21CollectiveEpilogueFwdINS6_IJS8_SA_S9_EEENS6_IJNS7_ILi1EEESI_SI_EEESC_SE_Li256ELb0ELb1ELb0ELb0EEENS1_19SingleTileSchedulerILb0ELb0ELb1ELi128EEEEEEEEEvNT_6ParamsE,"",@"SHT_CUDA_INFO"
	.sectionflags	@""
	.align	4


	//----- nvinfo : EIATTR_CUDA_API_VERSION
	.align		4
        /*0000*/ 	.byte	0x04, 0x37
        /*0002*/ 	.short	(.L_588 - .L_587)
.L_587:
        /*0004*/ 	.word	0x00000082


	//----- nvinfo : EIATTR_KPARAM_INFO
	.align		4
.L_588:
        /*0008*/ 	.byte	0x04, 0x17
        /*000a*/ 	.short	(.L_590 - .L_589)
.L_589:
        /*000c*/ 	.word	0x00000000
        /*0010*/ 	.short	0x0000
        /*0012*/ 	.short	0x0000
        /*0014*/ 	.byte	0x00, 0xf0, 0x61, 0x10


	//----- nvinfo : EIATTR_SPARSE_MMA_MASK
	.align		4
.L_590:
        /*0018*/ 	.byte	0x03, 0x50
        /*001a*/ 	.short	0x0000


	//----- nvinfo : EIATTR_MAXREG_COUNT
	.align		4
        /*001c*/ 	.byte	0x03, 0x1b
        /*001e*/ 	.short	0x00ff


	//----- nvinfo : EIATTR_MERCURY_ISA_VERSION
	.align		4
        /*0020*/ 	.byte	0x03, 0x5f
        /*0022*/ 	.short	0x0101


	//----- nvinfo : EIATTR_VRC_CTA_INIT_COUNT
	.align		4
        /*0024*/ 	.byte	0x02, 0x4a
	.zero		1
	.zero		1


	//----- nvinfo : EIATTR_EXIT_INSTR_OFFSETS
	.align		4
        /*0028*/ 	.byte	0x04, 0x1c
        /*002a*/ 	.short	(.L_592 - .L_591)


	//   ....[0]....
.L_591:
        /*002c*/ 	.word	0x00000010


	//----- nvinfo : EIATTR_MAX_THREADS
	.align		4
.L_592:
        /*0030*/ 	.byte	0x04, 0x05
        /*0032*/ 	.short	(.L_594 - .L_593)
.L_593:
        /*0034*/ 	.word	0x00000100
        /*0038*/ 	.word	0x00000001
        /*003c*/ 	.word	0x00000001


	//----- nvinfo : EIATTR_CBANK_PARAM_SIZE
	.align		4
.L_594:
        /*0040*/ 	.byte	0x03, 0x19
        /*0042*/ 	.short	0x0418


	//----- nvinfo : EIATTR_PARAM_CBANK
	.align		4
        /*0044*/ 	.byte	0x04, 0x0a
        /*0046*/ 	.short	(.L_596 - .L_595)
	.align		4
.L_595:
        /*0048*/ 	.word	index@(.nv.constant0._ZN7cutlass13device_kernelIN5flash19enable_sm80_to_sm89INS1_16FlashAttnFwdSm80INS1_25CollectiveMainloopFwdSm80ILi8ELi2ELb0EN4cute5tupleIJNS5_1CILi128EEENS7_ILi64EEENS7_ILi192EEEEEELi192ENS_6half_tEfNS_4arch4Sm80ELb0ELb1ELb0ELb0ELb0ELb0ELb1ELb0EEENS1_21CollectiveEpilogueFwdINS6_IJS8_SA_S9_EEENS6_IJNS7_ILi1EEESI_SI_EEESC_SE_Li256ELb0ELb1ELb0ELb0EEENS1_19SingleTileSchedulerILb0ELb0ELb1ELi128EEEEEEEEEvNT_6ParamsE)
        /*004c*/ 	.short	0x0380
        /*004e*/ 	.short	0x0418


	//----- nvinfo : EIATTR_SW_WAR
	.align		4
.L_596:
        /*0050*/ 	.byte	0x04, 0x36
        /*0052*/ 	.short	(.L_598 - .L_597)
.L_597:
        /*0054*/ 	.word	0x00000008
.L_598:


//--------------------- .nv.info._ZN7cutlass13device_kernelIN5flash19enable_sm80_to_sm89INS1_16FlashAttnFwdSm80INS1_25CollectiveMainloopFwdSm80ILi8ELi2ELb0EN4cute5tupleIJNS5_1CILi128EEENS7_ILi64EEENS7_ILi192EEEEEELi192ENS_6half_tEfNS_4arch4Sm80ELb0ELb1ELb0ELb1ELb0ELb0ELb1ELb0EEENS1_21CollectiveEpilogueFwdINS6_IJS8_SA_S9_EEENS6_IJNS7_ILi1EEESI_SI_EEESC_SE_Li256ELb1ELb1ELb0ELb0EEENS1_19SingleTileSchedulerILb1ELb0ELb1ELi128EEEEEEEEEvNT_6ParamsE --------------------------
	.section	.nv.info._ZN7cutlass13device_kernelIN5flash19enable_sm80_to_sm89INS1_16FlashAttnFwdSm80INS1_25CollectiveMainloopFwdSm80ILi8ELi2ELb0EN4cute5tupleIJNS5_1CILi128EEENS7_ILi64EEENS7_ILi192EEEEEELi192ENS_6half_tEfNS_4arch4Sm80ELb0ELb1ELb0ELb1ELb0ELb0ELb1ELb0EEENS1_21CollectiveEpilogueFwdINS6_IJS8_SA_S9_EEENS6_IJNS7_ILi1EEESI_SI_EEESC_SE_Li256ELb1ELb1ELb0ELb0EEENS1_19SingleTileSchedulerILb1ELb0ELb1ELi128EEEEEEEEEvNT_6ParamsE,"",@"SHT_CUDA_INFO"
	.sectionflags	@""
	.align	4


	//----- nvinfo : EIATTR_CUDA_API_VERSION
	.align		4
        /*0000*/ 	.byte	0x04, 0x37
        /*0002*/ 	.short	(.L_600 - .L_599)
.L_599:
        /*0004*/ 	.word	0x00000082


	//----- nvinfo : EIATTR_KPARAM_INFO
	.align		4
.L_600:
        /*0008*/ 	.byte	0x04, 0x17
        /*000a*/ 	.short	(.L_602 - .L_601)
.L_601:
        /*000c*/ 	.word	0x00000000
        /*0010*/ 	.short	0x0000
        /*0012*/ 	.short	0x0000
        /*0014*/ 	.byte	0x00, 0xf0, 0x61, 0x10


	//----- nvinfo : EIATTR_SPARSE_MMA_MASK
	.align		4
.L_602:
        /*0018*/ 	.byte	0x03, 0x50
        /*001a*/ 	.short	0x0000


	//----- nvinfo : EIATTR_MAXREG_COUNT
	.align		4
        /*001c*/ 	.byte	0x03, 0x1b
        /*001e*/ 	.short	0x00ff


	//----- nvinfo : EIATTR_MERCURY_ISA_VERSION
	.align		4
        /*0020*/ 	.byte	0x03, 0x5f
        /*0022*/ 	.short	0x0101


	//----- nvinfo : EIATTR_VRC_CTA_INIT_COUNT
	.align		4
        /*0024*/ 	.byte	0x02, 0x4a
	.zero		1
	.zero		1


	//----- nvinfo : EIATTR_EXIT_INSTR_OFFSETS
	.align		4
        /*0028*/ 	.byte	0x04, 0x1c
        /*002a*/ 	.short	(.L_604 - .L_603)


	//   ....[0]....
.L_603:
        /*002c*/ 	.word	0x00000010


	//----- nvinfo : EIATTR_MAX_THREADS
	.align		4
.L_604:
        /*0030*/ 	.byte	0x04, 0x05
        /*0032*/ 	.short	(.L_606 - .L_605)
.L_605:
        /*0034*/ 	.word	0x00000100
        /*0038*/ 	.word	0x00000001
        /*003c*/ 	.word	0x00000001


	//----- nvinfo : EIATTR_CBANK_PARAM_SIZE
	.align		4
.L_606:
        /*0040*/ 	.byte	0x03, 0x19
        /*0042*/ 	.short	0x0418


	//----- nvinfo : EIATTR_PARAM_CBANK
	.align		4
        /*0044*/ 	.byte	0x04, 0x0a
        /*0046*/ 	.short	(.L_608 - .L_607)
	.align		4
.L_607:
        /*0048*/ 	.word	index@(.nv.constant0._ZN7cutlass13device_kernelIN5flash19enable_sm80_to_sm89INS1_16FlashAttnFwdSm80INS1_25CollectiveMainloopFwdSm80ILi8ELi2ELb0EN4cute5tupleIJNS5_1CILi128EEENS7_ILi64EEENS7_ILi192EEEEEELi192ENS_6half_tEfNS_4arch4Sm80ELb0ELb1ELb0ELb1ELb0ELb0ELb1ELb0EEENS1_21CollectiveEpilogueFwdINS6_IJS8_SA_S9_EEENS6_IJNS7_ILi1EEESI_SI_EEESC_SE_Li256ELb1ELb1ELb0ELb0EEENS1_19SingleTileSchedulerILb1ELb0ELb1ELi128EEEEEEEEEvNT_6ParamsE)
        /*004c*/ 	.short	0x0380
        /*004e*/ 	.short	0x0418


	//----- nvinfo : EIATTR_SW_WAR
	.align		4
.L_608:
        /*0050*/ 	.byte	0x04, 0x36
        /*0052*/ 	.short	(.L_610 - .L_609)
.L_609:
        /*0054*/ 	.word	0x00000008
.L_610:


//--------------------- .nv.info._ZN7cutlass13device_kernelIN5flash19enable_sm80_to_sm89INS1_16FlashAttnFwdSm80INS1_25CollectiveMainloopFwdSm80ILi8ELi2ELb0EN4cute5tupleIJNS5_1CILi128EEENS7_ILi64EEENS7_ILi192EEEEEELi192ENS_6half_tEfNS_4arch4Sm80ELb0ELb1ELb0ELb1ELb0ELb1ELb1ELb0EEENS1_21CollectiveEpilogueFwdINS6_IJS8_SA_S9_EEENS6_IJNS7_ILi1EEESI_SI_EEESC_SE_Li256ELb1ELb1ELb0ELb0EEENS1_19SingleTileSchedulerILb1ELb0ELb1ELi128EEEEEEEEEvNT_6ParamsE --------------------------
	.section	.nv.info._ZN7cutlass13device_kernelIN5flash19enable_sm80_to_sm89INS1_16FlashAttnFwdSm80INS1_25CollectiveMainloopFwdSm80ILi8ELi2ELb0EN4cute5tupleIJNS5_1CILi128EEENS7_ILi64EEENS7_ILi192EEEEEELi192ENS_6half_tEfNS_4arch4Sm80ELb0ELb1ELb0ELb1ELb0ELb1ELb1ELb0EEENS1_21CollectiveEpilogueFwdINS6_IJS8_SA_S9_EEENS6_IJNS7_ILi1EEESI_SI_EEESC_SE_Li256ELb1ELb1ELb0ELb0EEENS1_19SingleTileSchedulerILb1ELb0ELb1ELi128EEEEEEEEEvNT_6ParamsE,"",@"SHT_CUDA_INFO"
	.sectionflags	@""
	.align	4


	//----- nvinfo : EIATTR_CUDA_API_VERSION
	.align		4
        /*0000*/ 	.byte	0x04, 0x37
        /*0002*/ 	.short	(.L_612 - .L_611)
.L_611:
        /*0004*/ 	.word	0x00000082


	//----- nvinfo : EIATTR_KPARAM_INFO
	.align		4
.L_612:
        /*0008*/ 	.byte	0x04, 0x17
        /*000a*/ 	.short	(.L_614 - .L_613)
.L_613:
        /*000c*/ 	.word	0x00000000
        /*0010*/ 	.short	0x0000
        /*0012*/ 	.short	0x0000
        /*0014*/ 	.byte	0x00, 0xf0, 0x61, 0x10


	//----- nvinfo : EIATTR_SPARSE_MMA_MASK
	.align		4
.L_614:
        /*0018*/ 	.byte	0x03, 0x50
        /*001a*/ 	.short	0x0000


	//----- nvinfo : EIATTR_MAXREG_COUNT
	.align		4
        /*001c*/ 	.byte	0x03, 0x1b
        /*001e*/ 	.short	0x00ff


	//----- nvinfo : EIATTR_MERCURY_ISA_VERSION
	.align		4
        /*0020*/ 	.byte	0x03, 0x5f
        /*0022*/ 	.short	0x0101


	//----- nvinfo : EIATTR_VRC_CTA_INIT_COUNT
	.align		4
        /*0024*/ 	.byte	0x02, 0x4a
	.zero		1
	.zero		1


	//----- nvinfo : EIATTR_EXIT_INSTR_OFFSETS
	.align		4
        /*0028*/ 	.byte	0x04, 0x1c
        /*002a*/ 	.short	(.L_616 - .L_615)


	//   ....[0]....
.L_615:
        /*002c*/ 	.word	0x00000010


	//----- nvinfo : EIATTR_MAX_THREADS
	.align		4
.L_616:
        /*0030*/ 	.byte	0x04, 0x05
        /*0032*/ 	.short	(.L_618 - .L_617)
.L_617:
        /*0034*/ 	.word	0x00000100
        /*0038*/ 	.word	0x00000001
        /*003c*/ 	.word	0x00000001


	//----- nvinfo : EIATTR_CBANK_PARAM_SIZE
	.align		4
.L_618:
        /*0040*/ 	.byte	0x03, 0x19
        /*0042*/ 	.short	0x0418


	//----- nvinfo : EIATTR_PARAM_CBANK
	.align		4
        /*0044*/ 	.byte	0x04, 0x0a
        /*0046*/ 	.short	(.L_620 - .L_619)
	.align		4
.L_619:
        /*0048*/ 	.word	index@(.nv.constant0._ZN7cutlass13device_kernelIN5flash19enable_sm80_to_sm89INS1_16FlashAttnFwdSm80INS1_25CollectiveMainloopFwdSm80ILi8ELi2ELb0EN4cute5tupleIJNS5_1CILi128EEENS7_ILi64EEENS7_ILi192EEEEEELi192ENS_6half_tEfNS_4arch4Sm80ELb0ELb1ELb0ELb1ELb0ELb1ELb1ELb0EEENS1_21CollectiveEpilogueFwdINS6_IJS8_SA_S9_EEENS6_IJNS7_ILi1EEESI_SI_EEESC_SE_Li256ELb1ELb1ELb0ELb0EEENS1_19SingleTileSchedulerILb1ELb0ELb1ELi128EEEEEEEEEvNT_6ParamsE)
        /*004c*/ 	.short	0x0380
        /*004e*/ 	.short	0x0418


	//----- nvinfo : EIATTR_SW_WAR
	.align		4
.L_620:
        /*0050*/ 	.byte	0x04, 0x36
        /*0052*/ 	.short	(.L_622 - .L_621)
.L_621:
        /*0054*/ 	.word	0x00000008
.L_622:


//--------------------- .nv.info._ZN7cutlass13device_kernelIN5flash19enable_sm80_to_sm89INS1_16FlashAttnFwdSm80INS1_25CollectiveMainloopFwdSm80ILi8ELi2ELb1EN4cute5tupleIJNS5_1CILi128EEENS7_ILi96EEENS7_ILi192EEEEEELi192ENS_6half_tEfNS_4arch4Sm80ELb1ELb0ELb0ELb0ELb0ELb0ELb1ELb0EEENS1_21CollectiveEpilogueFwdINS6_IJS8_SA_S9_EEENS6_IJNS7_ILi1EEESI_SI_EEESC_SE_Li256ELb0ELb1ELb0ELb0EEENS1_30DynamicPersistentTileSchedulerILi256ELi256ELb0ELb1ELb0EEEEEEEEEvNT_6ParamsE --------------------------
	.section	.nv.info._ZN7cutlass13device_kernelIN5flash19enable_sm80_to_sm89INS1_16FlashAttnFwdSm80INS1_25CollectiveMainloopFwdSm80ILi8ELi2ELb1EN4cute5tupleIJNS5_1CILi128EEENS7_ILi96EEENS7_ILi192EEEEEELi192ENS_6half_tEfNS_4arch4Sm80ELb1ELb0ELb0ELb0ELb0ELb0ELb1ELb0EEENS1_21CollectiveEpilogueFwdINS6_IJS8_SA_S9_EEENS6_IJNS7_ILi1EEESI_SI_EEESC_SE_Li256ELb0ELb1ELb0ELb0EEENS1_30DynamicPersistentTileSchedulerILi256ELi256ELb0ELb1ELb0EEEEEEEEEvNT_6ParamsE,"",@"SHT_CUDA_INFO"
	.sectionflags	@""
	.align	4


	//----- nvinfo : EIATTR_CUDA_API_VERSION
	.align		4
        /*0000*/ 	.byte	0x04, 0x37
        /*0002*/ 	.short	(.L_624 - .L_623)
.L_623:
        /*0004*/ 	.word	0x00000082


	//----- nvinfo : EIATTR_KPARAM_INFO
	.align		4
.L_624:
        /*0008*/ 	.byte	0x04, 0x17
        /*000a*/ 	.short	(.L_626 - .L_625)
.L_625:
        /*000c*/ 	.word	0x00000000
        /*0010*/ 	.short	0x0000
        /*0012*/ 	.short	0x0000
        /*0014*/ 	.byte	0x00, 0xf0, 0xa1, 0x10


	//----- nvinfo : EIATTR_SPARSE_MMA_MASK
	.align		4
.L_626:
        /*0018*/ 	.byte	0x03, 0x50
        /*001a*/ 	.short	0x0000


	//----- nvinfo : EIATTR_MAXREG_COUNT
	.align		4
        /*001c*/ 	.byte	0x03, 0x1b
        /*001e*/ 	.short	0x00ff


	//----- nvinfo : EIATTR_MERCURY_ISA_VERSION
	.align		4
        /*0020*/ 	.byte	0x03, 0x5f
        /*0022*/ 	.short	0x0101


	//----- nvinfo : EIATTR_VRC_CTA_INIT_COUNT
	.align		4
        /*0024*/ 	.byte	0x02, 0x4a
	.zero		1
	.zero		1


	//----- nvinfo : EIATTR_EXIT_INSTR_OFFSETS
	.align		4
        /*0028*/ 	.byte	0x04, 0x1c
        /*002a*/ 	.short	(.L_628 - .L_627)


	//   ....[0]....
.L_627:
        /*002c*/ 	.word	0x00000010


	//----- nvinfo : EIATTR_MAX_THREADS
	.align		4
.L_628:
        /*0030*/ 	.byte	0x04, 0x05
        /*0032*/ 	.short	(.L_630 - .L_629)
.L_629:
        /*0034*/ 	.word	0x00000100
        /*0038*/ 	.word	0x00000001
        /*003c*/ 	.word	0x00000001


	//----- nvinfo : EIATTR_CBANK_PARAM_SIZE
	.align		4
.L_630:
        /*0040*/ 	.byte	0x03, 0x19
        /*0042*/ 	.short	0x0428


	//----- nvinfo : EIATTR_PARAM_CBANK
	.align		4
        /*0044*/ 	.byte	0x04, 0x0a
        /*0046*/ 	.short	(.L_632 - .L_631)
	.align		4
.L_631:
        /*0048*/ 	.word	index@(.nv.constant0._ZN7cutlass13device_kernelIN5flash19enable_sm80_to_sm89INS1_16FlashAttnFwdSm80INS1_25CollectiveMainloopFwdSm80ILi8ELi2ELb1EN4cute5tupleIJNS5_1CILi128EEENS7_ILi96EEENS7_ILi192EEEEEELi192ENS_6half_tEfNS_4arch4Sm80ELb1ELb0ELb0ELb0ELb0ELb0ELb1ELb0EEENS1_21CollectiveEpilogueFwdINS6_IJS8_SA_S9_EEENS6_IJNS7_ILi1EEESI_SI_EEESC_SE_Li256ELb0ELb1ELb0ELb0EEENS1_30DynamicPersistentTileSchedulerILi256ELi256ELb0ELb1ELb0EEEEEEEEEvNT_6ParamsE)
        /*004c*/ 	.short	0x0380
        /*004e*/ 	.short	0x0428


	//----- nvinfo : EIATTR_SW_WAR
	.align		4
.L_632:
        /*0050*/ 	.byte	0x04, 0x36
        /*0052*/ 	.short	(.L_634 - .L_633)
.L_633:
        /*0054*/ 	.word	0x00000008
.L_634:


//--------------------- .nv.info._ZN7cutlass13device_kernelIN5flash19enable_sm80_to_sm89INS1_16FlashAttnFwdSm80INS1_25CollectiveMainloopFwdSm80ILi8ELi2ELb1EN4cute5tupleIJNS5_1CILi128EEENS7_ILi96EEENS7_ILi192EEEEEELi192ENS_6half_tEfNS_4arch4Sm80ELb1ELb0ELb0ELb1ELb0ELb0ELb1ELb0EEENS1_21CollectiveEpilogueFwdINS6_IJS8_SA_S9_EEENS6_IJNS7_ILi1EEESI_SI_EEESC_SE_Li256ELb1ELb1ELb0ELb0EEENS1_19SingleTileSchedulerILb1ELb0ELb1ELi128EEEEEEEEEvNT_6ParamsE --------------------------
	.section	.nv.info._ZN7cutlass13device_kernelIN5flash19enable_sm80_to_sm89INS1_16FlashAttnFwdSm80INS1_25CollectiveMainloopFwdSm80ILi8ELi2ELb1EN4cute5tupleIJNS5_1CILi128EEENS7_ILi96EEENS7_ILi192EEEEEELi192ENS_6half_tEfNS_4arch4Sm80ELb1ELb0ELb0ELb1ELb0ELb0ELb1ELb0EEENS1_21CollectiveEpilogueFwdINS6_IJS8_SA_S9_EEENS6_IJNS7_ILi1EEESI_SI_EEESC_SE_Li256ELb1ELb1ELb0ELb0EEENS1_19SingleTileSchedulerILb1ELb0ELb1ELi128EEEEEEEEEvNT_6ParamsE,"",@"SHT_CUDA_INFO"
	.sectionflags	@""
	.align	4


	//----- nvinfo : EIATTR_CUDA_API_VERSION
	.align		4
        /*0000*/ 	.byte	0x04, 0x37
        /*0002*/ 	.short	(.L_636 - .L_635)
.L_635:
        /*0004*/ 	.word	0x00000082


	//----- nvinfo : EIATTR_KPARAM_INFO
	.align		4
.L_636:
        /*0008*/ 	.byte	0x04, 0x17
        /*000a*/ 	.short	(.L_638 - .L_637)
.L_637:
        /*000c*/ 	.word	0x00000000
        /*0010*/ 	.short	0x0000
        /*0012*/ 	.short	0x0000
        /*0014*/ 	.byte	0x00, 0xf0, 0x61, 0x10


	//----- nvinfo : EIATTR_SPARSE_MMA_MASK
	.align		4
.L_638:
        /*0018*/ 	.byte	0x03, 0x50
        /*001a*/ 	.short	0x0000


	//----- nvinfo : EIATTR_MAXREG_COUNT
	.align		4
        /*001c*/ 	.byte	0x03, 0x1b
        /*001e*/ 	.short	0x00ff


	//----- nvinfo : EIATTR_MERCURY_ISA_VERSION
	.align		4
        /*0020*/ 	.byte	0x03, 0x5f
        /*0022*/ 	.short	0x0101


	//----- nvinfo : EIATTR_VRC_CTA_INIT_COUNT
	.align		4
        /*0024*/ 	.byte	0x02, 0x4a
	.zero		1
	.zero		1


	//----- nvinfo : EIATTR_EXIT_INSTR_OFFSETS
	.align		4
        /*0028*/ 	.byte	0x04, 0x1c
        /*002a*/ 	.short	(.L_640 - .L_639)


	//   ....[0]....
.L_639:
        /*002c*/ 	.word	0x00000010


	//----- nvinfo : EIATTR_MAX_THREADS
	.align		4
.L_640:
        /*0030*/ 	.byte	0x04, 0x05
        /*0032*/ 	.short	(.L_642 - .L_641)
.L_641:
        /*0034*/ 	.word	0x00000100
        /*0038*/ 	.word	0x00000001
        /*003c*/ 	.word	0x00000001


	//----- nvinfo : EIATTR_CBANK_PARAM_SIZE
	.align		4
.L_642:
        /*0040*/ 	.byte	0x03, 0x19
        /*0042*/ 	.short	0x0418


	//----- nvinfo : EIATTR_PARAM_CBANK
	.align		4
        /*0044*/ 	.byte	0x04, 0x0a
        /*0046*/ 	.short	(.L_644 - .L_643)
	.align		4
.L_643:
        /*0048*/ 	.word	index@(.nv.constant0._ZN7cutlass13device_kernelIN5flash19enable_sm80_to_sm89INS1_16FlashAttnFwdSm80INS1_25CollectiveMainloopFwdSm80ILi8ELi2ELb1EN4cute5tupleIJNS5_1CILi128EEENS7_ILi96EEENS7_ILi192EEEEEELi192ENS_6half_tEfNS_4arch4Sm80ELb1ELb0ELb0ELb1ELb0ELb0ELb1ELb0EEENS1_21CollectiveEpilogueFwdINS6_IJS8_SA_S9_EEENS6_IJNS7_ILi1EEESI_SI_EEESC_SE_Li256ELb1ELb1ELb0ELb0EEENS1_19SingleTileSchedulerILb1ELb0ELb1ELi128EEEEEEEEEvNT_6ParamsE)
        /*004c*/ 	.short	0x0380
        /*004e*/ 	.short	0x0418


	//----- nvinfo : EIATTR_SW_WAR
	.align		4
.L_644:
        /*0050*/ 	.byte	0x04, 0x36
        /*0052*/ 	.short	(.L_646 - .L_645)
.L_645:
        /*0054*/ 	.word	0x00000008
.L_646:


//--------------------- .nv.info._ZN7cutlass13device_kernelIN5flash19enable_sm80_to_sm89INS1_16FlashAttnFwdSm80INS1_25CollectiveMainloopFwdSm80ILi8ELi2ELb0EN4cute5tupleIJNS5_1CILi128EEENS7_ILi64EEENS7_ILi192EEEEEELi192ENS_6half_tEfNS_4arch4Sm80ELb1ELb0ELb0ELb1ELb0ELb1ELb1ELb0EEENS1_21CollectiveEpilogueFwdINS6_IJS8_SA_S9_EEENS6_IJNS7_ILi1EEESI_SI_EEESC_SE_Li256ELb1ELb1ELb0ELb0EEENS1_19SingleTileSchedulerILb1ELb0ELb1ELi128EEEEEEEEEvNT_6ParamsE --------------------------
	.section	.nv.info._ZN7cutlass13device_kernelIN5flash19enable_sm80_to_sm89INS1_16FlashAttnFwdSm80INS1_25CollectiveMainloopFwdSm80ILi8ELi2ELb0EN4cute5tupleIJNS5_1CILi128EEENS7_ILi64EEENS7_ILi192EEEEEELi192ENS_6half_tEfNS_4arch4Sm80ELb1ELb0ELb0ELb1ELb0ELb1ELb1ELb0EEENS1_21CollectiveEpilogueFwdINS6_IJS8_SA_S9_EEENS6_IJNS7_ILi1EEESI_SI_EEESC_SE_Li256ELb1ELb1ELb0ELb0EEENS1_19SingleTileSchedulerILb1ELb0ELb1ELi128EEEEEEEEEvNT_6ParamsE,"",@"SHT_CUDA_INFO"
	.sectionflags	@""
	.align	4


	//----- nvinfo : EIATTR_CUDA_API_VERSION
	.align		4
        /*0000*/ 	.byte	0x04, 0x37
        /*0002*/ 	.short	(.L_648 - .L_647)
.L_647:
        /*0004*/ 	.word	0x00000082


	//----- nvinfo : EIATTR_KPARAM_INFO
	.align		4
.L_648:
        /*0008*/ 	.byte	0x04, 0x17
        /*000a*/ 	.short	(.L_650 - .L_649)
.L_649:
        /*000c*/ 	.word	0x00000000
        /*0010*/ 	.short	0x0000
        /*0012*/ 	.short	0x0000
        /*0014*/ 	.byte	0x00, 0xf0, 0x61, 0x10


	//----- nvinfo : EIATTR_SPARSE_MMA_MASK
	.align		4
.L_650:
        /*0018*/ 	.byte	0x03, 0x50
        /*001a*/ 	.short	0x0000


	//----- nvinfo : EIATTR_MAXREG_COUNT
	.align		4
        /*001c*/ 	.byte	0x03, 0x1b
        /*001e*/ 	.short	0x00ff


	//----- nvinfo : EIATTR_MERCURY_ISA_VERSION
	.align		4
        /*0020*/ 	.byte	0x03, 0x5f
        /*0022*/ 	.short	0x0101


	//----- nvinfo : EIATTR_VRC_CTA_INIT_COUNT
	.align		4
        /*0024*/ 	.byte	0x02, 0x4a
	.zero		1
	.zero		1


	//----- nvinfo : EIATTR_EXIT_INSTR_OFFSETS
	.align		4
        /*0028*/ 	.byte	0x04, 0x1c
        /*002a*/ 	.short	(.L_652 - .L_651)


	//   ....[0]....
.L_651:
        /*002c*/ 	.word	0x00000010


	//----- nvinfo : EIATTR_MAX_THREADS
	.align		4
.L_652:
        /*0030*/ 	.byte	0x04, 0x05
        /*0032*/ 	.short	(.L_654 - .L_653)
.L_653:
        /*0034*/ 	.word	0x00000100
        /*0038*/ 	.word	0x00000001
        /*003c*/ 	.word	0x00000001


	//----- nvinfo : EIATTR_CBANK_PARAM_SIZE
	.align		4
.L_654:
        /*0040*/ 	.byte	0x03, 0x19
        /*0042*/ 	.short	0x0418


	//----- nvinfo : EIATTR_PARAM_CBANK
	.align		4
        /*0044*/ 	.byte	0x04, 0x0a
        /*0046*/ 	.short	(.L_656 - .L_655)
	.align		4
.L_655:
        /*0048*/ 	.word	index@(.nv.constant0._ZN7cutlass13device_kernelIN5flash19enable_sm80_to_sm89INS1_16FlashAttnFwdSm80INS1_25CollectiveMainloopFwdSm80ILi8ELi2ELb0EN4cute5tupleIJNS5_1CILi128EEENS7_ILi64EEENS7_ILi192EEEEEELi192ENS_6half_tEfNS_4arch4Sm80ELb1ELb0ELb0ELb1ELb0ELb1ELb1ELb0EEENS1_21CollectiveEpilogueFwdINS6_IJS8_SA_S9_EEENS6_IJNS7_ILi1EEESI_SI_EEESC_SE_Li256ELb1ELb1ELb0ELb0EEENS1_19SingleTileSchedulerILb1ELb0ELb1ELi128EEEEEEEEEvNT_6ParamsE)
        /*004c*/ 	.short	0x0380
        /*004e*/ 	.short	0x0418


	//----- nvinfo : EIATTR_SW_WAR
	.align		4
.L_656:
        /*0050*/ 	.byte	0x04, 0x36
        /*0052*/ 	.short	(.L_658 - .L_657)
.L_657:
        /*0054*/ 	.word	0x00000008
.L_658:


//--------------------- .nv.callgraph             --------------------------
	.section	.nv.callgraph,"",@"SHT_CUDA_CALLGRAPH"
	.align	4
	.sectionentsize	8
	.align		4
        /*0000*/ 	.word	0x00000000
	.align		4
        /*0004*/ 	.word	0xffffffff
	.align		4
        /*0008*/ 	.word	0x00000000
	.align		4
        /*000c*/ 	.word	0xfffffffe
	.align		4
        /*0010*/ 	.word	0x00000000
	.align		4
        /*0014*/ 	.word	0xfffffffd
	.align		4
        /*0018*/ 	.word	0x00000000
	.align		4
        /*001c*/ 	.word	0xfffffffc


//--------------------- .nv.constant4             --------------------------
	.section	.nv.constant4,"a",@progbits
	.align	8
	.align		8
.nv.constant4:
        /*0000*/ 	.dword	_ZN77_INTERNAL_8241b919_41_flash_fwd_hdim192_fp16_softcapall_sm80_cu_a6473388_29504cuda3std3__45__cpo5beginE
	.align		8
        /*0008*/ 	.dword	_ZN77_INTERNAL_8241b919_41_flash_fwd_hdim192_fp16_softcapall_sm80_cu_a6473388_29504cuda3std3__45__cpo3endE
	.align		8
        /*0010*/ 	.dword	_ZN77_INTERNAL_8241b919_41_flash_fwd_hdim192_fp16_softcapall_sm80_cu_a6473388_29504cuda3std3__45__cpo6cbeginE
	.align		8
        /*0018*/ 	.dword	_ZN77_INTERNAL_8241b919_41_flash_fwd_hdim192_fp16_softcapall_sm80_cu_a6473388_29504cuda3std3__45__cpo4cendE
	.align		8
        /*0020*/ 	.dword	_ZN77_INTERNAL_8241b919_41_flash_fwd_hdim192_fp16_softcapall_sm80_cu_a6473388_29504cuda3std3__479_GLOBAL__N__8241b919_41_flash_fwd_hdim192_fp16_softcapall_sm80_cu_a6473388_29506ignoreE
	.align		8
        /*0028*/ 	.dword	_ZN77_INTERNAL_8241b919_41_flash_fwd_hdim192_fp16_softcapall_sm80_cu_a6473388_29504cuda3std3__419piecewise_constructE
	.align		8
        /*0030*/ 	.dword	_ZN77_INTERNAL_8241b919_41_flash_fwd_hdim192_fp16_softcapall_sm80_cu_a6473388_29504cuda3std3__48in_placeE
	.align		8
        /*0038*/ 	.dword	_ZN77_INTERNAL_8241b919_41_flash_fwd_hdim192_fp16_softcapall_sm80_cu_a6473388_29504cuda3std6ranges3__45__cpo4swapE
	.align		8
        /*0040*/ 	.dword	_ZN77_INTERNAL_8241b919_41_flash_fwd_hdim192_fp16_softcapall_sm80_cu_a6473388_29504cuda3std6ranges3__45__cpo9iter_moveE
	.align		8
        /*0048*/ 	.dword	_ZN77_INTERNAL_8241b919_41_flash_fwd_hdim192_fp16_softcapall_sm80_cu_a6473388_29504cute7productE
	.align		8
        /*0050*/ 	.dword	_ZN77_INTERNAL_8241b919_41_flash_fwd_hdim192_fp16_softcapall_sm80_cu_a6473388_29504cute1_E


//--------------------- .text._ZN7cutlass13device_kernelIN5flash19enable_sm80_to_sm89INS1_16FlashAttnFwdSm80INS1_25CollectiveMainloopFwdSm80ILi8ELi1ELb1EN4cute5tupleIJNS5_1CILi128EEENS7_ILi96EEENS7_ILi192EEEEEELi192ENS_6half_tEfNS_4arch4Sm80ELb0ELb0ELb1ELb0ELb0ELb0ELb1ELb0EEENS1_21CollectiveEpilogueFwdINS6_IJS8_SA_S9_EEENS6_IJNS7_ILi1EEESI_SI_EEESC_SE_Li256ELb0ELb1ELb0ELb0EEENS1_19SingleTileSchedulerILb0ELb0ELb1ELi128EEEEEEEEEvNT_6ParamsE --------------------------
	.section	.text._ZN7cutlass13device_kernelIN5flash19enable_sm80_to_sm89INS1_16FlashAttnFwdSm80INS1_25CollectiveMainloopFwdSm80ILi8ELi1ELb1EN4cute5tupleIJNS5_1CILi128EEENS7_ILi96EEENS7_ILi192EEEEEELi192ENS_6half_tEfNS_4arch4Sm80ELb0ELb0ELb1ELb0ELb0ELb0ELb1ELb0EEENS1_21CollectiveEpilogueFwdINS6_IJS8_SA_S9_EEENS6_IJNS7_ILi1EEESI_SI_EEESC_SE_Li256ELb0ELb1ELb0ELb0EEENS1_19SingleTileSchedulerILb0ELb0ELb1ELi128EEEEEEEEEvNT_6ParamsE,"ax",@progbits
	.align	128
.text._ZN7cutlass13device_kernelIN5flash19enable_sm80_to_sm89INS1_16FlashAttnFwdSm80INS1_25CollectiveMainloopFwdSm80ILi8ELi1ELb1EN4cute5tupleIJNS5_1CILi128EEENS7_ILi96EEENS7_ILi192EEEEEELi192ENS_6half_tEfNS_4arch4Sm80ELb0ELb0ELb1ELb0ELb0ELb0ELb1ELb0EEENS1_21CollectiveEpilogueFwdINS6_IJS8_SA_S9_EEENS6_IJNS7_ILi1EEESI_SI_EEESC_SE_Li256ELb0ELb1ELb0ELb0EEENS1_19SingleTileSchedulerILb0ELb0ELb1ELi128EEEEEEEEEvNT_6ParamsE:
        .type           _ZN7cutlass13device_kernelIN5flash19enable_sm80_to_sm89INS1_16FlashAttnFwdSm80INS1_25CollectiveMainloopFwdSm80ILi8ELi1ELb1EN4cute5tupleIJNS5_1CILi128EEENS7_ILi96EEENS7_ILi192EEEEEELi192ENS_6half_tEfNS_4arch4Sm80ELb0ELb0ELb1ELb0ELb0ELb0ELb1ELb0EEENS1_21CollectiveEpilogueFwdINS6_IJS8_SA_S9_EEENS6_IJNS7_ILi1EEESI_SI_EEESC_SE_Li256ELb0ELb1ELb0ELb0EEENS1_19SingleTileSchedulerILb0ELb0ELb1ELi128EEEEEEEEEvNT_6ParamsE,@function
        .size           _ZN7cutlass13device_kernelIN5flash19enable_sm80_to_sm89INS1_16FlashAttnFwdSm80INS1_25CollectiveMainloopFwdSm80ILi8ELi1ELb1EN4cute5tupleIJNS5_1CILi128EEENS7_ILi96EEENS7_ILi192EEEEEELi192ENS_6half_tEfNS_4arch4Sm80ELb0ELb0ELb1ELb0ELb0ELb0ELb1ELb0EEENS1_21CollectiveEpilogueFwdINS6_IJS8_SA_S9_EEENS6_IJNS7_ILi1EEESI_SI_EEESC_SE_Li256ELb0ELb1ELb0ELb0EEENS1_19SingleTileSchedulerILb0ELb0ELb1ELi128EEEEEEEEEvNT_6ParamsE,(.L_x_36 - _ZN7cutlass13device_kernelIN5flash19enable_sm80_to_sm89INS1_16FlashAttnFwdSm80INS1_25CollectiveMainloopFwdSm80ILi8ELi1ELb1EN4cute5tupleIJNS5_1CILi128EEENS7_ILi96EEENS7_ILi192EEEEEELi192ENS_6half_tEfNS_4arch4Sm80ELb0ELb0ELb1ELb0ELb0ELb0ELb1ELb0EEENS1_21CollectiveEpilogueFwdINS6_IJS8_SA_S9_EEENS6_IJNS7_ILi1EEESI_SI_EEESC_SE_Li256ELb0ELb1ELb0ELb0EEENS1_19SingleTileSchedulerILb0ELb0ELb1ELi128EEEEEEEEEvNT_6ParamsE)
        .other          _ZN7cutlass13device_kernelIN5flash19enable_sm80_to_sm89INS1_16FlashAttnFwdSm80INS1_25CollectiveMainloopFwdSm80ILi8ELi1ELb1EN4cute5tupleIJNS5_1CILi128EEENS7_ILi96EEENS7_ILi192EEEEEELi192ENS_6half_tEfNS_4arch4Sm80ELb0ELb0ELb1ELb0ELb0ELb0ELb1ELb0EEENS1_21CollectiveEpilogueFwdINS6_IJS8_SA_S9_EEENS6_IJNS7_ILi1EEESI_SI_EEESC_SE_Li256ELb0ELb1ELb0ELb0EEENS1_19SingleTileSchedulerILb0ELb0ELb1ELi128EEEEEEEEEvNT_6ParamsE,@"STO_CUDA_ENTRY STV_DEFAULT"
_ZN7cutlass13device_kernelIN5flash19enable_sm80_to_sm89INS1_16FlashAttnFwdSm80INS1_25CollectiveMainloopFwdSm80ILi8ELi1ELb1EN4cute5tupleIJNS5_1CILi128EEENS7_ILi96EEENS7_ILi192EEEEEELi192ENS_6half_tEfNS_4arch4Sm80ELb0ELb0ELb1ELb0ELb0ELb0ELb1ELb0EEENS1_21CollectiveEpilogueFwdINS6_IJS8_SA_S9_EEENS6_IJNS7_ILi1EEESI_SI_EEESC_SE_Li256ELb0ELb1ELb0ELb0EEENS1_19SingleTileSchedulerILb0ELb0ELb1ELi128EEEEEEEEEvNT_6ParamsE:
[----:B------:R-:W-:Y:S01]  /*0000*/  LDC R1, c[0x0][0x37c] ;  /* 0x0000df00ff017b82 */ /* 0x000fe20000000800 */
[----:B------:R-:W-:Y:S05]  /*0010*/  EXIT ;  /* 0x000000000000794d */ /* 0x000fea0003800000 */
.L_x_0:
[----:B------:R-:W-:-:S00]  /*0020*/  BRA `(.L_x_0) ;  /* 0xfffffffc00fc7947 */ /* 0x000fc0000383ffff */
[----:B------:R-:W-:-:S00]  /*0030*/  NOP ;  /* 0x0000000000007918 */ /* 0x000fc00000000000 */
        /* <DEDUP_REMOVED lines=12> */
.L_x_36:


//--------------------- .text._ZN7cutlass13device_kernelIN5flash19enable_sm80_to_sm89INS1_16FlashAttnFwdSm80INS1_25CollectiveMainloopFwdSm80ILi8ELi1ELb1EN4cute5tupleIJNS5_1CILi128EEENS7_ILi96EEENS7_ILi192EEEEEELi192ENS_6half_tEfNS_4arch4Sm80ELb0ELb0ELb1ELb1ELb0ELb0ELb1ELb0EEENS1_21CollectiveEpilogueFwdINS6_IJS8_SA_S9_EEENS6_IJNS7_ILi1EEESI_SI_EEESC_SE_Li256ELb1ELb1ELb0ELb0EEENS1_19SingleTileSchedulerILb1ELb0ELb1ELi128EEEEEEEEEvNT_6ParamsE --------------------------
	.section	.text._ZN7cutlass13device_kernelIN5flash19enable_sm80_to_sm89INS1_16FlashAttnFwdSm80INS1_25CollectiveMainloopFwdSm80ILi8ELi1ELb1EN4cute5tupleIJNS5_1CILi128EEENS7_ILi96EEENS7_ILi192EEEEEELi192ENS_6half_tEfNS_4arch4Sm80ELb0ELb0ELb1ELb1ELb0ELb0ELb1ELb0EEENS1_21CollectiveEpilogueFwdINS6_IJS8_SA_S9_EEENS6_IJNS7_ILi1EEESI_SI_EEESC_SE_Li256ELb1ELb1ELb0ELb0EEENS1_19SingleTileSchedulerILb1ELb0ELb1ELi128EEEEEEEEEvNT_6ParamsE,"ax",@progbits
	.align	128
.text._ZN7cutlass13device_kernelIN5flash19enable_sm80_to_sm89INS1_16FlashAttnFwdSm80INS1_25CollectiveMainloopFwdSm80ILi8ELi1ELb1EN4cute5tupleIJNS5_1CILi128EEENS7_ILi96EEENS7_ILi192EEEEEELi192ENS_6half_tEfNS_4arch4Sm80ELb0ELb0ELb1ELb1ELb0ELb0ELb1ELb0EEENS1_21CollectiveEpilogueFwdINS6_IJS8_SA_S9_EEENS6_IJNS7_ILi1EEESI_SI_EEESC_SE_Li256ELb1ELb1ELb0ELb0EEENS1_19SingleTileSchedulerILb1ELb0ELb1ELi128EEEEEEEEEvNT_6ParamsE:
        .type           _ZN7cutlass13device_kernelIN5flash19enable_sm80_to_sm89INS1_16FlashAttnFwdSm80INS1_25CollectiveMainloopFwdSm80ILi8ELi1ELb1EN4cute5tupleIJNS5_1CILi128EEENS7_ILi96EEENS7_ILi192EEEEEELi192ENS_6half_tEfNS_4arch4Sm80ELb0ELb0ELb1ELb1ELb0ELb0ELb1ELb0EEENS1_21CollectiveEpilogueFwdINS6_IJS8_SA_S9_EEENS6_IJNS7_ILi1EEESI_SI_EEESC_SE_Li256ELb1ELb1ELb0ELb0EEENS1_19SingleTileSchedulerILb1ELb0ELb1ELi128EEEEEEEEEvNT_6ParamsE,@function
        .size           _ZN7cutlass13device_kernelIN5flash19enable_sm80_to_sm89INS1_16FlashAttnFwdSm80INS1_25CollectiveMainloopFwdSm80ILi8ELi1ELb1EN4cute5tupleIJNS5_1CILi128EEENS7_ILi96EEENS7_ILi192EEEEEELi192ENS_6half_tEfNS_4arch4Sm80ELb0ELb0ELb1ELb1ELb0ELb0ELb1ELb0EEENS1_21CollectiveEpilogueFwdINS6_IJS8_SA_S9_EEENS6_IJNS7_ILi1EEESI_SI_EEESC_SE_Li256ELb1ELb1ELb0ELb0EEENS1_19SingleTileSchedulerILb1ELb0ELb1ELi128EEEEEEEEEvNT_6ParamsE,(.L_x_37 - _ZN7cutlass13device_kernelIN5flash19enable_sm80_to_sm89INS1_16FlashAttnFwdSm80INS1_25CollectiveMainloopFwdSm80ILi8ELi1ELb1EN4cute5tupleIJNS5_1CILi128EEENS7_ILi96EEENS7_ILi192EEEEEELi192ENS_6half_tEfNS_4arch4Sm80ELb0ELb0ELb1ELb1ELb0ELb0ELb1ELb0EEENS1_21CollectiveEpilogueFwdINS6_IJS8_SA_S9_EEENS6_IJNS7_ILi1EEESI_SI_EEESC_SE_Li256ELb1ELb1ELb0ELb0EEENS1_19SingleTileSchedulerILb1ELb0ELb1ELi128EEEEEEEEEvNT_6ParamsE)
        .other          _ZN7cutlass13device_kernelIN5flash19enable_sm80_to_sm89INS1_16FlashAttnFwdSm80INS1_25CollectiveMainloopFwdSm80ILi8ELi1ELb1EN4cute5tupleIJNS5_1CILi128EEENS7_ILi96EEENS7_ILi192EEEEEELi192ENS_6half_tEfNS_4arch4Sm80ELb0ELb0ELb1ELb1ELb0ELb0ELb1ELb0EEENS1_21CollectiveEpilogueFwdINS6_IJS8_SA_S9_EEENS6_IJNS7_ILi1EEESI_SI_EEESC_SE_Li256ELb1ELb1ELb0ELb0EEENS1_19SingleTileSchedulerILb1ELb0ELb1ELi128EEEEEEEEEvNT_6ParamsE,@"STO_CUDA_ENTRY STV_DEFAULT"
_ZN7cutlass13device_kernelIN5flash19enable_sm80_to_sm89INS1_16FlashAttnFwdSm80INS1_25CollectiveMainloopFwdSm80ILi8ELi1ELb1EN4cute5tupleIJNS5_1CILi128EEENS7_ILi96EEENS7_ILi192EEEEEELi192ENS_6half_tEfNS_4arch4Sm80ELb0ELb0ELb1ELb1ELb0ELb0ELb1ELb0EEENS1_21CollectiveEpilogueFwdINS6_IJS8_SA_S9_EEENS6_IJNS7_ILi1EEESI_SI_EEESC_SE_Li256ELb1ELb1ELb0ELb0EEENS1_19SingleTileSchedulerILb1ELb0ELb1ELi128EEEEEEEEEvNT_6ParamsE:
[----:B------:R-:W-:Y:S01]  /*0000*/  LDC R1, c[0x0][0x37c] ;  /* 0x0000df00ff017b82 */ /* 0x000fe20000000800 */
[----:B------:R-:W-:Y:S05]  /*0010*/  EXIT ;  /* 0x000000000000794d */ /* 0x000fea0003800000 */
.L_x_1:
        /* <DEDUP_REMOVED lines=14> */
.L_x_37:


//--------------------- .text._ZN7cutlass13device_kernelIN5flash19enable_sm80_to_sm89INS1_16FlashAttnFwdSm80INS1_25CollectiveMainloopFwdSm80ILi8ELi1ELb0EN4cute5tupleIJNS5_1CILi128EEENS7_ILi64EEENS7_ILi192EEEEEELi192ENS_6half_tEfNS_4arch4Sm80ELb0ELb0ELb1ELb1ELb0ELb1ELb1ELb0EEENS1_21CollectiveEpilogueFwdINS6_IJS8_SA_S9_EEENS6_IJNS7_ILi1EEESI_SI_EEESC_SE_Li256ELb1ELb1ELb0ELb0EEENS1_19SingleTileSchedulerILb1ELb0ELb1ELi128EEEEEEEEEvNT_6ParamsE --------------------------
	.section	.text._ZN7cutlass13device_kernelIN5flash19enable_sm80_to_sm89INS1_16FlashAttnFwdSm80INS1_25CollectiveMainloopFwdSm80ILi8ELi1ELb0EN4cute5tupleIJNS5_1CILi128EEENS7_ILi64EEENS7_ILi192EEEEEELi192ENS_6half_tEfNS_4arch4Sm80ELb0ELb0ELb1ELb1ELb0ELb1ELb1ELb0EEENS1_21CollectiveEpilogueFwdINS6_IJS8_SA_S9_EEENS6_IJNS7_ILi1EEESI_SI_EEESC_SE_Li256ELb1ELb1ELb0ELb0EEENS1_19SingleTileSchedulerILb1ELb0ELb1ELi128EEEEEEEEEvNT_6ParamsE,"ax",@progbits
	.align	128
.text._ZN7cutlass13device_kernelIN5flash19enable_sm80_to_sm89INS1_16FlashAttnFwdSm80INS1_25CollectiveMainloopFwdSm80ILi8ELi1ELb0EN4cute5tupleIJNS5_1CILi128EEENS7_ILi64EEENS7_ILi192EEEEEELi192ENS_6half_tEfNS_4arch4Sm80ELb0ELb0ELb1ELb1ELb0ELb1ELb1ELb0EEENS1_21CollectiveEpilogueFwdINS6_IJS8_SA_S9_EEENS6_IJNS7_ILi1EEESI_SI_EEESC_SE_Li256ELb1ELb1ELb0ELb0EEENS1_19SingleTileSchedulerILb1ELb0ELb1ELi128EEEEEEEEEvNT_6ParamsE:
        .type           _ZN7cutlass13device_kernelIN5flash19enable_sm80_to_sm89INS1_16FlashAttnFwdSm80INS1_25CollectiveMainloopFwdSm80ILi8ELi1ELb0EN4cute5tupleIJNS5_1CILi128EEENS7_ILi64EEENS7_ILi192EEEEEELi192ENS_6half_tEfNS_4arch4Sm80ELb0ELb0ELb1ELb1ELb0ELb1ELb1ELb0EEENS1_21CollectiveEpilogueFwdINS6_IJS8_SA_S9_EEENS6_IJNS7_ILi1EEESI_SI_EEESC_SE_Li256ELb1ELb1ELb0ELb0EEENS1_19SingleTileSchedulerILb1ELb0ELb1ELi128EEEEEEEEEvNT_6ParamsE,@function
        .size           _ZN7cutlass13device_kernelIN5flash19enable_sm80_to_sm89INS1_16FlashAttnFwdSm80INS1_25CollectiveMainloopFwdSm80ILi8ELi1ELb0EN4cute5tupleIJNS5_1CILi128EEENS7_ILi64EEENS7_ILi192EEEEEELi192ENS_6half_tEfNS_4arch4Sm80ELb0ELb0ELb1ELb1ELb0ELb1ELb1ELb0EEENS1_21CollectiveEpilogueFwdINS6_IJS8_SA_S9_EEENS6_IJNS7_ILi1EEESI_SI_EEESC_SE_Li256ELb1ELb1ELb0ELb0EEENS1_19SingleTileSchedulerILb1ELb0ELb1ELi128EEEEEEEEEvNT_6ParamsE,(.L_x_38 - _ZN7cutlass13device_kernelIN5flash19enable_sm80_to_sm89INS1_16FlashAttnFwdSm80INS1_25CollectiveMainloopFwdSm80ILi8ELi1ELb0EN4cute5tupleIJNS5_1CILi128EEENS7_ILi64EEENS7_ILi192EEEEEELi192ENS_6half_tEfNS_4arch4Sm80ELb0ELb0ELb1ELb1ELb0ELb1ELb1ELb0EEENS1_21CollectiveEpilogueFwdINS6_IJS8_SA_S9_EEENS6_IJNS7_ILi1EEESI_SI_EEESC_SE_Li256ELb1ELb1ELb0ELb0EEENS1_19SingleTileSchedulerILb1ELb0ELb1ELi128EEEEEEEEEvNT_6ParamsE)
        .other          _ZN7cutlass13device_kernelIN5flash19enable_sm80_to_sm89INS1_16FlashAttnFwdSm80INS1_25CollectiveMainloopFwdSm80ILi8ELi1ELb0EN4cute5tupleIJNS5_1CILi128EEENS7_ILi64EEENS7_ILi192EEEEEELi192ENS_6half_tEfNS_4arch4Sm80ELb0ELb0ELb1ELb1ELb0ELb1ELb1ELb0EEENS1_21CollectiveEpilogueFwdINS6_IJS8_SA_S9_EEENS6_IJNS7_ILi1EEESI_SI_EEESC_SE_Li256ELb1ELb1ELb0ELb0EEENS1_19SingleTileSchedulerILb1ELb0ELb1ELi128EEEEEEEEEvNT_6ParamsE,@"STO_CUDA_ENTRY STV_DEFAULT"
_ZN7cutlass13device_kernelIN5flash19enable_sm80_to_sm89INS1_16FlashAttnFwdSm80INS1_25CollectiveMainloopFwdSm80ILi8ELi1ELb0EN4cute5tupleIJNS5_1CILi128EEENS7_ILi64EEENS7_ILi192EEEEEELi192ENS_6half_tEfNS_4arch4Sm80ELb0ELb0ELb1ELb1ELb0ELb1ELb1ELb0EEENS1_21CollectiveEpilogueFwdINS6_IJS8_SA_S9_EEENS6_IJNS7_ILi1EEESI_SI_EEESC_SE_Li256ELb1ELb1ELb0ELb0EEENS1_19SingleTileSchedulerILb1ELb0ELb1ELi128EEEEEEEEEvNT_6ParamsE:
[----:B------:R-:W-:Y:S01]  /*0000*/  LDC R1, c[0x0][0x37c] ;  /* 0x0000df00ff017b82 */ /* 0x000fe20000000800 */
[----:B------:R-:W-:Y:S05]  /*0010*/  EXIT ;  /* 0x000000000000794d */ /* 0x000fea0003800000 */
.L_x_2:
        /* <DEDUP_REMOVED lines=14> */
.L_x_38:


//--------------------- .text._ZN7cutlass13device_kernelIN5flash19enable_sm80_to_sm89INS1_16FlashAttnFwdSm80INS1_25CollectiveMainloopFwdSm80ILi8ELi1ELb0EN4cute5tupleIJNS5_1CILi128EEENS7_ILi64EEENS7_ILi192EEEEEELi192ENS_6half_tEfNS_4arch4Sm80ELb0ELb1ELb1ELb0ELb0ELb0ELb1ELb0EEENS1_21CollectiveEpilogueFwdINS6_IJS8_SA_S9_EEENS6_IJNS7_ILi1EEESI_SI_EEESC_SE_Li256ELb0ELb1ELb0ELb0EEENS1_19SingleTileSchedulerILb0ELb0ELb1ELi128EEEEEEEEEvNT_6ParamsE --------------------------
	.section	.text._ZN7cutlass13device_kernelIN5flash19enable_sm80_to_sm89INS1_16FlashAttnFwdSm80INS1_25CollectiveMainloopFwdSm80ILi8ELi1ELb0EN4cute5tupleIJNS5_1CILi128EEENS7_ILi64EEENS7_ILi192EEEEEELi192ENS_6half_tEfNS_4arch4Sm80ELb0ELb1ELb1ELb0ELb0ELb0ELb1ELb0EEENS1_21CollectiveEpilogueFwdINS6_IJS8_SA_S9_EEENS6_IJNS7_ILi1EEESI_SI_EEESC_SE_Li256ELb0ELb1ELb0ELb0EEENS1_19SingleTileSchedulerILb0ELb0ELb1ELi128EEEEEEEEEvNT_6ParamsE,"ax",@progbits
	.align	128
.text._ZN7cutlass13device_kernelIN5flash19enable_sm80_to_sm89INS1_16FlashAttnFwdSm80INS1_25CollectiveMainloopFwdSm80ILi8ELi1ELb0EN4cute5tupleIJNS5_1CILi128EEENS7_ILi64EEENS7_ILi192EEEEEELi192ENS_6half_tEfNS_4arch4Sm80ELb0ELb1ELb1ELb0ELb0ELb0ELb1ELb0EEENS1_21CollectiveEpilogueFwdINS6_IJS8_SA_S9_EEENS6_IJNS7_ILi1EEESI_SI_EEESC_SE_Li256ELb0ELb1ELb0ELb0EEENS1_19SingleTileSchedulerILb0ELb0ELb1ELi128EEEEEEEEEvNT_6ParamsE:
        .type           _ZN7cutlass13device_kernelIN5flash19enable_sm80_to_sm89INS1_16FlashAttnFwdSm80INS1_25CollectiveMainloopFwdSm80ILi8ELi1ELb0EN4cute5tupleIJNS5_1CILi128EEENS7_ILi64EEENS7_ILi192EEEEEELi192ENS_6half_tEfNS_4arch4Sm80ELb0ELb1ELb1ELb0ELb0ELb0ELb1ELb0EEENS1_21CollectiveEpilogueFwdINS6_IJS8_SA_S9_EEENS6_IJNS7_ILi1EEESI_SI_EEESC_SE_Li256ELb0ELb1ELb0ELb0EEENS1_19SingleTileSchedulerILb0ELb0ELb1ELi128EEEEEEEEEvNT_6ParamsE,@function
        .size           _ZN7cutlass13device_kernelIN5flash19enable_sm80_to_sm89INS1_16FlashAttnFwdSm80INS1_25CollectiveMainloopFwdSm80ILi8ELi1ELb0EN4cute5tupleIJNS5_1CILi128EEENS7_ILi64EEENS7_ILi192EEEEEELi192ENS_6half_tEfNS_4arch4Sm80ELb0ELb1ELb1ELb0ELb0ELb0ELb1ELb0EEENS1_21CollectiveEpilogueFwdINS6_IJS8_SA_S9_EEENS6_IJNS7_ILi1EEESI_SI_EEESC_SE_Li256ELb0ELb1ELb0ELb0EEENS1_19SingleTileSchedulerILb0ELb0ELb1ELi128EEEEEEEEEvNT_6ParamsE,(.L_x_39 - _ZN7cutlass13device_kernelIN5flash19enable_sm80_to_sm89INS1_16FlashAttnFwdSm80INS1_25CollectiveMainloopFwdSm80ILi8ELi1ELb0EN4cute5tupleIJNS5_1CILi128EEENS7_ILi64EEENS7_ILi192EEEEEELi192ENS_6half_tEfNS_4arch4Sm80ELb0ELb1ELb1ELb0ELb0ELb0ELb1ELb0EEENS1_21CollectiveEpilogueFwdINS6_IJS8_SA_S9_EEENS6_IJNS7_ILi1EEESI_SI_EEESC_SE_Li256ELb0ELb1ELb0ELb0EEENS1_19SingleTileSchedulerILb0ELb0ELb1ELi128EEEEEEEEEvNT_6ParamsE)
        .other          _ZN7cutlass13device_kernelIN5flash19enable_sm80_to_sm89INS1_16FlashAttnFwdSm80INS1_25CollectiveMainloopFwdSm80ILi8ELi1ELb0EN4cute5tupleIJNS5_1CILi128EEENS7_ILi64EEENS7_ILi192EEEEEELi192ENS_6half_tEfNS_4arch4Sm80ELb0ELb1ELb1ELb0ELb0ELb0ELb1ELb0EEENS1_21CollectiveEpilogueFwdINS6_IJS8_SA_S9_EEENS6_IJNS7_ILi1EEESI_SI_EEESC_SE_Li256ELb0ELb1ELb0ELb0EEENS1_19SingleTileSchedulerILb0ELb0ELb1ELi128EEEEEEEEEvNT_6ParamsE,@"STO_CUDA_ENTRY STV_DEFAULT"
_ZN7cutlass13device_kernelIN5flash19enable_sm80_to_sm89INS1_16FlashAttnFwdSm80INS1_25CollectiveMainloopFwdSm80ILi8ELi1ELb0EN4cute5tupleIJNS5_1CILi128EEENS7_ILi64EEENS7_ILi192EEEEEELi192ENS_6half_tEfNS_4arch4Sm80ELb0ELb1ELb1ELb0ELb0ELb0ELb1ELb0EEENS1_21CollectiveEpilogueFwdINS6_IJS8_SA_S9_EEENS6_IJNS7_ILi1EEESI_SI_EEESC_SE_Li256ELb0ELb1ELb0ELb0EEENS1_19SingleTileSchedulerILb0ELb0ELb1ELi128EEEEEEEEEvNT_6ParamsE:
[----:B------:R-:W-:Y:S01]  /*0000*/  LDC R1, c[0x0][0x37c] ;  /* 0x0000df00ff017b82 */ /* 0x000fe20000000800 */
[----:B------:R-:W-:Y:S05]  /*0010*/  EXIT ;  /* 0x000000000000794d */ /* 0x000fea0003800000 */
.L_x_3:
        /* <DEDUP_REMOVED lines=14> */
.L_x_39:


//--------------------- .text._ZN7cutlass13device_kernelIN5flash19enable_sm80_to_sm89INS1_16FlashAttnFwdSm80INS1_25CollectiveMainloopFwdSm80ILi8ELi1ELb0EN4cute5tupleIJNS5_1CILi128EEENS7_ILi64EEENS7_ILi192EEEEEELi192ENS_6half_tEfNS_4arch4Sm80ELb0ELb1ELb1ELb1ELb0ELb0ELb1ELb0EEENS1_21CollectiveEpilogueFwdINS6_IJS8_SA_S9_EEENS6_IJNS7_ILi1EEESI_SI_EEESC_SE_Li256ELb1ELb1ELb0ELb0EEENS1_19SingleTileSchedulerILb1ELb0ELb1ELi128EEEEEEEEEvNT_6ParamsE --------------------------
	.section	.text._ZN7cutlass13device_kernelIN5flash19enable_sm80_to_sm89INS1_16FlashAttnFwdSm80INS1_25CollectiveMainloopFwdSm80ILi8ELi1ELb0EN4cute5tupleIJNS5_1CILi128EEENS7_ILi64EEENS7_ILi192EEEEEELi192ENS_6half_tEfNS_4arch4Sm80ELb0ELb1ELb1ELb1ELb0ELb0ELb1ELb0EEENS1_21CollectiveEpilogueFwdINS6_IJS8_SA_S9_EEENS6_IJNS7_ILi1EEESI_SI_EEESC_SE_Li256ELb1ELb1ELb0ELb0EEENS1_19SingleTileSchedulerILb1ELb0ELb1ELi128EEEEEEEEEvNT_6ParamsE,"ax",@progbits
	.align	128
.text._ZN7cutlass13device_kernelIN5flash19enable_sm80_to_sm89INS1_16FlashAttnFwdSm80INS1_25CollectiveMainloopFwdSm80ILi8ELi1ELb0EN4cute5tupleIJNS5_1CILi128EEENS7_ILi64EEENS7_ILi192EEEEEELi192ENS_6half_tEfNS_4arch4Sm80ELb0ELb1ELb1ELb1ELb0ELb0ELb1ELb0EEENS1_21CollectiveEpilogueFwdINS6_IJS8_SA_S9_EEENS6_IJNS7_ILi1EEESI_SI_EEESC_SE_Li256ELb1ELb1ELb0ELb0EEENS1_19SingleTileSchedulerILb1ELb0ELb1ELi128EEEEEEEEEvNT_6ParamsE:
        .type           _ZN7cutlass13device_kernelIN5flash19enable_sm80_to_sm89INS1_16FlashAttnFwdSm80INS1_25CollectiveMainloopFwdSm80ILi8ELi1ELb0EN4cute5tupleIJNS5_1CILi128EEENS7_ILi64EEENS7_ILi192EEEEEELi192ENS_6half_tEfNS_4arch4Sm80ELb0ELb1ELb1ELb1ELb0ELb0ELb1ELb0EEENS1_21CollectiveEpilogueFwdINS6_IJS8_SA_S9_EEENS6_IJNS7_ILi1EEESI_SI_EEESC_SE_Li256ELb1ELb1ELb0ELb0EEENS1_19SingleTileSchedulerILb1ELb0ELb1ELi128EEEEEEEEEvNT_6ParamsE,@function
        .size           _ZN7cutlass13device_kernelIN5flash19enable_sm80_to_sm89INS1_16FlashAttnFwdSm80INS1_25CollectiveMainloopFwdSm80ILi8ELi1ELb0EN4cute5tupleIJNS5_1CILi128EEENS7_ILi64EEENS7_ILi192EEEEEELi192ENS_6half_tEfNS_4arch4Sm80ELb0ELb1ELb1ELb1ELb0ELb0ELb1ELb0EEENS1_21CollectiveEpilogueFwdINS6_IJS8_SA_S9_EEENS6_IJNS7_ILi1EEESI_SI_EEESC_SE_Li256ELb1ELb1ELb0ELb0EEENS1_19SingleTileSchedulerILb1ELb0ELb1ELi128EEEEEEEEEvNT_6ParamsE,(.L_x_40 - _ZN7cutlass13device_kernelIN5flash19enable_sm80_to_sm89INS1_16FlashAttnFwdSm80INS1_25CollectiveMainloopFwdSm80ILi8ELi1ELb0EN4cute5tupleIJNS5_1CILi128EEENS7_ILi64EEENS7_ILi192EEEEEELi192ENS_6half_tEfNS_4arch4Sm80ELb0ELb1ELb1ELb1ELb0ELb0ELb1ELb0EEENS1_21CollectiveEpilogueFwdINS6_IJS8_SA_S9_EEENS6_IJNS7_ILi1EEESI_SI_EEESC_SE_Li256ELb1ELb1ELb0ELb0EEENS1_19SingleTileSchedulerILb1ELb0ELb1ELi128EEEEEEEEEvNT_6ParamsE)
        .other          _ZN7cutlass13device_kernelIN5flash19enable_sm80_to_sm89INS1_16FlashAttnFwdSm80INS1_25CollectiveMainloopFwdSm80ILi8ELi1ELb0EN4cute5tupleIJNS5_1CILi128EEENS7_ILi64EEENS7_ILi192EEEEEELi192ENS_6half_tEfNS_4arch4Sm80ELb0ELb1ELb1ELb1ELb0ELb0ELb1ELb0EEENS1_21CollectiveEpilogueFwdINS6_IJS8_SA_S9_EEENS6_IJNS7_ILi1EEESI_SI_EEESC_SE_Li256ELb1ELb1ELb0ELb0EEENS1_19SingleTileSchedulerILb1ELb0ELb1ELi128EEEEEEEEEvNT_6ParamsE,@"STO_CUDA_ENTRY STV_DEFAULT"
_ZN7cutlass13device_kernelIN5flash19enable_sm80_to_sm89INS1_16FlashAttnFwdSm80INS1_25CollectiveMainloopFwdSm80ILi8ELi1ELb0EN4cute5tupleIJNS5_1CILi128EEENS7_ILi64EEENS7_ILi192EEEEEELi192ENS_6half_tEfNS_4arch4Sm80ELb0ELb1ELb1ELb1ELb0ELb0ELb1ELb0EEENS1_21CollectiveEpilogueFwdINS6_IJS8_SA_S9_EEENS6_IJNS7_ILi1EEESI_SI_EEESC_SE_Li256ELb1ELb1ELb0ELb0EEENS1_19SingleTileSchedulerILb1ELb0ELb1ELi128EEEEEEEEEvNT_6ParamsE:
[----:B------:R-:W-:Y:S01]  /*0000*/  LDC R1, c[0x0][0x37c] ;  /* 0x0000df00ff017b82 */ /* 0x000fe20000000800 */
[----:B------:R-:W-:Y:S05]  /*0010*/  EXIT ;  /* 0x000000000000794d */ /* 0x000fea0003800000 */
.L_x_4:
        /* <DEDUP_REMOVED lines=14> */
.L_x_40:


//--------------------- .text._ZN7cutlass13device_kernelIN5flash19enable_sm80_to_sm89INS1_16FlashAttnFwdSm80INS1_25CollectiveMainloopFwdSm80ILi8ELi1ELb0EN4cute5tupleIJNS5_1CILi128EEENS7_ILi64EEENS7_ILi192EEEEEELi192ENS_6half_tEfNS_4arch4Sm80ELb0ELb1ELb1ELb1ELb0ELb1ELb1ELb0EEENS1_21CollectiveEpilogueFwdINS6_IJS8_SA_S9_EEENS6_IJNS7_ILi1EEESI_SI_EEESC_SE_Li256ELb1ELb1ELb0ELb0EEENS1_19SingleTileSchedulerILb1ELb0ELb1ELi128EEEEEEEEEvNT_6ParamsE --------------------------
	.section	.text._ZN7cutlass13device_kernelIN5flash19enable_sm80_to_sm89INS1_16FlashAttnFwdSm80INS1_25CollectiveMainloopFwdSm80ILi8ELi1ELb0EN4cute5tupleIJNS5_1CILi128EEENS7_ILi64EEENS7_ILi192EEEEEELi192ENS_6half_tEfNS_4arch4Sm80ELb0ELb1ELb1ELb1ELb0ELb1ELb1ELb0EEENS1_21CollectiveEpilogueFwdINS6_IJS8_SA_S9_EEENS6_IJNS7_ILi1EEESI_SI_EEESC_SE_Li256ELb1ELb1ELb0ELb0EEENS1_19SingleTileSchedulerILb1ELb0ELb1ELi128EEEEEEEEEvNT_6ParamsE,"ax",@progbits
	.align	128
.text._ZN7cutlass13device_kernelIN5flash19enable_sm80_to_sm89INS1_16FlashAttnFwdSm80INS1_25CollectiveMainloopFwdSm80ILi8ELi1ELb0EN4cute5tupleIJNS5_1CILi128EEENS7_ILi64EEENS7_ILi192EEEEEELi192ENS_6half_tEfNS_4arch4Sm80ELb0ELb1ELb1ELb1ELb0ELb1ELb1ELb0EEENS1_21CollectiveEpilogueFwdINS6_IJS8_SA_S9_EEENS6_IJNS7_ILi1EEESI_SI_EEESC_SE_Li256ELb1ELb1ELb0ELb0EEENS1_19SingleTileSchedulerILb1ELb0ELb1ELi128EEEEEEEEEvNT_6ParamsE:
        .type           _ZN7cutlass13device_kernelIN5flash19enable_sm80_to_sm89INS1_16FlashAttnFwdSm80INS1_25CollectiveMainloopFwdSm80ILi8ELi1ELb0EN4cute5tupleIJNS5_1CILi128EEENS7_ILi64EEENS7_ILi192EEEEEELi192ENS_6half_tEfNS_4arch4Sm80ELb0ELb1ELb1ELb1ELb0ELb1ELb1ELb0EEENS1_21CollectiveEpilogueFwdINS6_IJS8_SA_S9_EEENS6_IJNS7_ILi1EEESI_SI_EEESC_SE_Li256ELb1ELb1ELb0ELb0EEENS1_19SingleTileSchedulerILb1ELb0ELb1ELi128EEEEEEEEEvNT_6ParamsE,@function
        .size           _ZN7cutlass13device_kernelIN5flash19enable_sm80_to_sm89INS1_16FlashAttnFwdSm80INS1_25CollectiveMainloopFwdSm80ILi8ELi1ELb0EN4cute5tupleIJNS5_1CILi128EEENS7_ILi64EEENS7_ILi192EEEEEELi192ENS_6half_tEfNS_4arch4Sm80ELb0ELb1ELb1ELb1ELb0ELb1ELb1ELb0EEENS1_21CollectiveEpilogueFwdINS6_IJS8_SA_S9_EEENS6_IJNS7_ILi1EEESI_SI_EEESC_SE_Li256ELb1ELb1ELb0ELb0EEENS1_19SingleTileSchedulerILb1ELb0ELb1ELi128EEEEEEEEEvNT_6ParamsE,(.L_x_41 - _ZN7cutlass13device_kernelIN5flash19enable_sm80_to_sm89INS1_16FlashAttnFwdSm80INS1_25CollectiveMainloopFwdSm80ILi8ELi1ELb0EN4cute5tupleIJNS5_1CILi128EEENS7_ILi64EEENS7_ILi192EEEEEELi192ENS_6half_tEfNS_4arch4Sm80ELb0ELb1ELb1ELb1ELb0ELb1ELb1ELb0EEENS1_21CollectiveEpilogueFwdINS6_IJS8_SA_S9_EEENS6_IJNS7_ILi1EEESI_SI_EEESC_SE_Li256ELb1ELb1ELb0ELb0EEENS1_19SingleTileSchedulerILb1ELb0ELb1ELi128EEEEEEEEEvNT_6ParamsE)
        .other          _ZN7cutlass13device_kernelIN5flash19enable_sm80_to_sm89INS1_16FlashAttnFwdSm80INS1_25CollectiveMainloopFwdSm80ILi8ELi1ELb0EN4cute5tupleIJNS5_1CILi128EEENS7_ILi64EEENS7_ILi192EEEEEELi192ENS_6half_tEfNS_4arch4Sm80ELb0ELb1ELb1ELb1ELb0ELb1ELb1ELb0EEENS1_21CollectiveEpilogueFwdINS6_IJS8_SA_S9_EEENS6_IJNS7_ILi1EEESI_SI_EEESC_SE_Li256ELb1ELb1ELb0ELb0EEENS1_19SingleTileSchedulerILb1ELb0ELb1ELi128EEEEEEEEEvNT_6ParamsE,@"STO_CUDA_ENTRY STV_DEFAULT"
_ZN7cutlass13device_kernelIN5flash19enable_sm80_to_sm89INS1_16FlashAttnFwdSm80INS1_25CollectiveMainloopFwdSm80ILi8ELi1ELb0EN4cute5tupleIJNS5_1CILi128EEENS7_ILi64EEENS7_ILi192EEEEEELi192ENS_6half_tEfNS_4arch4Sm80ELb0ELb1ELb1ELb1ELb0ELb1ELb1ELb0EEENS1_21CollectiveEpilogueFwdINS6_IJS8_SA_S9_EEENS6_IJNS7_ILi1EEESI_SI_EEESC_SE_Li256ELb1ELb1ELb0ELb0EEENS1_19SingleTileSchedulerILb1ELb0ELb1ELi128EEEEEEEEEvNT_6ParamsE:
[----:B------:R-:W-:Y:S01]  /*0000*/  LDC R1, c[0x0][0x37c] ;  /* 0x0000df00ff017b82 */ /* 0x000fe20000000800 */
[----:B------:R-:W-:Y:S05]  /*0010*/  EXIT ;  /* 0x000000000000794d */ /* 0x000fea0003800000 */
.L_x_5:
        /* <DEDUP_REMOVED lines=14> */
.L_x_41:


//--------------------- .text._ZN7cutlass13device_kernelIN5flash19enable_sm80_to_sm89INS1_16FlashAttnFwdSm80INS1_25CollectiveMainloopFwdSm80ILi8ELi1ELb1EN4cute5tupleIJNS5_1CILi128EEENS7_ILi96EEENS7_ILi192EEEEEELi192ENS_6half_tEfNS_4arch4Sm80ELb1ELb0ELb1ELb0ELb0ELb0ELb1ELb0EEENS1_21CollectiveEpilogueFwdINS6_IJS8_SA_S9_EEENS6_IJNS7_ILi1EEESI_SI_EEESC_SE_Li256ELb0ELb1ELb0ELb0EEENS1_30DynamicPersistentTileSchedulerILi256ELi256ELb0ELb1ELb0EEEEEEEEEvNT_6ParamsE --------------------------
	.section	.text._ZN7cutlass13device_kernelIN5flash19enable_sm80_to_sm89INS1_16FlashAttnFwdSm80INS1_25CollectiveMainloopFwdSm80ILi8ELi1ELb1EN4cute5tupleIJNS5_1CILi128EEENS7_ILi96EEENS7_ILi192EEEEEELi192ENS_6half_tEfNS_4arch4Sm80ELb1ELb0ELb1ELb0ELb0ELb0ELb1ELb0EEENS1_21CollectiveEpilogueFwdINS6_IJS8_SA_S9_EEENS6_IJNS7_ILi1EEESI_SI_EEESC_SE_Li256ELb0ELb1ELb0ELb0EEENS1_30DynamicPersistentTileSchedulerILi256ELi256ELb0ELb1ELb0EEEEEEEEEvNT_6ParamsE,"ax",@progbits
	.align	128
.text._ZN7cutlass13device_kernelIN5flash19enable_sm80_to_sm89INS1_16FlashAttnFwdSm80INS1_25CollectiveMainloopFwdSm80ILi8ELi1ELb1EN4cute5tupleIJNS5_1CILi128EEENS7_ILi96EEENS7_ILi192EEEEEELi192ENS_6half_tEfNS_4arch4Sm80ELb1ELb0ELb1ELb0ELb0ELb0ELb1ELb0EEENS1_21CollectiveEpilogueFwdINS6_IJS8_SA_S9_EEENS6_IJNS7_ILi1EEESI_SI_EEESC_SE_Li256ELb0ELb1ELb0ELb0EEENS1_30DynamicPersistentTileSchedulerILi256ELi256ELb0ELb1ELb0EEEEEEEEEvNT_6ParamsE:
        .type           _ZN7cutlass13device_kernelIN5flash19enable_sm80_to_sm89INS1_16FlashAttnFwdSm80INS1_25CollectiveMainloopFwdSm80ILi8ELi1ELb1EN4cute5tupleIJNS5_1CILi128EEENS7_ILi96EEENS7_ILi192EEEEEELi192ENS_6half_tEfNS_4arch4Sm80ELb1ELb0ELb1ELb0ELb0ELb0ELb1ELb0EEENS1_21CollectiveEpilogueFwdINS6_IJS8_SA_S9_EEENS6_IJNS7_ILi1EEESI_SI_EEESC_SE_Li256ELb0ELb1ELb0ELb0EEENS1_30DynamicPersistentTileSchedulerILi256ELi256ELb0ELb1ELb0EEEEEEEEEvNT_6ParamsE,@function
        .size           _ZN7cutlass13device_kernelIN5flash19enable_sm80_to_sm89INS1_16FlashAttnFwdSm80INS1_25CollectiveMainloopFwdSm80ILi8ELi1ELb1EN4cute5tupleIJNS5_1CILi128EEENS7_ILi96EEENS7_ILi192EEEEEELi192ENS_6half_tEfNS_4arch4Sm80ELb1ELb0ELb1ELb0ELb0ELb0ELb1ELb0EEENS1_21CollectiveEpilogueFwdINS6_IJS8_SA_S9_EEENS6_IJNS7_ILi1EEESI_SI_EEESC_SE_Li256ELb0ELb1ELb0ELb0EEENS1_30DynamicPersistentTileSchedulerILi256ELi256ELb0ELb1ELb0EEEEEEEEEvNT_6ParamsE,(.L_x_42 - _ZN7cutlass13device_kernelIN5flash19enable_sm80_to_sm89INS1_16FlashAttnFwdSm80INS1_25CollectiveMainloopFwdSm80ILi8ELi1ELb1EN4cute5tupleIJNS5_1CILi128EEENS7_ILi96EEENS7_ILi192EEEEEELi192ENS_6half_tEfNS_4arch4Sm80ELb1ELb0ELb1ELb0ELb0ELb0ELb1ELb0EEENS1_21CollectiveEpilogueFwdINS6_IJS8_SA_S9_EEENS6_IJNS7_ILi1EEESI_SI_EEESC_SE_Li256ELb0ELb1ELb0ELb0EEENS1_30DynamicPersistentTileSchedulerILi256ELi256ELb0ELb1ELb0EEEEEEEEEvNT_6ParamsE)
        .other          _ZN7cutlass13device_kernelIN5flash19enable_sm80_to_sm89INS1_16FlashAttnFwdSm80INS1_25CollectiveMainloopFwdSm80ILi8ELi1ELb1EN4cute5tupleIJNS5_1CILi128EEENS7_ILi96EEENS7_ILi192EEEEEELi192ENS_6half_tEfNS_4arch4Sm80ELb1ELb0ELb1ELb0ELb0ELb0ELb1ELb0EEENS1_21CollectiveEpilogueFwdINS6_IJS8_SA_S9_EEENS6_IJNS7_ILi1EEESI_SI_EEESC_SE_Li256ELb0ELb1ELb0ELb0EEENS1_30DynamicPersistentTileSchedulerILi256ELi256ELb0ELb1ELb0EEEEEEEEEvNT_6ParamsE,@"STO_CUDA_ENTRY STV_DEFAULT"
_ZN7cutlass13device_kernelIN5flash19enable_sm80_to_sm89INS1_16FlashAttnFwdSm80INS1_25CollectiveMainloopFwdSm80ILi8ELi1ELb1EN4cute5tupleIJNS5_1CILi128EEENS7_ILi96EEENS7_ILi192EEEEEELi192ENS_6half_tEfNS_4arch4Sm80ELb1ELb0ELb1ELb0ELb0ELb0ELb1ELb0EEENS1_21CollectiveEpilogueFwdINS6_IJS8_SA_S9_EEENS6_IJNS7_ILi1EEESI_SI_EEESC_SE_Li256ELb0ELb1ELb0ELb0EEENS1_30DynamicPersistentTileSchedulerILi256ELi256ELb0ELb1ELb0EEEEEEEEEvNT_6ParamsE:
[----:B------:R-:W-:Y:S01]  /*0000*/  LDC R1, c[0x0][0x37c] ;  /* 0x0000df00ff017b82 */ /* 0x000fe20000000800 */
[----:B------:R-:W-:Y:S05]  /*0010*/  EXIT ;  /* 0x000000000000794d */ /* 0x000fea0003800000 */
.L_x_6:
        /* <DEDUP_REMOVED lines=14> */
.L_x_42:


//--------------------- .text._ZN7cutlass13device_kernelIN5flash19enable_sm80_to_sm89INS1_16FlashAttnFwdSm80INS1_25CollectiveMainloopFwdSm80ILi8ELi1ELb1EN4cute5tupleIJNS5_1CILi128EEENS7_ILi96EEENS7_ILi192EEEEEELi192ENS_6half_tEfNS_4arch4Sm80ELb1ELb0ELb1ELb1ELb0ELb0ELb1ELb0EEENS1_21CollectiveEpilogueFwdINS6_IJS8_SA_S9_EEENS6_IJNS7_ILi1EEESI_SI_EEESC_SE_Li256ELb1ELb1ELb0ELb0EEENS1_19SingleTileSchedulerILb1ELb0ELb1ELi128EEEEEEEEEvNT_6ParamsE --------------------------
	.section	.text._ZN7cutlass13device_kernelIN5flash19enable_sm80_to_sm89INS1_16FlashAttnFwdSm80INS1_25CollectiveMainloopFwdSm80ILi8ELi1ELb1EN4cute5tupleIJNS5_1CILi128EEENS7_ILi96EEENS7_ILi192EEEEEELi192ENS_6half_tEfNS_4arch4Sm80ELb1ELb0ELb1ELb1ELb0ELb0ELb1ELb0EEENS1_21CollectiveEpilogueFwdINS6_IJS8_SA_S9_EEENS6_IJNS7_ILi1EEESI_SI_EEESC_SE_Li256ELb1ELb1ELb0ELb0EEENS1_19SingleTileSchedulerILb1ELb0ELb1ELi128EEEEEEEEEvNT_6ParamsE,"ax",@progbits
	.align	128
.text._ZN7cutlass13device_kernelIN5flash19enable_sm80_to_sm89INS1_16FlashAttnFwdSm80INS1_25CollectiveMainloopFwdSm80ILi8ELi1ELb1EN4cute5tupleIJNS5_1CILi128EEENS7_ILi96EEENS7_ILi192EEEEEELi192ENS_6half_tEfNS_4arch4Sm80ELb1ELb0ELb1ELb1ELb0ELb0ELb1ELb0EEENS1_21CollectiveEpilogueFwdINS6_IJS8_SA_S9_EEENS6_IJNS7_ILi1EEESI_SI_EEESC_SE_Li256ELb1ELb1ELb0ELb0EEENS1_19SingleTileSchedulerILb1ELb0ELb1ELi128EEEEEEEEEvNT_6ParamsE:
        .type           _ZN7cutlass13device_kernelIN5flash19enable_sm80_to_sm89INS1_16FlashAttnFwdSm80INS1_25CollectiveMainloopFwdSm80ILi8ELi1ELb1EN4cute5tupleIJNS5_1CILi128EEENS7_ILi96EEENS7_ILi192EEEEEELi192ENS_6half_tEfNS_4arch4Sm80ELb1ELb0ELb1ELb1ELb0ELb0ELb1ELb0EEENS1_21CollectiveEpilogueFwdINS6_IJS8_SA_S9_EEENS6_IJNS7_ILi1EEESI_SI_EEESC_SE_Li256ELb1ELb1ELb0ELb0EEENS1_19SingleTileSchedulerILb1ELb0ELb1ELi128EEEEEEEEEvNT_6ParamsE,@function
        .size           _ZN7cutlass13device_kernelIN5flash19enable_sm80_to_sm89INS1_16FlashAttnFwdSm80INS1_25CollectiveMainloopFwdSm80ILi8ELi1ELb1EN4cute5tupleIJNS5_1CILi128EEENS7_ILi96EEENS7_ILi192EEEEEELi192ENS_6half_tEfNS_4arch4Sm80ELb1ELb0ELb1ELb1ELb0ELb0ELb1ELb0EEENS1_21CollectiveEpilogueFwdINS6_IJS8_SA_S9_EEENS6_IJNS7_ILi1EEESI_SI_EEESC_SE_Li256ELb1ELb1ELb0ELb0EEENS1_19SingleTileSchedulerILb1ELb0ELb1ELi128EEEEEEEEEvNT_6ParamsE,(.L_x_43 - _ZN7cutlass13device_kernelIN5flash19enable_sm80_to_sm89INS1_16FlashAttnFwdSm80INS1_25CollectiveMainloopFwdSm80ILi8ELi1ELb1EN4cute5tupleIJNS5_1CILi128EEENS7_ILi96EEENS7_ILi192EEEEEELi192ENS_6half_tEfNS_4arch4Sm80ELb1ELb0ELb1ELb1ELb0ELb0ELb1ELb0EEENS1_21CollectiveEpilogueFwdINS6_IJS8_SA_S9_EEENS6_IJNS7_ILi1EEESI_SI_EEESC_SE_Li256ELb1ELb1ELb0ELb0EEENS1_19SingleTileSchedulerILb1ELb0ELb1ELi128EEEEEEEEEvNT_6ParamsE)
        .other          _ZN7cutlass13device_kernelIN5flash19enable_sm80_to_sm89INS1_16FlashAttnFwdSm80INS1_25CollectiveMainloopFwdSm80ILi8ELi1ELb1EN4cute5tupleIJNS5_1CILi128EEENS7_ILi96EEENS7_ILi192EEEEEELi192ENS_6half_tEfNS_4arch4Sm80ELb1ELb0ELb1ELb1ELb0ELb0ELb1ELb0EEENS1_21CollectiveEpilogueFwdINS6_IJS8_SA_S9_EEENS6_IJNS7_ILi1EEESI_SI_EEESC_SE_Li256ELb1ELb1ELb0ELb0EEENS1_19SingleTileSchedulerILb1ELb0ELb1ELi128EEEEEEEEEvNT_6ParamsE,@"STO_CUDA_ENTRY STV_DEFAULT"
_ZN7cutlass13device_kernelIN5flash19enable_sm80_to_sm89INS1_16FlashAttnFwdSm80INS1_25CollectiveMainloopFwdSm80ILi8ELi1ELb1EN4cute5tupleIJNS5_1CILi128EEENS7_ILi96EEENS7_ILi192EEEEEELi192ENS_6half_tEfNS_4arch4Sm80ELb1ELb0ELb1ELb1ELb0ELb0ELb1ELb0EEENS1_21CollectiveEpilogueFwdINS6_IJS8_SA_S9_EEENS6_IJNS7_ILi1EEESI_SI_EEESC_SE_Li256ELb1ELb1ELb0ELb0EEENS1_19SingleTileSchedulerILb1ELb0ELb1ELi128EEEEEEEEEvNT_6ParamsE:
[----:B------:R-:W-:Y:S01]  /*0000*/  LDC R1, c[0x0][0x37c] ;  /* 0x0000df00ff017b82 */ /* 0x000fe20000000800 */
[----:B------:R-:W-:Y:S05]  /*0010*/  EXIT ;  /* 0x000000000000794d */ /* 0x000fea0003800000 */
.L_x_7:
        /* <DEDUP_REMOVED lines=14> */
.L_x_43:


//--------------------- .text._ZN7cutlass13device_kernelIN5flash19enable_sm80_to_sm89INS1_16FlashAttnFwdSm80INS1_25CollectiveMainloopFwdSm80ILi8ELi1ELb0EN4cute5tupleIJNS5_1CILi128EEENS7_ILi64EEENS7_ILi192EEEEEELi192ENS_6half_tEfNS_4arch4Sm80ELb1ELb0ELb1ELb1ELb0ELb1ELb1ELb0EEENS1_21CollectiveEpilogueFwdINS6_IJS8_SA_S9_EEENS6_IJNS7_ILi1EEESI_SI_EEESC_SE_Li256ELb1ELb1ELb0ELb0EEENS1_19SingleTileSchedulerILb1ELb0ELb1ELi128EEEEEEEEEvNT_6ParamsE --------------------------
	.section	.text._ZN7cutlass13device_kernelIN5flash19enable_sm80_to_sm89INS1_16FlashAttnFwdSm80INS1_25CollectiveMainloopFwdSm80ILi8ELi1ELb0EN4cute5tupleIJNS5_1CILi128EEENS7_ILi64EEENS7_ILi192EEEEEELi192ENS_6half_tEfNS_4arch4Sm80ELb1ELb0ELb1ELb1ELb0ELb1ELb1ELb0EEENS1_21CollectiveEpilogueFwdINS6_IJS8_SA_S9_EEENS6_IJNS7_ILi1EEESI_SI_EEESC_SE_Li256ELb1ELb1ELb0ELb0EEENS1_19SingleTileSchedulerILb1ELb0ELb1ELi128EEEEEEEEEvNT_6ParamsE,"ax",@progbits
	.align	128
.text._ZN7cutlass13device_kernelIN5flash19enable_sm80_to_sm89INS1_16FlashAttnFwdSm80INS1_25CollectiveMainloopFwdSm80ILi8ELi1ELb0EN4cute5tupleIJNS5_1CILi128EEENS7_ILi64EEENS7_ILi192EEEEEELi192ENS_6half_tEfNS_4arch4Sm80ELb1ELb0ELb1ELb1ELb0ELb1ELb1ELb0EEENS1_21CollectiveEpilogueFwdINS6_IJS8_SA_S9_EEENS6_IJNS7_ILi1EEESI_SI_EEESC_SE_Li256ELb1ELb1ELb0ELb0EEENS1_19SingleTileSchedulerILb1ELb0ELb1ELi128EEEEEEEEEvNT_6ParamsE:
        .type           _ZN7cutlass13device_kernelIN5flash19enable_sm80_to_sm89INS1_16FlashAttnFwdSm80INS1_25CollectiveMainloopFwdSm80ILi8ELi1ELb0EN4cute5tupleIJNS5_1CILi128EEENS7_ILi64EEENS7_ILi192EEEEEELi192ENS_6half_tEfNS_4arch4Sm80ELb1ELb0ELb1ELb1ELb0ELb1ELb1ELb0EEENS1_21CollectiveEpilogueFwdINS6_IJS8_SA_S9_EEENS6_IJNS7_ILi1EEESI_SI_EEESC_SE_Li256ELb1ELb1ELb0ELb0EEENS1_19SingleTileSchedulerILb1ELb0ELb1ELi128EEEEEEEEEvNT_6ParamsE,@function
        .size           _ZN7cutlass13device_kernelIN5flash19enable_sm80_to_sm89INS1_16FlashAttnFwdSm80INS1_25CollectiveMainloopFwdSm80ILi8ELi1ELb0EN4cute5tupleIJNS5_1CILi128EEENS7_ILi64EEENS7_ILi192EEEEEELi192ENS_6half_tEfNS_4arch4Sm80ELb1ELb0ELb1ELb1ELb0ELb1ELb1ELb0EEENS1_21CollectiveEpilogueFwdINS6_IJS8_SA_S9_EEENS6_IJNS7_ILi1EEESI_SI_EEESC_SE_Li256ELb1ELb1ELb0ELb0EEENS1_19SingleTileSchedulerILb1ELb0ELb1ELi128EEEEEEEEEvNT_6ParamsE,(.L_x_44 - _ZN7cutlass13device_kernelIN5flash19enable_sm80_to_sm89INS1_16FlashAttnFwdSm80INS1_25CollectiveMainloopFwdSm80ILi8ELi1ELb0EN4cute5tupleIJNS5_1CILi128EEENS7_ILi64EEENS7_ILi192EEEEEELi192ENS_6half_tEfNS_4arch4Sm80ELb1ELb0ELb1ELb1ELb0ELb1ELb1ELb0EEENS1_21CollectiveEpilogueFwdINS6_IJS8_SA_S9_EEENS6_IJNS7_ILi1EEESI_SI_EEESC_SE_Li256ELb1ELb1ELb0ELb0EEENS1_19SingleTileSchedulerILb1ELb0ELb1ELi128EEEEEEEEEvNT_6ParamsE)
        .other          _ZN7cutlass13device_kernelIN5flash19enable_sm80_to_sm89INS1_16FlashAttnFwdSm80INS1_25CollectiveMainloopFwdSm80ILi8ELi1ELb0EN4cute5tupleIJNS5_1CILi128EEENS7_ILi64EEENS7_ILi192EEEEEELi192ENS_6half_tEfNS_4arch4Sm80ELb1ELb0ELb1ELb1ELb0ELb1ELb1ELb0EEENS1_21CollectiveEpilogueFwdINS6_IJS8_SA_S9_EEENS6_IJNS7_ILi1EEESI_SI_EEESC_SE_Li256ELb1ELb1ELb0ELb0EEENS1_19SingleTileSchedulerILb1ELb0ELb1ELi128EEEEEEEEEvNT_6ParamsE,@"STO_CUDA_ENTRY STV_DEFAULT"
_ZN7cutlass13device_kernelIN5flash19enable_sm80_to_sm89INS1_16FlashAttnFwdSm80INS1_25CollectiveMainloopFwdSm80ILi8ELi1ELb0EN4cute5tupleIJNS5_1CILi128EEENS7_ILi64EEENS7_ILi192EEEEEELi192ENS_6half_tEfNS_4arch4Sm80ELb1ELb0ELb1ELb1ELb0ELb1ELb1ELb0EEENS1_21CollectiveEpilogueFwdINS6_IJS8_SA_S9_EEENS6_IJNS7_ILi1EEESI_SI_EEESC_SE_Li256ELb1ELb1ELb0ELb0EEENS1_19SingleTileSchedulerILb1ELb0ELb1ELi128EEEEEEEEEvNT_6ParamsE:
[----:B------:R-:W-:Y:S01]  /*0000*/  LDC R1, c[0x0][0x37c] ;  /* 0x0000df00ff017b82 */ /* 0x000fe20000000800 */
[----:B------:R-:W-:Y:S05]  /*0010*/  EXIT ;  /* 0x000000000000794d */ /* 0x000fea0003800000 */
.L_x_8:
        /* <DEDUP_REMOVED lines=14> */
.L_x_44:


//--------------------- .text._ZN7cutlass13device_kernelIN5flash19enable_sm80_to_sm89INS1_16FlashAttnFwdSm80INS1_25CollectiveMainloopFwdSm80ILi8ELi2ELb1EN4cute5tupleIJNS5_1CILi128EEENS7_ILi96EEENS7_ILi192EEEEEELi192ENS_6half_tEfNS_4arch4Sm80ELb0ELb0ELb1ELb0ELb0ELb0ELb1ELb0EEENS1_21CollectiveEpilogueFwdINS6_IJS8_SA_S9_EEENS6_IJNS7_ILi1EEESI_SI_EEESC_SE_Li256ELb0ELb1ELb0ELb0EEENS1_19SingleTileSchedulerILb0ELb0ELb1ELi128EEEEEEEEEvNT_6ParamsE --------------------------
	.section	.text._ZN7cutlass13device_kernelIN5flash19enable_sm80_to_sm89INS1_16FlashAttnFwdSm80INS1_25CollectiveMainloopFwdSm80ILi8ELi2ELb1EN4cute5tupleIJNS5_1CILi128EEENS7_ILi96EEENS7_ILi192EEEEEELi192ENS_6half_tEfNS_4arch4Sm80ELb0ELb0ELb1ELb0ELb0ELb0ELb1ELb0EEENS1_21CollectiveEpilogueFwdINS6_IJS8_SA_S9_EEENS6_IJNS7_ILi1EEESI_SI_EEESC_SE_Li256ELb0ELb1ELb0ELb0EEENS1_19SingleTileSchedulerILb0ELb0ELb1ELi128EEEEEEEEEvNT_6ParamsE,"ax",@progbits
	.align	128
.text._ZN7cutlass13device_kernelIN5flash19enable_sm80_to_sm89INS1_16FlashAttnFwdSm80INS1_25CollectiveMainloopFwdSm80ILi8ELi2ELb1EN4cute5tupleIJNS5_1CILi128EEENS7_ILi96EEENS7_ILi192EEEEEELi192ENS_6half_tEfNS_4arch4Sm80ELb0ELb0ELb1ELb0ELb0ELb0ELb1ELb0EEENS1_21CollectiveEpilogueFwdINS6_IJS8_SA_S9_EEENS6_IJNS7_ILi1EEESI_SI_EEESC_SE_Li256ELb0ELb1ELb0ELb0EEENS1_19SingleTileSchedulerILb0ELb0ELb1ELi128EEEEEEEEEvNT_6ParamsE:
        .type           _ZN7cutlass13device_kernelIN5flash19enable_sm80_to_sm89INS1_16FlashAttnFwdSm80INS1_25CollectiveMainloopFwdSm80ILi8ELi2ELb1EN4cute5tupleIJNS5_1CILi128EEENS7_ILi96EEENS7_ILi192EEEEEELi192ENS_6half_tEfNS_4arch4Sm80ELb0ELb0ELb1ELb0ELb0ELb0ELb1ELb0EEENS1_21CollectiveEpilogueFwdINS6_IJS8_SA_S9_EEENS6_IJNS7_ILi1EEESI_SI_EEESC_SE_Li256ELb0ELb1ELb0ELb0EEENS1_19SingleTileSchedulerILb0ELb0ELb1ELi128EEEEEEEEEvNT_6ParamsE,@function
        .size           _ZN7cutlass13device_kernelIN5flash19enable_sm80_to_sm89INS1_16FlashAttnFwdSm80INS1_25CollectiveMainloopFwdSm80ILi8ELi2ELb1EN4cute5tupleIJNS5_1CILi128EEENS7_ILi96EEENS7_ILi192EEEEEELi192ENS_6half_tEfNS_4arch4Sm80ELb0ELb0ELb1ELb0ELb0ELb0ELb1ELb0EEENS1_21CollectiveEpilogueFwdINS6_IJS8_SA_S9_EEENS6_IJNS7_ILi1EEESI_SI_EEESC_SE_Li256ELb0ELb1ELb0ELb0EEENS1_19SingleTileSchedulerILb0ELb0ELb1ELi128EEEEEEEEEvNT_6ParamsE,(.L_x_45 - _ZN7cutlass13device_kernelIN5flash19enable_sm80_to_sm89INS1_16FlashAttnFwdSm80INS1_25CollectiveMainloopFwdSm80ILi8ELi2ELb1EN4cute5tupleIJNS5_1CILi128EEENS7_ILi96EEENS7_ILi192EEEEEELi192ENS_6half_tEfNS_4arch4Sm80ELb0ELb0ELb1ELb0ELb0ELb0ELb1ELb0EEENS1_21CollectiveEpilogueFwdINS6_IJS8_SA_S9_EEENS6_IJNS7_ILi1EEESI_SI_EEESC_SE_Li256ELb0ELb1ELb0ELb0EEENS1_19SingleTileSchedulerILb0ELb0ELb1ELi128EEEEEEEEEvNT_6ParamsE)
        .other          _ZN7cutlass13device_kernelIN5flash19enable_sm80_to_sm89INS1_16FlashAttnFwdSm80INS1_25CollectiveMainloopFwdSm80ILi8ELi2ELb1EN4cute5tupleIJNS5_1CILi128EEENS7_ILi96EEENS7_ILi192EEEEEELi192ENS_6half_tEfNS_4arch4Sm80ELb0ELb0ELb1ELb0ELb0ELb0ELb1ELb0EEENS1_21CollectiveEpilogueFwdINS6_IJS8_SA_S9_EEENS6_IJNS7_ILi1EEESI_SI_EEESC_SE_Li256ELb0ELb1ELb0ELb0EEENS1_19SingleTileSchedulerILb0ELb0ELb1ELi128EEEEEEEEEvNT_6ParamsE,@"STO_CUDA_ENTRY STV_DEFAULT"
_ZN7cutlass13device_kernelIN5flash19enable_sm80_to_sm89INS1_16FlashAttnFwdSm80INS1_25CollectiveMainloopFwdSm80ILi8ELi2ELb1EN4cute5tupleIJNS5_1CILi128EEENS7_ILi96EEENS7_ILi192EEEEEELi192ENS_6half_tEfNS_4arch4Sm80ELb0ELb0ELb1ELb0ELb0ELb0ELb1ELb0EEENS1_21CollectiveEpilogueFwdINS6_IJS8_SA_S9_EEENS6_IJNS7_ILi1EEESI_SI_EEESC_SE_Li256ELb0ELb1ELb0ELb0EEENS1_19SingleTileSchedulerILb0ELb0ELb1ELi128EEEEEEEEEvNT_6ParamsE:
[----:B------:R-:W-:Y:S01]  /*0000*/  LDC R1, c[0x0][0x37c] ;  /* 0x0000df00ff017b82 */ /* 0x000fe20000000800 */
[----:B------:R-:W-:Y:S05]  /*0010*/  EXIT ;  /* 0x000000000000794d */ /* 0x000fea0003800000 */
.L_x_9:
        /* <DEDUP_REMOVED lines=14> */
.L_x_45:


//--------------------- .text._ZN7cutlass13device_kernelIN5flash19enable_sm80_to_sm89INS1_16FlashAttnFwdSm80INS1_25CollectiveMainloopFwdSm80ILi8ELi2ELb1EN4cute5tupleIJNS5_1CILi128EEENS7_ILi96EEENS7_ILi192EEEEEELi192ENS_6half_tEfNS_4arch4Sm80ELb0ELb0ELb1ELb1ELb0ELb0ELb1ELb0EEENS1_21CollectiveEpilogueFwdINS6_IJS8_SA_S9_EEENS6_IJNS7_ILi1EEESI_SI_EEESC_SE_Li256ELb1ELb1ELb0ELb0EEENS1_19SingleTileSchedulerILb1ELb0ELb1ELi128EEEEEEEEEvNT_6ParamsE --------------------------
	.section	.text._ZN7cutlass13device_kernelIN5flash19enable_sm80_to_sm89INS1_16FlashAttnFwdSm80INS1_25CollectiveMainloopFwdSm80ILi8ELi2ELb1EN4cute5tupleIJNS5_1CILi128EEENS7_ILi96EEENS7_ILi192EEEEEELi192ENS_6half_tEfNS_4arch4Sm80ELb0ELb0ELb1ELb1ELb0ELb0ELb1ELb0EEENS1_21CollectiveEpilogueFwdINS6_IJS8_SA_S9_EEENS6_IJNS7_ILi1EEESI_SI_EEESC_SE_Li256ELb1ELb1ELb0ELb0EEENS1_19SingleTileSchedulerILb1ELb0ELb1ELi128EEEEEEEEEvNT_6ParamsE,"ax",@progbits
	.align	128
.text._ZN7cutlass13device_kernelIN5flash19enable_sm80_to_sm89INS1_16FlashAttnFwdSm80INS1_25CollectiveMainloopFwdSm80ILi8ELi2ELb1EN4cute5tupleIJNS5_1CILi128EEENS7_ILi96EEENS7_ILi192EEEEEELi192ENS_6half_tEfNS_4arch4Sm80ELb0ELb0ELb1ELb1ELb0ELb0ELb1ELb0EEENS1_21CollectiveEpilogueFwdINS6_IJS8_SA_S9_EEENS6_IJNS7_ILi1EEESI_SI_EEESC_SE_Li256ELb1ELb1ELb0ELb0EEENS1_19SingleTileSchedulerILb1ELb0ELb1ELi128EEEEEEEEEvNT_6ParamsE:
        .type           _ZN7cutlass13device_kernelIN5flash19enable_sm80_to_sm89INS1_16FlashAttnFwdSm80INS1_25CollectiveMainloopFwdSm80ILi8ELi2ELb1EN4cute5tupleIJNS5_1CILi128EEENS7_ILi96EEENS7_ILi192EEEEEELi192ENS_6half_tEfNS_4arch4Sm80ELb0ELb0ELb1ELb1ELb0ELb0ELb1ELb0EEENS1_21CollectiveEpilogueFwdINS6_IJS8_SA_S9_EEENS6_IJNS7_ILi1EEESI_SI_EEESC_SE_Li256ELb1ELb1ELb0ELb0EEENS1_19SingleTileSchedulerILb1ELb0ELb1ELi128EEEEEEEEEvNT_6ParamsE,@function
        .size           _ZN7cutlass13device_kernelIN5flash19enable_sm80_to_sm89INS1_16FlashAttnFwdSm80INS1_25CollectiveMainloopFwdSm80ILi8ELi2ELb1EN4cute5tupleIJNS5_1CILi128EEENS7_ILi96EEENS7_ILi192EEEEEELi192ENS_6half_tEfNS_4arch4Sm80ELb0ELb0ELb1ELb1ELb0ELb0ELb1ELb0EEENS1_21CollectiveEpilogueFwdINS6_IJS8_SA_S9_EEENS6_IJNS7_ILi1EEESI_SI_EEESC_SE_Li256ELb1ELb1ELb0ELb0EEENS1_19SingleTileSchedulerILb1ELb0ELb1ELi128EEEEEEEEEvNT_6ParamsE,(.L_x_46 - _ZN7cutlass13device_kernelIN5flash19enable_sm80_to_sm89INS1_16FlashAttnFwdSm80INS1_25CollectiveMainloopFwdSm80ILi8ELi2ELb1EN4cute5tupleIJNS5_1CILi128EEENS7_ILi96EEENS7_ILi192EEEEEELi192ENS_6half_tEfNS_4arch4Sm80ELb0ELb0ELb1ELb1ELb0ELb0ELb1ELb0EEENS1_21CollectiveEpilogueFwdINS6_IJS8_SA_S9_EEENS6_IJNS7_ILi1EEESI_SI_EEESC_SE_Li256ELb1ELb1ELb0ELb0EEENS1_19SingleTileSchedulerILb1ELb0ELb1ELi128EEEEEEEEEvNT_6ParamsE)
        .other          _ZN7cutlass13device_kernelIN5flash19enable_sm80_to_sm89INS1_16FlashAttnFwdSm80INS1_25CollectiveMainloopFwdSm80ILi8ELi2ELb1EN4cute5tupleIJNS5_1CILi128EEENS7_ILi96EEENS7_ILi192EEEEEELi192ENS_6half_tEfNS_4arch4Sm80ELb0ELb0ELb1ELb1ELb0ELb0ELb1ELb0EEENS1_21CollectiveEpilogueFwdINS6_IJS8_SA_S9_EEENS6_IJNS7_ILi1EEESI_SI_EEESC_SE_Li256ELb1ELb1ELb0ELb0EEENS1_19SingleTileSchedulerILb1ELb0ELb1ELi128EEEEEEEEEvNT_6ParamsE,@"STO_CUDA_ENTRY STV_DEFAULT"
_ZN7cutlass13device_kernelIN5flash19enable_sm80_to_sm89INS1_16FlashAttnFwdSm80INS1_25CollectiveMainloopFwdSm80ILi8ELi2ELb1EN4cute5tupleIJNS5_1CILi128EEENS7_ILi96EEENS7_ILi192EEEEEELi192ENS_6half_tEfNS_4arch4Sm80ELb0ELb0ELb1ELb1ELb0ELb0ELb1ELb0EEENS1_21CollectiveEpilogueFwdINS6_IJS8_SA_S9_EEENS6_IJNS7_ILi1EEESI_SI_EEESC_SE_Li256ELb1ELb1ELb0ELb0EEENS1_19SingleTileSchedulerILb1ELb0ELb1ELi128EEEEEEEEEvNT_6ParamsE:
[----:B------:R-:W-:Y:S01]  /*0000*/  LDC R1, c[0x0][0x37c] ;  /* 0x0000df00ff017b82 */ /* 0x000fe20000000800 */
[----:B------:R-:W-:Y:S05]  /*0010*/  EXIT ;  /* 0x000000000000794d */ /* 0x000fea0003800000 */
.L_x_10:
        /* <DEDUP_REMOVED lines=14> */
.L_x_46:


//--------------------- .text._ZN7cutlass13device_kernelIN5flash19enable_sm80_to_sm89INS1_16FlashAttnFwdSm80INS1_25CollectiveMainloopFwdSm80ILi8ELi2ELb0EN4cute5tupleIJNS5_1CILi128EEENS7_ILi64EEENS7_ILi192EEEEEELi192ENS_6half_tEfNS_4arch4Sm80ELb0ELb0ELb1ELb1ELb0ELb1ELb1ELb0EEENS1_21CollectiveEpilogueFwdINS6_IJS8_SA_S9_EEENS6_IJNS7_ILi1EEESI_SI_EEESC_SE_Li256ELb1ELb1ELb0ELb0EEENS1_19SingleTileSchedulerILb1ELb0ELb1ELi128EEEEEEEEEvNT_6ParamsE --------------------------
	.section	.text._ZN7cutlass13device_kernelIN5flash19enable_sm80_to_sm89INS1_16FlashAttnFwdSm80INS1_25CollectiveMainloopFwdSm80ILi8ELi2ELb0EN4cute5tupleIJNS5_1CILi128EEENS7_ILi64EEENS7_ILi192EEEEEELi192ENS_6half_tEfNS_4arch4Sm80ELb0ELb0ELb1ELb1ELb0ELb1ELb1ELb0EEENS1_21CollectiveEpilogueFwdINS6_IJS8_SA_S9_EEENS6_IJNS7_ILi1EEESI_SI_EEESC_SE_Li256ELb1ELb1ELb0ELb0EEENS1_19SingleTileSchedulerILb1ELb0ELb1ELi128EEEEEEEEEvNT_6ParamsE,"ax",@progbits
	.align	128
.text._ZN7cutlass13device_kernelIN5flash19enable_sm80_to_sm89INS1_16FlashAttnFwdSm80INS1_25CollectiveMainloopFwdSm80ILi8ELi2ELb0EN4cute5tupleIJNS5_1CILi128EEENS7_ILi64EEENS7_ILi192EEEEEELi192ENS_6half_tEfNS_4arch4Sm80ELb0ELb0ELb1ELb1ELb0ELb1ELb1ELb0EEENS1_21CollectiveEpilogueFwdINS6_IJS8_SA_S9_EEENS6_IJNS7_ILi1EEESI_SI_EEESC_SE_Li256ELb1ELb1ELb0ELb0EEENS1_19SingleTileSchedulerILb1ELb0ELb1ELi128EEEEEEEEEvNT_6ParamsE:
        .type           _ZN7cutlass13device_kernelIN5flash19enable_sm80_to_sm89INS1_16FlashAttnFwdSm80INS1_25CollectiveMainloopFwdSm80ILi8ELi2ELb0EN4cute5tupleIJNS5_1CILi128EEENS7_ILi64EEENS7_ILi192EEEEEELi192ENS_6half_tEfNS_4arch4Sm80ELb0ELb0ELb1ELb1ELb0ELb1ELb1ELb0EEENS1_21CollectiveEpilogueFwdINS6_IJS8_SA_S9_EEENS6_IJNS7_ILi1EEESI_SI_EEESC_SE_Li256ELb1ELb1ELb0ELb0EEENS1_19SingleTileSchedulerILb1ELb0ELb1ELi128EEEEEEEEEvNT_6ParamsE,@function
        .size           _ZN7cutlass13device_kernelIN5flash19enable_sm80_to_sm89INS1_16FlashAttnFwdSm80INS1_25CollectiveMainloopFwdSm80ILi8ELi2ELb0EN4cute5tupleIJNS5_1CILi128EEENS7_ILi64EEENS7_ILi192EEEEEELi192ENS_6half_tEfNS_4arch4Sm80ELb0ELb0ELb1ELb1ELb0ELb1ELb1ELb0EEENS1_21CollectiveEpilogueFwdINS6_IJS8_SA_S9_EEENS6_IJNS7_ILi1EEESI_SI_EEESC_SE_Li256ELb1ELb1ELb0ELb0EEENS1_19SingleTileSchedulerILb1ELb0ELb1ELi128EEEEEEEEEvNT_6ParamsE,(.L_x_47 - _ZN7cutlass13device_kernelIN5flash19enable_sm80_to_sm89INS1_16FlashAttnFwdSm80INS1_25CollectiveMainloopFwdSm80ILi8ELi2ELb0EN4cute5tupleIJNS5_1CILi128EEENS7_ILi64EEENS7_ILi192EEEEEELi192ENS_6half_tEfNS_4arch4Sm80ELb0ELb0ELb1ELb1ELb0ELb1ELb1ELb0EEENS1_21CollectiveEpilogueFwdINS6_IJS8_SA_S9_EEENS6_IJNS7_ILi1EEESI_SI_EEESC_SE_Li256ELb1ELb1ELb0ELb0EEENS1_19SingleTileSchedulerILb1ELb0ELb1ELi128EEEEEEEEEvNT_6ParamsE)
        .other          _ZN7cutlass13device_kernelIN5flash19enable_sm80_to_sm89INS1_16FlashAttnFwdSm80INS1_25CollectiveMainloopFwdSm80ILi8ELi2ELb0EN4cute5tupleIJNS5_1CILi128EEENS7_ILi64EEENS7_ILi192EEEEEELi192ENS_6half_tEfNS_4arch4Sm80ELb0ELb0ELb1ELb1ELb0ELb1ELb1ELb0EEENS1_21CollectiveEpilogueFwdINS6_IJS8_SA_S9_EEENS6_IJNS7_ILi1EEESI_SI_EEESC_SE_Li256ELb1ELb1ELb0ELb0EEENS1_19SingleTileSchedulerILb1ELb0ELb1ELi128EEEEEEEEEvNT_6ParamsE,@"STO_CUDA_ENTRY STV_DEFAULT"
_ZN7cutlass13device_kernelIN5flash19enable_sm80_to_sm89INS1_16FlashAttnFwdSm80INS1_25CollectiveMainloopFwdSm80ILi8ELi2ELb0EN4cute5tupleIJNS5_1CILi128EEENS7_ILi64EEENS7_ILi192EEEEEELi192ENS_6half_tEfNS_4arch4Sm80ELb0ELb0ELb1ELb1ELb0ELb1ELb1ELb0EEENS1_21CollectiveEpilogueFwdINS6_IJS8_SA_S9_EEENS6_IJNS7_ILi1EEESI_SI_EEESC_SE_Li256ELb1ELb1ELb0ELb0EEENS1_19SingleTileSchedulerILb1ELb0ELb1ELi128EEEEEEEEEvNT_6ParamsE:
[----:B------:R-:W-:Y:S01]  /*0000*/  LDC R1, c[0x0][0x37c] ;  /* 0x0000df00ff017b82 */ /* 0x000fe20000000800 */
[----:B------:R-:W-:Y:S05]  /*0010*/  EXIT ;  /* 0x000000000000794d */ /* 0x000fea0003800000 */
.L_x_11:
        /* <DEDUP_REMOVED lines=14> */
.L_x_47:


//--------------------- .text._ZN7cutlass13device_kernelIN5flash19enable_sm80_to_sm89INS1_16FlashAttnFwdSm80INS1_25CollectiveMainloopFwdSm80ILi8ELi2ELb0EN4cute5tupleIJNS5_1CILi128EEENS7_ILi64EEENS7_ILi192EEEEEELi192ENS_6half_tEfNS_4arch4Sm80ELb0ELb1ELb1ELb0ELb0ELb0ELb1ELb0EEENS1_21CollectiveEpilogueFwdINS6_IJS8_SA_S9_EEENS6_IJNS7_ILi1EEESI_SI_EEESC_SE_Li256ELb0ELb1ELb0ELb0EEENS1_19SingleTileSchedulerILb0ELb0ELb1ELi128EEEEEEEEEvNT_6ParamsE --------------------------
	.section	.text._ZN7cutlass13device_kernelIN5flash19enable_sm80_to_sm89INS1_16FlashAttnFwdSm80INS1_25CollectiveMainloopFwdSm80ILi8ELi2ELb0EN4cute5tupleIJNS5_1CILi128EEENS7_ILi64EEENS7_ILi192EEEEEELi192ENS_6half_tEfNS_4arch4Sm80ELb0ELb1ELb1ELb0ELb0ELb0ELb1ELb0EEENS1_21CollectiveEpilogueFwdINS6_IJS8_SA_S9_EEENS6_IJNS7_ILi1EEESI_SI_EEESC_SE_Li256ELb0ELb1ELb0ELb0EEENS1_19SingleTileSchedulerILb0ELb0ELb1ELi128EEEEEEEEEvNT_6ParamsE,"ax",@progbits
	.align	128
.text._ZN7cutlass13device_kernelIN5flash19enable_sm80_to_sm89INS1_16FlashAttnFwdSm80INS1_25CollectiveMainloopFwdSm80ILi8ELi2ELb0EN4cute5tupleIJNS5_1CILi128EEENS7_ILi64EEENS7_ILi192EEEEEELi192ENS_6half_tEfNS_4arch4Sm80ELb0ELb1ELb1ELb0ELb0ELb0ELb1ELb0EEENS1_21CollectiveEpilogueFwdINS6_IJS8_SA_S9_EEENS6_IJNS7_ILi1EEESI_SI_EEESC_SE_Li256ELb0ELb1ELb0ELb0EEENS1_19SingleTileSchedulerILb0ELb0ELb1ELi128EEEEEEEEEvNT_6ParamsE:
        .type           _ZN7cutlass13device_kernelIN5flash19enable_sm80_to_sm89INS1_16FlashAttnFwdSm80INS1_25CollectiveMainloopFwdSm80ILi8ELi2ELb0EN4cute5tupleIJNS5_1CILi128EEENS7_ILi64EEENS7_ILi192EEEEEELi192ENS_6half_tEfNS_4arch4Sm80ELb0ELb1ELb1ELb0ELb0ELb0ELb1ELb0EEENS1_21CollectiveEpilogueFwdINS6_IJS8_SA_S9_EEENS6_IJNS7_ILi1EEESI_SI_EEESC_SE_Li256ELb0ELb1ELb0ELb0EEENS1_19SingleTileSchedulerILb0ELb0ELb1ELi128EEEEEEEEEvNT_6ParamsE,@function
        .size           _ZN7cutlass13device_kernelIN5flash19enable_sm80_to_sm89INS1_16FlashAttnFwdSm80INS1_25CollectiveMainloopFwdSm80ILi8ELi2ELb0EN4cute5tupleIJNS5_1CILi128EEENS7_ILi64EEENS7_ILi192EEEEEELi192ENS_6half_tEfNS_4arch4Sm80ELb0ELb1ELb1ELb0ELb0ELb0ELb1ELb0EEENS1_21CollectiveEpilogueFwdINS6_IJS8_SA_S9_EEENS6_IJNS7_ILi1EEESI_SI_EEESC_SE_Li256ELb0ELb1ELb0ELb0EEENS1_19SingleTileSchedulerILb0ELb0ELb1ELi128EEEEEEEEEvNT_6ParamsE,(.L_x_48 - _ZN7cutlass13device_kernelIN5flash19enable_sm80_to_sm89INS1_16FlashAttnFwdSm80INS1_25CollectiveMainloopFwdSm80ILi8ELi2ELb0EN4cute5tupleIJNS5_1CILi128EEENS7_ILi64EEENS7_ILi192EEEEEELi192ENS_6half_tEfNS_4arch4Sm80ELb0ELb1ELb1ELb0ELb0ELb0ELb1ELb0EEENS1_21CollectiveEpilogueFwdINS6_IJS8_SA_S9_EEENS6_IJNS7_ILi1EEESI_SI_EEESC_SE_Li256ELb0ELb1ELb0ELb0EEENS1_19SingleTileSchedulerILb0ELb0ELb1ELi128EEEEEEEEEvNT_6ParamsE)
        .other          _ZN7cutlass13device_kernelIN5flash19enable_sm80_to_sm89INS1_16FlashAttnFwdSm80INS1_25CollectiveMainloopFwdSm80ILi8ELi2ELb0EN4cute5tupleIJNS5_1CILi128EEENS7_ILi64EEENS7_ILi192EEEEEELi192ENS_6half_tEfNS_4arch4Sm80ELb0ELb1ELb1ELb0ELb0ELb0ELb1ELb0EEENS1_21CollectiveEpilogueFwdINS6_IJS8_SA_S9_EEENS6_IJNS7_ILi1EEESI_SI_EEESC_SE_Li256ELb0ELb1ELb0ELb0EEENS1_19SingleTileSchedulerILb0ELb0ELb1ELi128EEEEEEEEEvNT_6ParamsE,@"STO_CUDA_ENTRY STV_DEFAULT"
_ZN7cutlass13device_kernelIN5flash19enable_sm80_to_sm89INS1_16FlashAttnFwdSm80INS1_25CollectiveMainloopFwdSm80ILi8ELi2ELb0EN4cute5tupleIJNS5_1CILi128EEENS7_ILi64EEENS7_ILi192EEEEEELi192ENS_6half_tEfNS_4arch4Sm80ELb0ELb1ELb1ELb0ELb0ELb0ELb1ELb0EEENS1_21CollectiveEpilogueFwdINS6_IJS8_SA_S9_EEENS6_IJNS7_ILi1EEESI_SI_EEESC_SE_Li256ELb0ELb1ELb0ELb0EEENS1_19SingleTileSchedulerILb0ELb0ELb1ELi128EEEEEEEEEvNT_6ParamsE:
[----:B------:R-:W-:Y:S01]  /*0000*/  LDC R1, c[0x0][0x37c] ;  /* 0x0000df00ff017b82 */ /* 0x000fe20000000800 */
[----:B------:R-:W-:Y:S05]  /*0010*/  EXIT ;  /* 0x000000000000794d */ /* 0x000fea0003800000 */
.L_x_12:
        /* <DEDUP_REMOVED lines=14> */
.L_x_48:


//--------------------- .text._ZN7cutlass13device_kernelIN5flash19enable_sm80_to_sm89INS1_16FlashAttnFwdSm80INS1_25CollectiveMainloopFwdSm80ILi8ELi2ELb0EN4cute5tupleIJNS5_1CILi128EEENS7_ILi64EEENS7_ILi192EEEEEELi192ENS_6half_tEfNS_4arch4Sm80ELb0ELb1ELb1ELb1ELb0ELb0ELb1ELb0EEENS1_21CollectiveEpilogueFwdINS6_IJS8_SA_S9_EEENS6_IJNS7_ILi1EEESI_SI_EEESC_SE_Li256ELb1ELb1ELb0ELb0EEENS1_19SingleTileSchedulerILb1ELb0ELb1ELi128EEEEEEEEEvNT_6ParamsE --------------------------
	.section	.text._ZN7cutlass13device_kernelIN5flash19enable_sm80_to_sm89INS1_16FlashAttnFwdSm80INS1_25CollectiveMainloopFwdSm80ILi8ELi2ELb0EN4cute5tupleIJNS5_1CILi128EEENS7_ILi64EEENS7_ILi192EEEEEELi192ENS_6half_tEfNS_4arch4Sm80ELb0ELb1ELb1ELb1ELb0ELb0ELb1ELb0EEENS1_21CollectiveEpilogueFwdINS6_IJS8_SA_S9_EEENS6_IJNS7_ILi1EEESI_SI_EEESC_SE_Li256ELb1ELb1ELb0ELb0EEENS1_19SingleTileSchedulerILb1ELb0ELb1ELi128EEEEEEEEEvNT_6ParamsE,"ax",@progbits
	.align	128
.text._ZN7cutlass13device_kernelIN5flash19enable_sm80_to_sm89INS1_16FlashAttnFwdSm80INS1_25CollectiveMainloopFwdSm80ILi8ELi2ELb0EN4cute5tupleIJNS5_1CILi128EEENS7_ILi64EEENS7_ILi192EEEEEELi192ENS_6half_tEfNS_4arch4Sm80ELb0ELb1ELb1ELb1ELb0ELb0ELb1ELb0EEENS1_21CollectiveEpilogueFwdINS6_IJS8_SA_S9_EEENS6_IJNS7_ILi1EEESI_SI_EEESC_SE_Li256ELb1ELb1ELb0ELb0EEENS1_19SingleTileSchedulerILb1ELb0ELb1ELi128EEEEEEEEEvNT_6ParamsE:
        .type           _ZN7cutlass13device_kernelIN5flash19enable_sm80_to_sm89INS1_16FlashAttnFwdSm80INS1_25CollectiveMainloopFwdSm80ILi8ELi2ELb0EN4cute5tupleIJNS5_1CILi128EEENS7_ILi64EEENS7_ILi192EEEEEELi192ENS_6half_tEfNS_4arch4Sm80ELb0ELb1ELb1ELb1ELb0ELb0ELb1ELb0EEENS1_21CollectiveEpilogueFwdINS6_IJS8_SA_S9_EEENS6_IJNS7_ILi1EEESI_SI_EEESC_SE_Li256ELb1ELb1ELb0ELb0EEENS1_19SingleTileSchedulerILb1ELb0ELb1ELi128EEEEEEEEEvNT_6ParamsE,@function
        .size           _ZN7cutlass13device_kernelIN5flash19enable_sm80_to_sm89INS1_16FlashAttnFwdSm80INS1_25CollectiveMainloopFwdSm80ILi8ELi2ELb0EN4cute5tupleIJNS5_1CILi128EEENS7_ILi64EEENS7_ILi192EEEEEELi192ENS_6half_tEfNS_4arch4Sm80ELb0ELb1ELb1ELb1ELb0ELb0ELb1ELb0EEENS1_21CollectiveEpilogueFwdINS6_IJS8_SA_S9_EEENS6_IJNS7_ILi1EEESI_SI_EEESC_SE_Li256ELb1ELb1ELb0ELb0EEENS1_19SingleTileSchedulerILb1ELb0ELb1ELi128EEEEEEEEEvNT_6ParamsE,(.L_x_49 - _ZN7cutlass13device_kernelIN5flash19enable_sm80_to_sm89INS1_16FlashAttnFwdSm80INS1_25CollectiveMainloopFwdSm80ILi8ELi2ELb0EN4cute5tupleIJNS5_1CILi128EEENS7_ILi64EEENS7_ILi192EEEEEELi192ENS_6half_tEfNS_4arch4Sm80ELb0ELb1ELb1ELb1ELb0ELb0ELb1ELb0EEENS1_21CollectiveEpilogueFwdINS6_IJS8_SA_S9_EEENS6_IJNS7_ILi1EEESI_SI_EEESC_SE_Li256ELb1ELb1ELb0ELb0EEENS1_19SingleTileSchedulerILb1ELb0ELb1ELi128EEEEEEEEEvNT_6ParamsE)
        .other          _ZN7cutlass13device_kernelIN5flash19enable_sm80_to_sm89INS1_16FlashAttnFwdSm80INS1_25CollectiveMainloopFwdSm80ILi8ELi2ELb0EN4cute5tupleIJNS5_1CILi128EEENS7_ILi64EEENS7_ILi192EEEEEELi192ENS_6half_tEfNS_4arch4Sm80ELb0ELb1ELb1ELb1ELb0ELb0ELb1ELb0EEENS1_21CollectiveEpilogueFwdINS6_IJS8_SA_S9_EEENS6_IJNS7_ILi1EEESI_SI_EEESC_SE_Li256ELb1ELb1ELb0ELb0EEENS1_19SingleTileSchedulerILb1ELb0ELb1ELi128EEEEEEEEEvNT_6ParamsE,@"STO_CUDA_ENTRY STV_DEFAULT"
_ZN7cutlass13device_kernelIN5flash19enable_sm80_to_sm89INS1_16FlashAttnFwdSm80INS1_25CollectiveMainloopFwdSm80ILi8ELi2ELb0EN4cute5tupleIJNS5_1CILi128EEENS7_ILi64EEENS7_ILi192EEEEEELi192ENS_6half_tEfNS_4arch4Sm80ELb0ELb1ELb1ELb1ELb0ELb0ELb1ELb0EEENS1_21CollectiveEpilogueFwdINS6_IJS8_SA_S9_EEENS6_IJNS7_ILi1EEESI_SI_EEESC_SE_Li256ELb1ELb1ELb0ELb0EEENS1_19SingleTileSchedulerILb1ELb0ELb1ELi128EEEEEEEEEvNT_6ParamsE:
[----:B------:R-:W-:Y:S01]  /*0000*/  LDC R1, c[0x0][0x37c] ;  /* 0x0000df00ff017b82 */ /* 0x000fe20000000800 */
[----:B------:R-:W-:Y:S05]  /*0010*/  EXIT ;  /* 0x000000000000794d */ /* 0x000fea0003800000 */
.L_x_13:
        /* <DEDUP_REMOVED lines=14> */
.L_x_49:


//--------------------- .text._ZN7cutlass13device_kernelIN5flash19enable_sm80_to_sm89INS1_16FlashAttnFwdSm80INS1_25CollectiveMainloopFwdSm80ILi8ELi2ELb0EN4cute5tupleIJNS5_1CILi128EEENS7_ILi64EEENS7_ILi192EEEEEELi192ENS_6half_tEfNS_4arch4Sm80ELb0ELb1ELb1ELb1ELb0ELb1ELb1ELb0EEENS1_21CollectiveEpilogueFwdINS6_IJS8_SA_S9_EEENS6_IJNS7_ILi1EEESI_SI_EEESC_SE_Li256ELb1ELb1ELb0ELb0EEENS1_19SingleTileSchedulerILb1ELb0ELb1ELi128EEEEEEEEEvNT_6ParamsE --------------------------
	.section	.text._ZN7cutlass13device_kernelIN5flash19enable_sm80_to_sm89INS1_16FlashAttnFwdSm80INS1_25CollectiveMainloopFwdSm80ILi8ELi2ELb0EN4cute5tupleIJNS5_1CILi128EEENS7_ILi64EEENS7_ILi192EEEEEELi192ENS_6half_tEfNS_4arch4Sm80ELb0ELb1ELb1ELb1ELb0ELb1ELb1ELb0EEENS1_21CollectiveEpilogueFwdINS6_IJS8_SA_S9_EEENS6_IJNS7_ILi1EEESI_SI_EEESC_SE_Li256ELb1ELb1ELb0ELb0EEENS1_19SingleTileSchedulerILb1ELb0ELb1ELi128EEEEEEEEEvNT_6ParamsE,"ax",@progbits
	.align	128
.text._ZN7cutlass13device_kernelIN5flash19enable_sm80_to_sm89INS1_16FlashAttnFwdSm80INS1_25CollectiveMainloopFwdSm80ILi8ELi2ELb0EN4cute5tupleIJNS5_1CILi128EEENS7_ILi64EEENS7_ILi192EEEEEELi192ENS_6half_tEfNS_4arch4Sm80ELb0ELb1ELb1ELb1ELb0ELb1ELb1ELb0EEENS1_21CollectiveEpilogueFwdINS6_IJS8_SA_S9_EEENS6_IJNS7_ILi1EEESI_SI_EEESC_SE_Li256ELb1ELb1ELb0ELb0EEENS1_19SingleTileSchedulerILb1ELb0ELb1ELi128EEEEEEEEEvNT_6ParamsE:
        .type           _ZN7cutlass13device_kernelIN5flash19enable_sm80_to_sm89INS1_16FlashAttnFwdSm80INS1_25CollectiveMainloopFwdSm80ILi8ELi2ELb0EN4cute5tupleIJNS5_1CILi128EEENS7_ILi64EEENS7_ILi192EEEEEELi192ENS_6half_tEfNS_4arch4Sm80ELb0ELb1ELb1ELb1ELb0ELb1ELb1ELb0EEENS1_21CollectiveEpilogueFwdINS6_IJS8_SA_S9_EEENS6_IJNS7_ILi1EEESI_SI_EEESC_SE_Li256ELb1ELb1ELb0ELb0EEENS1_19SingleTileSchedulerILb1ELb0ELb1ELi128EEEEEEEEEvNT_6ParamsE,@function
        .size           _ZN7cutlass13device_kernelIN5flash19enable_sm80_to_sm89INS1_16FlashAttnFwdSm80INS1_25CollectiveMainloopFwdSm80ILi8ELi2ELb0EN4cute5tupleIJNS5_1CILi128EEENS7_ILi64EEENS7_ILi192EEEEEELi192ENS_6half_tEfNS_4arch4Sm80ELb0ELb1ELb1ELb1ELb0ELb1ELb1ELb0EEENS1_21CollectiveEpilogueFwdINS6_IJS8_SA_S9_EEENS6_IJNS7_ILi1EEESI_SI_EEESC_SE_Li256ELb1ELb1ELb0ELb0EEENS1_19SingleTileSchedulerILb1ELb0ELb1ELi128EEEEEEEEEvNT_6ParamsE,(.L_x_50 - _ZN7cutlass13device_kernelIN5flash19enable_sm80_to_sm89INS1_16FlashAttnFwdSm80INS1_25CollectiveMainloopFwdSm80ILi8ELi2ELb0EN4cute5tupleIJNS5_1CILi128EEENS7_ILi64EEENS7_ILi192EEEEEELi192ENS_6half_tEfNS_4arch4Sm80ELb0ELb1ELb1ELb1ELb0ELb1ELb1ELb0EEENS1_21CollectiveEpilogueFwdINS6_IJS8_SA_S9_EEENS6_IJNS7_ILi1EEESI_SI_EEESC_SE_Li256ELb1ELb1ELb0ELb0EEENS1_19SingleTileSchedulerILb1ELb0ELb1ELi128EEEEEEEEEvNT_6ParamsE)
        .other          _ZN7cutlass13device_kernelIN5flash19enable_sm80_to_sm89INS1_16FlashAttnFwdSm80INS1_25CollectiveMainloopFwdSm80ILi8ELi2ELb0EN4cute5tupleIJNS5_1CILi128EEENS7_ILi64EEENS7_ILi192EEEEEELi192ENS_6half_tEfNS_4arch4Sm80ELb0ELb1ELb1ELb1ELb0ELb1ELb1ELb0EEENS1_21CollectiveEpilogueFwdINS6_IJS8_SA_S9_EEENS6_IJNS7_ILi1EEESI_SI_EEESC_SE_Li256ELb1ELb1ELb0ELb0EEENS1_19SingleTileSchedulerILb1ELb0ELb1ELi128EEEEEEEEEvNT_6ParamsE,@"STO_CUDA_ENTRY STV_DEFAULT"
_ZN7cutlass13device_kernelIN5flash19enable_sm80_to_sm89INS1_16FlashAttnFwdSm80INS1_25CollectiveMainloopFwdSm80ILi8ELi2ELb0EN4cute5tupleIJNS5_1CILi128EEENS7_ILi64EEENS7_ILi192EEEEEELi192ENS_6half_tEfNS_4arch4Sm80ELb0ELb1ELb1ELb1ELb0ELb1ELb1ELb0EEENS1_21CollectiveEpilogueFwdINS6_IJS8_SA_S9_EEENS6_IJNS7_ILi1EEESI_SI_EEESC_SE_Li256ELb1ELb1ELb0ELb0EEENS1_19SingleTileSchedulerILb1ELb0ELb1ELi128EEEEEEEEEvNT_6ParamsE:
[----:B------:R-:W-:Y:S01]  /*0000*/  LDC R1, c[0x0][0x37c] ;  /* 0x0000df00ff017b82 */ /* 0x000fe20000000800 */
[----:B------:R-:W-:Y:S05]  /*0010*/  EXIT ;  /* 0x000000000000794d */ /* 0x000fea0003800000 */
.L_x_14:
        /* <DEDUP_REMOVED lines=14> */
.L_x_50:


//--------------------- .text._ZN7cutlass13device_kernelIN5flash19enable_sm80_to_sm89INS1_16FlashAttnFwdSm80INS1_25CollectiveMainloopFwdSm80ILi8ELi2ELb1EN4cute5tupleIJNS5_1CILi128EEENS7_ILi96EEENS7_ILi192EEEEEELi192ENS_6half_tEfNS_4arch4Sm80ELb1ELb0ELb1ELb0ELb0ELb0ELb1ELb0EEENS1_21CollectiveEpilogueFwdINS6_IJS8_SA_S9_EEENS6_IJNS7_ILi1EEESI_SI_EEESC_SE_Li256ELb0ELb1ELb0ELb0EEENS1_30DynamicPersistentTileSchedulerILi256ELi256ELb0ELb1ELb0EEEEEEEEEvNT_6ParamsE --------------------------
	.section	.text._ZN7cutlass13device_kernelIN5flash19enable_sm80_to_sm89INS1_16FlashAttnFwdSm80INS1_25CollectiveMainloopFwdSm80ILi8ELi2ELb1EN4cute5tupleIJNS5_1CILi128EEENS7_ILi96EEENS7_ILi192EEEEEELi192ENS_6half_tEfNS_4arch4Sm80ELb1ELb0ELb1ELb0ELb0ELb0ELb1ELb0EEENS1_21CollectiveEpilogueFwdINS6_IJS8_SA_S9_EEENS6_IJNS7_ILi1EEESI_SI_EEESC_SE_Li256ELb0ELb1ELb0ELb0EEENS1_30DynamicPersistentTileSchedulerILi256ELi256ELb0ELb1ELb0EEEEEEEEEvNT_6ParamsE,"ax",@progbits
	.align	128
.text._ZN7cutlass13device_kernelIN5flash19enable_sm80_to_sm89INS1_16FlashAttnFwdSm80INS1_25CollectiveMainloopFwdSm80ILi8ELi2ELb1EN4cute5tupleIJNS5_1CILi128EEENS7_ILi96EEENS7_ILi192EEEEEELi192ENS_6half_tEfNS_4arch4Sm80ELb1ELb0ELb1ELb0ELb0ELb0ELb1ELb0EEENS1_21CollectiveEpilogueFwdINS6_IJS8_SA_S9_EEENS6_IJNS7_ILi1EEESI_SI_EEESC_SE_Li256ELb0ELb1ELb0ELb0EEENS1_30DynamicPersistentTileSchedulerILi256ELi256ELb0ELb1ELb0EEEEEEEEEvNT_6ParamsE:
        .type           _ZN7cutlass13device_kernelIN5flash19enable_sm80_to_sm89INS1_16FlashAttnFwdSm80INS1_25CollectiveMainloopFwdSm80ILi8ELi2ELb1EN4cute5tupleIJNS5_1CILi128EEENS7_ILi96EEENS7_ILi192EEEEEELi192ENS_6half_tEfNS_4arch4Sm80ELb1ELb0ELb1ELb0ELb0ELb0ELb1ELb0EEENS1_21CollectiveEpilogueFwdINS6_IJS8_SA_S9_EEENS6_IJNS7_ILi1EEESI_SI_EEESC_SE_Li256ELb0ELb1ELb0ELb0EEENS1_30DynamicPersistentTileSchedulerILi256ELi256ELb0ELb1ELb0EEEEEEEEEvNT_6ParamsE,@function
        .size           _ZN7cutlass13device_kernelIN5flash19enable_sm80_to_sm89INS1_16FlashAttnFwdSm80INS1_25CollectiveMainloopFwdSm80ILi8ELi2ELb1EN4cute5tupleIJNS5_1CILi128EEENS7_ILi96EEENS7_ILi192EEEEEELi192ENS_6half_tEfNS_4arch4Sm80ELb1ELb0ELb1ELb0ELb0ELb0ELb1ELb0EEENS1_21CollectiveEpilogueFwdINS6_IJS8_SA_S9_EEENS6_IJNS7_ILi1EEESI_SI_EEESC_SE_Li256ELb0ELb1ELb0ELb0EEENS1_30DynamicPersistentTileSchedulerILi256ELi256ELb0ELb1ELb0EEEEEEEEEvNT_6ParamsE,(.L_x_51 - _ZN7cutlass13device_kernelIN5flash19enable_sm80_to_sm89INS1_16FlashAttnFwdSm80INS1_25CollectiveMainloopFwdSm80ILi8ELi2ELb1EN4cute5tupleIJNS5_1CILi128EEENS7_ILi96EEENS7_ILi192EEEEEELi192ENS_6half_tEfNS_4arch4Sm80ELb1ELb0ELb1ELb0ELb0ELb0ELb1ELb0EEENS1_21CollectiveEpilogueFwdINS6_IJS8_SA_S9_EEENS6_IJNS7_ILi1EEESI_SI_EEESC_SE_Li256ELb0ELb1ELb0ELb0EEENS1_30DynamicPersistentTileSchedulerILi256ELi256ELb0ELb1ELb0EEEEEEEEEvNT_6ParamsE)
        .other          _ZN7cutlass13device_kernelIN5flash19enable_sm80_to_sm89INS1_16FlashAttnFwdSm80INS1_25CollectiveMainloopFwdSm80ILi8ELi2ELb1EN4cute5tupleIJNS5_1CILi128EEENS7_ILi96EEENS7_ILi192EEEEEELi192ENS_6half_tEfNS_4arch4Sm80ELb1ELb0ELb1ELb0ELb0ELb0ELb1ELb0EEENS1_21CollectiveEpilogueFwdINS6_IJS8_SA_S9_EEENS6_IJNS7_ILi1EEESI_SI_EEESC_SE_Li256ELb0ELb1ELb0ELb0EEENS1_30DynamicPersistentTileSchedulerILi256ELi256ELb0ELb1ELb0EEEEEEEEEvNT_6ParamsE,@"STO_CUDA_ENTRY STV_DEFAULT"
_ZN7cutlass13device_kernelIN5flash19enable_sm80_to_sm89INS1_16FlashAttnFwdSm80INS1_25CollectiveMainloopFwdSm80ILi8ELi2ELb1EN4cute5tupleIJNS5_1CILi128EEENS7_ILi96EEENS7_ILi192EEEEEELi192ENS_6half_tEfNS_4arch4Sm80ELb1ELb0ELb1ELb0ELb0ELb0ELb1ELb0EEENS1_21CollectiveEpilogueFwdINS6_IJS8_SA_S9_EEENS6_IJNS7_ILi1EEESI_SI_EEESC_SE_Li256ELb0ELb1ELb0ELb0EEENS1_30DynamicPersistentTileSchedulerILi256ELi256ELb0ELb1ELb0EEEEEEEEEvNT_6ParamsE:
[----:B------:R-:W-:Y:S01]  /*0000*/  LDC R1, c[0x0][0x37c] ;  /* 0x0000df00ff017b82 */ /* 0x000fe20000000800 */
[----:B------:R-:W-:Y:S05]  /*0010*/  EXIT ;  /* 0x000000000000794d */ /* 0x000fea0003800000 */
.L_x_15:
        /* <DEDUP_REMOVED lines=14> */
.L_x_51:


//--------------------- .text._ZN7cutlass13device_kernelIN5flash19enable_sm80_to_sm89INS1_16FlashAttnFwdSm80INS1_25CollectiveMainloopFwdSm80ILi8ELi2ELb1EN4cute5tupleIJNS5_1CILi128EEENS7_ILi96EEENS7_ILi192EEEEEELi192ENS_6half_tEfNS_4arch4Sm80ELb1ELb0ELb1ELb1ELb0ELb0ELb1ELb0EEENS1_21CollectiveEpilogueFwdINS6_IJS8_SA_S9_EEENS6_IJNS7_ILi1EEESI_SI_EEESC_SE_Li256ELb1ELb1ELb0ELb0EEENS1_19SingleTileSchedulerILb1ELb0ELb1ELi128EEEEEEEEEvNT_6ParamsE --------------------------
	.section	.text._ZN7cutlass13device_kernelIN5flash19enable_sm80_to_sm89INS1_16FlashAttnFwdSm80INS1_25CollectiveMainloopFwdSm80ILi8ELi2ELb1EN4cute5tupleIJNS5_1CILi128EEENS7_ILi96EEENS7_ILi192EEEEEELi192ENS_6half_tEfNS_4arch4Sm80ELb1ELb0ELb1ELb1ELb0ELb0ELb1ELb0EEENS1_21CollectiveEpilogueFwdINS6_IJS8_SA_S9_EEENS6_IJNS7_ILi1EEESI_SI_EEESC_SE_Li256ELb1ELb1ELb0ELb0EEENS1_19SingleTileSchedulerILb1ELb0ELb1ELi128EEEEEEEEEvNT_6ParamsE,"ax",@progbits
	.align	128
.text._ZN7cutlass13device_kernelIN5flash19enable_sm80_to_sm89INS1_16FlashAttnFwdSm80INS1_25CollectiveMainloopFwdSm80ILi8ELi2ELb1EN4cute5tupleIJNS5_1CILi128EEENS7_ILi96EEENS7_ILi192EEEEEELi192ENS_6half_tEfNS_4arch4Sm80ELb1ELb0ELb1ELb1ELb0ELb0ELb1ELb0EEENS1_21CollectiveEpilogueFwdINS6_IJS8_SA_S9_EEENS6_IJNS7_ILi1EEESI_SI_EEESC_SE_Li256ELb1ELb1ELb0ELb0EEENS1_19SingleTileSchedulerILb1ELb0ELb1ELi128EEEEEEEEEvNT_6ParamsE:
        .type           _ZN7cutlass13device_kernelIN5flash19enable_sm80_to_sm89INS1_16FlashAttnFwdSm80INS1_25CollectiveMainloopFwdSm80ILi8ELi2ELb1EN4cute5tupleIJNS5_1CILi128EEENS7_ILi96EEENS7_ILi192EEEEEELi192ENS_6half_tEfNS_4arch4Sm80ELb1ELb0ELb1ELb1ELb0ELb0ELb1ELb0EEENS1_21CollectiveEpilogueFwdINS6_IJS8_SA_S9_EEENS6_IJNS7_ILi1EEESI_SI_EEESC_SE_Li256ELb1ELb1ELb0ELb0EEENS1_19SingleTileSchedulerILb1ELb0ELb1ELi128EEEEEEEEEvNT_6ParamsE,@function
        .size           _ZN7cutlass13device_kernelIN5flash19enable_sm80_to_sm89INS1_16FlashAttnFwdSm80INS1_25CollectiveMainloopFwdSm80ILi8ELi2ELb1EN4cute5tupleIJNS5_1CILi128EEENS7_ILi96EEENS7_ILi192EEEEEELi192ENS_6half_tEfNS_4arch4Sm80ELb1ELb0ELb1ELb1ELb0ELb0ELb1ELb0EEENS1_21CollectiveEpilogueFwdINS6_IJS8_SA_S9_EEENS6_IJNS7_ILi1EEESI_SI_EEESC_SE_Li256ELb1ELb1ELb0ELb0EEENS1_19SingleTileSchedulerILb1ELb0ELb1ELi128EEEEEEEEEvNT_6ParamsE,(.L_x_52 - _ZN7cutlass13device_kernelIN5flash19enable_sm80_to_sm89INS1_16FlashAttnFwdSm80INS1_25CollectiveMainloopFwdSm80ILi8ELi2ELb1EN4cute5tupleIJNS5_1CILi128EEENS7_ILi96EEENS7_ILi192EEEEEELi192ENS_6half_tEfNS_4arch4Sm80ELb1ELb0ELb1ELb1ELb0ELb0ELb1ELb0EEENS1_21CollectiveEpilogueFwdINS6_IJS8_SA_S9_EEENS6_IJNS7_ILi1EEESI_SI_EEESC_SE_Li256ELb1ELb1ELb0ELb0EEENS1_19SingleTileSchedulerILb1ELb0ELb1ELi128EEEEEEEEEvNT_6ParamsE)
        .other          _ZN7cutlass13device_kernelIN5flash19enable_sm80_to_sm89INS1_16FlashAttnFwdSm80INS1_25CollectiveMainloopFwdSm80ILi8ELi2ELb1EN4cute5tupleIJNS5_1CILi128EEENS7_ILi96EEENS7_ILi192EEEEEELi192ENS_6half_tEfNS_4arch4Sm80ELb1ELb0ELb1ELb1ELb0ELb0ELb1ELb0EEENS1_21CollectiveEpilogueFwdINS6_IJS8_SA_S9_EEENS6_IJNS7_ILi1EEESI_SI_EEESC_SE_Li256ELb1ELb1ELb0ELb0EEENS1_19SingleTileSchedulerILb1ELb0ELb1ELi128EEEEEEEEEvNT_6ParamsE,@"STO_CUDA_ENTRY STV_DEFAULT"
_ZN7cutlass13device_kernelIN5flash19enable_sm80_to_sm89INS1_16FlashAttnFwdSm80INS1_25CollectiveMainloopFwdSm80ILi8ELi2ELb1EN4cute5tupleIJNS5_1CILi128EEENS7_ILi96EEENS7_ILi192EEEEEELi192ENS_6half_tEfNS_4arch4Sm80ELb1ELb0ELb1ELb1ELb0ELb0ELb1ELb0EEENS1_21CollectiveEpilogueFwdINS6_IJS8_SA_S9_EEENS6_IJNS7_ILi1EEESI_SI_EEESC_SE_Li256ELb1ELb1ELb0ELb0EEENS1_19SingleTileSchedulerILb1ELb0ELb1ELi128EEEEEEEEEvNT_6ParamsE:
[----:B------:R-:W-:Y:S01]  /*0000*/  LDC R1, c[0x0][0x37c] ;  /* 0x0000df00ff017b82 */ /* 0x000fe20000000800 */
[----:B------:R-:W-:Y:S05]  /*0010*/  EXIT ;  /* 0x000000000000794d */ /* 0x000fea0003800000 */
.L_x_16:
        /* <DEDUP_REMOVED lines=14> */
.L_x_52:


//--------------------- .text._ZN7cutlass13device_kernelIN5flash19enable_sm80_to_sm89INS1_16FlashAttnFwdSm80INS1_25CollectiveMainloopFwdSm80ILi8ELi2ELb0EN4cute5tupleIJNS5_1CILi128EEENS7_ILi64EEENS7_ILi192EEEEEELi192ENS_6half_tEfNS_4arch4Sm80ELb1ELb0ELb1ELb1ELb0ELb1ELb1ELb0EEENS1_21CollectiveEpilogueFwdINS6_IJS8_SA_S9_EEENS6_IJNS7_ILi1EEESI_SI_EEESC_SE_Li256ELb1ELb1ELb0ELb0EEENS1_19SingleTileSchedulerILb1ELb0ELb1ELi128EEEEEEEEEvNT_6ParamsE --------------------------
	.section	.text._ZN7cutlass13device_kernelIN5flash19enable_sm80_to_sm89INS1_16FlashAttnFwdSm80INS1_25CollectiveMainloopFwdSm80ILi8ELi2ELb0EN4cute5tupleIJNS5_1CILi128EEENS7_ILi64EEENS7_ILi192EEEEEELi192ENS_6half_tEfNS_4arch4Sm80ELb1ELb0ELb1ELb1ELb0ELb1ELb1ELb0EEENS1_21CollectiveEpilogueFwdINS6_IJS8_SA_S9_EEENS6_IJNS7_ILi1EEESI_SI_EEESC_SE_Li256ELb1ELb1ELb0ELb0EEENS1_19SingleTileSchedulerILb1ELb0ELb1ELi128EEEEEEEEEvNT_6ParamsE,"ax",@progbits
	.align	128
.text._ZN7cutlass13device_kernelIN5flash19enable_sm80_to_sm89INS1_16FlashAttnFwdSm80INS1_25CollectiveMainloopFwdSm80ILi8ELi2ELb0EN4cute5tupleIJNS5_1CILi128EEENS7_ILi64EEENS7_ILi192EEEEEELi192ENS_6half_tEfNS_4arch4Sm80ELb1ELb0ELb1ELb1ELb0ELb1ELb1ELb0EEENS1_21CollectiveEpilogueFwdINS6_IJS8_SA_S9_EEENS6_IJNS7_ILi1EEESI_SI_EEESC_SE_Li256ELb1ELb1ELb0ELb0EEENS1_19SingleTileSchedulerILb1ELb0ELb1ELi128EEEEEEEEEvNT_6ParamsE:
        .type           _ZN7cutlass13device_kernelIN5flash19enable_sm80_to_sm89INS1_16FlashAttnFwdSm80INS1_25CollectiveMainloopFwdSm80ILi8ELi2ELb0EN4cute5tupleIJNS5_1CILi128EEENS7_ILi64EEENS7_ILi192EEEEEELi192ENS_6half_tEfNS_4arch4Sm80ELb1ELb0ELb1ELb1ELb0ELb1ELb1ELb0EEENS1_21CollectiveEpilogueFwdINS6_IJS8_SA_S9_EEENS6_IJNS7_ILi1EEESI_SI_EEESC_SE_Li256ELb1ELb1ELb0ELb0EEENS1_19SingleTileSchedulerILb1ELb0ELb1ELi128EEEEEEEEEvNT_6ParamsE,@function
        .size           _ZN7cutlass13device_kernelIN5flash19enable_sm80_to_sm89INS1_16FlashAttnFwdSm80INS1_25CollectiveMainloopFwdSm80ILi8ELi2ELb0EN4cute5tupleIJNS5_1CILi128EEENS7_ILi64EEENS7_ILi192EEEEEELi192ENS_6half_tEfNS_4arch4Sm80ELb1ELb0ELb1ELb1ELb0ELb1ELb1ELb0EEENS1_21CollectiveEpilogueFwdINS6_IJS8_SA_S9_EEENS6_IJNS7_ILi1EEESI_SI_EEESC_SE_Li256ELb1ELb1ELb0ELb0EEENS1_19SingleTileSchedulerILb1ELb0ELb1ELi128EEEEEEEEEvNT_6ParamsE,(.L_x_53 - _ZN7cutlass13device_kernelIN5flash19enable_sm80_to_sm89INS1_16FlashAttnFwdSm80INS1_25CollectiveMainloopFwdSm80ILi8ELi2ELb0EN4cute5tupleIJNS5_1CILi128EEENS7_ILi64EEENS7_ILi192EEEEEELi192ENS_6half_tEfNS_4arch4Sm80ELb1ELb0ELb1ELb1ELb0ELb1ELb1ELb0EEENS1_21CollectiveEpilogueFwdINS6_IJS8_SA_S9_EEENS6_IJNS7_ILi1EEESI_SI_EEESC_SE_Li256ELb1ELb1ELb0ELb0EEENS1_19SingleTileSchedulerILb1ELb0ELb1ELi128EEEEEEEEEvNT_6ParamsE)
        .other          _ZN7cutlass13device_kernelIN5flash19enable_sm80_to_sm89INS1_16FlashAttnFwdSm80INS1_25CollectiveMainloopFwdSm80ILi8ELi2ELb0EN4cute5tupleIJNS5_1CILi128EEENS7_ILi64EEENS7_ILi192EEEEEELi192ENS_6half_tEfNS_4arch4Sm80ELb1ELb0ELb1ELb1ELb0ELb1ELb1ELb0EEENS1_21CollectiveEpilogueFwdINS6_IJS8_SA_S9_EEENS6_IJNS7_ILi1EEESI_SI_EEESC_SE_Li256ELb1ELb1ELb0ELb0EEENS1_19SingleTileSchedulerILb1ELb0ELb1ELi128EEEEEEEEEvNT_6ParamsE,@"STO_CUDA_ENTRY STV_DEFAULT"
_ZN7cutlass13device_kernelIN5flash19enable_sm80_to_sm89INS1_16FlashAttnFwdSm80INS1_25CollectiveMainloopFwdSm80ILi8ELi2ELb0EN4cute5tupleIJNS5_1CILi128EEENS7_ILi64EEENS7_ILi192EEEEEELi192ENS_6half_tEfNS_4arch4Sm80ELb1ELb0ELb1ELb1ELb0ELb1ELb1ELb0EEENS1_21CollectiveEpilogueFwdINS6_IJS8_SA_S9_EEENS6_IJNS7_ILi1EEESI_SI_EEESC_SE_Li256ELb1ELb1ELb0ELb0EEENS1_19SingleTileSchedulerILb1ELb0ELb1ELi128EEEEEEEEEvNT_6ParamsE:
[----:B------:R-:W-:Y:S01]  /*0000*/  LDC R1, c[0x0][0x37c] ;  /* 0x0000df00ff017b82 */ /* 0x000fe20000000800 */
[----:B------:R-:W-:Y:S05]  /*0010*/  EXIT ;  /* 0x000000000000794d */ /* 0x000fea0003800000 */
.L_x_17:
        /* <DEDUP_REMOVED lines=14> */
.L_x_53:


//--------------------- .text._ZN7cutlass13device_kernelIN5flash19enable_sm80_to_sm89INS1_16FlashAttnFwdSm80INS1_25CollectiveMainloopFwdSm80ILi8ELi1ELb1EN4cute5tupleIJNS5_1CILi128EEENS7_ILi96EEENS7_ILi192EEEEEELi192ENS_6half_tEfNS_4arch4Sm80ELb0ELb0ELb0ELb0ELb0ELb0ELb1ELb0EEENS1_21CollectiveEpilogueFwdINS6_IJS8_SA_S9_EEENS6_IJNS7_ILi1EEESI_SI_EEESC_SE_Li256ELb0ELb1ELb0ELb0EEENS1_19SingleTileSchedulerILb0ELb0ELb1ELi128EEEEEEEEEvNT_6ParamsE --------------------------
	.section	.text._ZN7cutlass13device_kernelIN5flash19enable_sm80_to_sm89INS1_16FlashAttnFwdSm80INS1_25CollectiveMainloopFwdSm80ILi8ELi1ELb1EN4cute5tupleIJNS5_1CILi128EEENS7_ILi96EEENS7_ILi192EEEEEELi192ENS_6half_tEfNS_4arch4Sm80ELb0ELb0ELb0ELb0ELb0ELb0ELb1ELb0EEENS1_21CollectiveEpilogueFwdINS6_IJS8_SA_S9_EEENS6_IJNS7_ILi1EEESI_SI_EEESC_SE_Li256ELb0ELb1ELb0ELb0EEENS1_19SingleTileSchedulerILb0ELb0ELb1ELi128EEEEEEEEEvNT_6ParamsE,"ax",@progbits
	.align	128
.text._ZN7cutlass13device_kernelIN5flash19enable_sm80_to_sm89INS1_16FlashAttnFwdSm80INS1_25CollectiveMainloopFwdSm80ILi8ELi1ELb1EN4cute5tupleIJNS5_1CILi128EEENS7_ILi96EEENS7_ILi192EEEEEELi192ENS_6half_tEfNS_4arch4Sm80ELb0ELb0ELb0ELb0ELb0ELb0ELb1ELb0EEENS1_21CollectiveEpilogueFwdINS6_IJS8_SA_S9_EEENS6_IJNS7_ILi1EEESI_SI_EEESC_SE_Li256ELb0ELb1ELb0ELb0EEENS1_19SingleTileSchedulerILb0ELb0ELb1ELi128EEEEEEEEEvNT_6ParamsE:
        .type           _ZN7cutlass13device_kernelIN5flash19enable_sm80_to_sm89INS1_16FlashAttnFwdSm80INS1_25CollectiveMainloopFwdSm80ILi8ELi1ELb1EN4cute5tupleIJNS5_1CILi128EEENS7_ILi96EEENS7_ILi192EEEEEELi192ENS_6half_tEfNS_4arch4Sm80ELb0ELb0ELb0ELb0ELb0ELb0ELb1ELb0EEENS1_21CollectiveEpilogueFwdINS6_IJS8_SA_S9_EEENS6_IJNS7_ILi1EEESI_SI_EEESC_SE_Li256ELb0ELb1ELb0ELb0EEENS1_19SingleTileSchedulerILb0ELb0ELb1ELi128EEEEEEEEEvNT_6ParamsE,@function
        .size           _ZN7cutlass13device_kernelIN5flash19enable_sm80_to_sm89INS1_16FlashAttnFwdSm80INS1_25CollectiveMainloopFwdSm80ILi8ELi1ELb1EN4cute5tupleIJNS5_1CILi128EEENS7_ILi96EEENS7_ILi192EEEEEELi192ENS_6half_tEfNS_4arch4Sm80ELb0ELb0ELb0ELb0ELb0ELb0ELb1ELb0EEENS1_21CollectiveEpilogueFwdINS6_IJS8_SA_S9_EEENS6_IJNS7_ILi1EEESI_SI_EEESC_SE_Li256ELb0ELb1ELb0ELb0EEENS1_19SingleTileSchedulerILb0ELb0ELb1ELi128EEEEEEEEEvNT_6ParamsE,(.L_x_54 - _ZN7cutlass13device_kernelIN5flash19enable_sm80_to_sm89INS1_16FlashAttnFwdSm80INS1_25CollectiveMainloopFwdSm80ILi8ELi1ELb1EN4cute5tupleIJNS5_1CILi128EEENS7_ILi96EEENS7_ILi192EEEEEELi192ENS_6half_tEfNS_4arch4Sm80ELb0ELb0ELb0ELb0ELb0ELb0ELb1ELb0EEENS1_21CollectiveEpilogueFwdINS6_IJS8_SA_S9_EEENS6_IJNS7_ILi1EEESI_SI_EEESC_SE_Li256ELb0ELb1ELb0ELb0EEENS1_19SingleTileSchedulerILb0ELb0ELb1ELi128EEEEEEEEEvNT_6ParamsE)
        .other          _ZN7cutlass13device_kernelIN5flash19enable_sm80_to_sm89INS1_16FlashAttnFwdSm80INS1_25CollectiveMainloopFwdSm80ILi8ELi1ELb1EN4cute5tupleIJNS5_1CILi128EEENS7_ILi96EEENS7_ILi192EEEEEELi192ENS_6half_tEfNS_4arch4Sm80ELb0ELb0ELb0ELb0ELb0ELb0ELb1ELb0EEENS1_21CollectiveEpilogueFwdINS6_IJS8_SA_S9_EEENS6_IJNS7_ILi1EEESI_SI_EEESC_SE_Li256ELb0ELb1ELb0ELb0EEENS1_19SingleTileSchedulerILb0ELb0ELb1ELi128EEEEEEEEEvNT_6ParamsE,@"STO_CUDA_ENTRY STV_DEFAULT"
_ZN7cutlass13device_kernelIN5flash19enable_sm80_to_sm89INS1_16FlashAttnFwdSm80INS1_25CollectiveMainloopFwdSm80ILi8ELi1ELb1EN4cute5tupleIJNS5_1CILi128EEENS7_ILi96EEENS7_ILi192EEEEEELi192ENS_6half_tEfNS_4arch4Sm80ELb0ELb0ELb0ELb0ELb0ELb0ELb1ELb0EEENS1_21CollectiveEpilogueFwdINS6_IJS8_SA_S9_EEENS6_IJNS7_ILi1EEESI_SI_EEESC_SE_Li256ELb0ELb1ELb0ELb0EEENS1_19SingleTileSchedulerILb0ELb0ELb1ELi128EEEEEEEEEvNT_6ParamsE:
[----:B------:R-:W-:Y:S01]  /*0000*/  LDC R1, c[0x0][0x37c] ;  /* 0x0000df00ff017b82 */ /* 0x000fe20000000800 */
[----:B------:R-:W-:Y:S05]  /*0010*/  EXIT ;  /* 0x000000000000794d */ /* 0x000fea0003800000 */
.L_x_18:
        /* <DEDUP_REMOVED lines=14> */
.L_x_54:


//--------------------- .text._ZN7cutlass13device_kernelIN5flash19enable_sm80_to_sm89INS1_16FlashAttnFwdSm80INS1_25CollectiveMainloopFwdSm80ILi8ELi1ELb1EN4cute5tupleIJNS5_1CILi128EEENS7_ILi96EEENS7_ILi192EEEEEELi192ENS_6half_tEfNS_4arch4Sm80ELb0ELb0ELb0ELb1ELb0ELb0ELb1ELb0EEENS1_21CollectiveEpilogueFwdINS6_IJS8_SA_S9_EEENS6_IJNS7_ILi1EEESI_SI_EEESC_SE_Li256ELb1ELb1ELb0ELb0EEENS1_19SingleTileSchedulerILb1ELb0ELb1ELi128EEEEEEEEEvNT_6ParamsE --------------------------
	.section	.text._ZN7cutlass13device_kernelIN5flash19enable_sm80_to_sm89INS1_16FlashAttnFwdSm80INS1_25CollectiveMainloopFwdSm80ILi8ELi1ELb1EN4cute5tupleIJNS5_1CILi128EEENS7_ILi96EEENS7_ILi192EEEEEELi192ENS_6half_tEfNS_4arch4Sm80ELb0ELb0ELb0ELb1ELb0ELb0ELb1ELb0EEENS1_21CollectiveEpilogueFwdINS6_IJS8_SA_S9_EEENS6_IJNS7_ILi1EEESI_SI_EEESC_SE_Li256ELb1ELb1ELb0ELb0EEENS1_19SingleTileSchedulerILb1ELb0ELb1ELi128EEEEEEEEEvNT_6ParamsE,"ax",@progbits
	.align	128
.text._ZN7cutlass13device_kernelIN5flash19enable_sm80_to_sm89INS1_16FlashAttnFwdSm80INS1_25CollectiveMainloopFwdSm80ILi8ELi1ELb1EN4cute5tupleIJNS5_1CILi128EEENS7_ILi96EEENS7_ILi192EEEEEELi192ENS_6half_tEfNS_4arch4Sm80ELb0ELb0ELb0ELb1ELb0ELb0ELb1ELb0EEENS1_21CollectiveEpilogueFwdINS6_IJS8_SA_S9_EEENS6_IJNS7_ILi1EEESI_SI_EEESC_SE_Li256ELb1ELb1ELb0ELb0EEENS1_19SingleTileSchedulerILb1ELb0ELb1ELi128EEEEEEEEEvNT_6ParamsE:
        .type           _ZN7cutlass13device_kernelIN5flash19enable_sm80_to_sm89INS1_16FlashAttnFwdSm80INS1_25CollectiveMainloopFwdSm80ILi8ELi1ELb1EN4cute5tupleIJNS5_1CILi128EEENS7_ILi96EEENS7_ILi192EEEEEELi192ENS_6half_tEfNS_4arch4Sm80ELb0ELb0ELb0ELb1ELb0ELb0ELb1ELb0EEENS1_21CollectiveEpilogueFwdINS6_IJS8_SA_S9_EEENS6_IJNS7_ILi1EEESI_SI_EEESC_SE_Li256ELb1ELb1ELb0ELb0EEENS1_19SingleTileSchedulerILb1ELb0ELb1ELi128EEEEEEEEEvNT_6ParamsE,@function
        .size           _ZN7cutlass13device_kernelIN5flash19enable_sm80_to_sm89INS1_16FlashAttnFwdSm80INS1_25CollectiveMainloopFwdSm80ILi8ELi1ELb1EN4cute5tupleIJNS5_1CILi128EEENS7_ILi96EEENS7_ILi192EEEEEELi192ENS_6half_tEfNS_4arch4Sm80ELb0ELb0ELb0ELb1ELb0ELb0ELb1ELb0EEENS1_21CollectiveEpilogueFwdINS6_IJS8_SA_S9_EEENS6_IJNS7_ILi1EEESI_SI_EEESC_SE_Li256ELb1ELb1ELb0ELb0EEENS1_19SingleTileSchedulerILb1ELb0ELb1ELi128EEEEEEEEEvNT_6ParamsE,(.L_x_55 - _ZN7cutlass13device_kernelIN5flash19enable_sm80_to_sm89INS1_16FlashAttnFwdSm80INS1_25CollectiveMainloopFwdSm80ILi8ELi1ELb1EN4cute5tupleIJNS5_1CILi128EEENS7_ILi96EEENS7_ILi192EEEEEELi192ENS_6half_tEfNS_4arch4Sm80ELb0ELb0ELb0ELb1ELb0ELb0ELb1ELb0EEENS1_21CollectiveEpilogueFwdINS6_IJS8_SA_S9_EEENS6_IJNS7_ILi1EEESI_SI_EEESC_SE_Li256ELb1ELb1ELb0ELb0EEENS1_19SingleTileSchedulerILb1ELb0ELb1ELi128EEEEEEEEEvNT_6ParamsE)
        .other          _ZN7cutlass13device_kernelIN5flash19enable_sm80_to_sm89INS1_16FlashAttnFwdSm80INS1_25CollectiveMainloopFwdSm80ILi8ELi1ELb1EN4cute5tupleIJNS5_1CILi128EEENS7_ILi96EEENS7_ILi192EEEEEELi192ENS_6half_tEfNS_4arch4Sm80ELb0ELb0ELb0ELb1ELb0ELb0ELb1ELb0EEENS1_21CollectiveEpilogueFwdINS6_IJS8_SA_S9_EEENS6_IJNS7_ILi1EEESI_SI_EEESC_SE_Li256ELb1ELb1ELb0ELb0EEENS1_19SingleTileSchedulerILb1ELb0ELb1ELi128EEEEEEEEEvNT_6ParamsE,@"STO_CUDA_ENTRY STV_DEFAULT"
_ZN7cutlass13device_kernelIN5flash19enable_sm80_to_sm89INS1_16FlashAttnFwdSm80INS1_25CollectiveMainloopFwdSm80ILi8ELi1ELb1EN4cute5tupleIJNS5_1CILi128EEENS7_ILi96EEENS7_ILi192EEEEEELi192ENS_6half_tEfNS_4arch4Sm80ELb0ELb0ELb0ELb1ELb0ELb0ELb1ELb0EEENS1_21CollectiveEpilogueFwdINS6_IJS8_SA_S9_EEENS6_IJNS7_ILi1EEESI_SI_EEESC_SE_Li256ELb1ELb1ELb0ELb0EEENS1_19SingleTileSchedulerILb1ELb0ELb1ELi128EEEEEEEEEvNT_6ParamsE:
[----:B------:R-:W-:Y:S01]  /*0000*/  LDC R1, c[0x0][0x37c] ;  /* 0x0000df00ff017b82 */ /* 0x000fe20000000800 */
[----:B------:R-:W-:Y:S05]  /*0010*/  EXIT ;  /* 0x000000000000794d */ /* 0x000fea0003800000 */
.L_x_19:
        /* <DEDUP_REMOVED lines=14> */
.L_x_55:


//--------------------- .text._ZN7cutlass13device_kernelIN5flash19enable_sm80_to_sm89INS1_16FlashAttnFwdSm80INS1_25CollectiveMainloopFwdSm80ILi8ELi1ELb0EN4cute5tupleIJNS5_1CILi128EEENS7_ILi64EEENS7_ILi192EEEEEELi192ENS_6half_tEfNS_4arch4Sm80ELb0ELb0ELb0ELb1ELb0ELb1ELb1ELb0EEENS1_21CollectiveEpilogueFwdINS6_IJS8_SA_S9_EEENS6_IJNS7_ILi1EEESI_SI_EEESC_SE_Li256ELb1ELb1ELb0ELb0EEENS1_19SingleTileSchedulerILb1ELb0ELb1ELi128EEEEEEEEEvNT_6ParamsE --------------------------
	.section	.text._ZN7cutlass13device_kernelIN5flash19enable_sm80_to_sm89INS1_16FlashAttnFwdSm80INS1_25CollectiveMainloopFwdSm80ILi8ELi1ELb0EN4cute5tupleIJNS5_1CILi128EEENS7_ILi64EEENS7_ILi192EEEEEELi192ENS_6half_tEfNS_4arch4Sm80ELb0ELb0ELb0ELb1ELb0ELb1ELb1ELb0EEENS1_21CollectiveEpilogueFwdINS6_IJS8_SA_S9_EEENS6_IJNS7_ILi1EEESI_SI_EEESC_SE_Li256ELb1ELb1ELb0ELb0EEENS1_19SingleTileSchedulerILb1ELb0ELb1ELi128EEEEEEEEEvNT_6ParamsE,"ax",@progbits
	.align	128
.text._ZN7cutlass13device_kernelIN5flash19enable_sm80_to_sm89INS1_16FlashAttnFwdSm80INS1_25CollectiveMainloopFwdSm80ILi8ELi1ELb0EN4cute5tupleIJNS5_1CILi128EEENS7_ILi64EEENS7_ILi192EEEEEELi192ENS_6half_tEfNS_4arch4Sm80ELb0ELb0ELb0ELb1ELb0ELb1ELb1ELb0EEENS1_21CollectiveEpilogueFwdINS6_IJS8_SA_S9_EEENS6_IJNS7_ILi1EEESI_SI_EEESC_SE_Li256ELb1ELb1ELb0ELb0EEENS1_19SingleTileSchedulerILb1ELb0ELb1ELi128EEEEEEEEEvNT_6ParamsE:
        .type           _ZN7cutlass13device_kernelIN5flash19enable_sm80_to_sm89INS1_16FlashAttnFwdSm80INS1_25CollectiveMainloopFwdSm80ILi8ELi1ELb0EN4cute5tupleIJNS5_1CILi128EEENS7_ILi64EEENS7_ILi192EEEEEELi192ENS_6half_tEfNS_4arch4Sm80ELb0ELb0ELb0ELb1ELb0ELb1ELb1ELb0EEENS1_21CollectiveEpilogueFwdINS6_IJS8_SA_S9_EEENS6_IJNS7_ILi1EEESI_SI_EEESC_SE_Li256ELb1ELb1ELb0ELb0EEENS1_19SingleTileSchedulerILb1ELb0ELb1ELi128EEEEEEEEEvNT_6ParamsE,@function
        .size           _ZN7cutlass13device_kernelIN5flash19enable_sm80_to_sm89INS1_16FlashAttnFwdSm80INS1_25CollectiveMainloopFwdSm80ILi8ELi1ELb0EN4cute5tupleIJNS5_1CILi128EEENS7_ILi64EEENS7_ILi192EEEEEELi192ENS_6half_tEfNS_4arch4Sm80ELb0ELb0ELb0ELb1ELb0ELb1ELb1ELb0EEENS1_21CollectiveEpilogueFwdINS6_IJS8_SA_S9_EEENS6_IJNS7_ILi1EEESI_SI_EEESC_SE_Li256ELb1ELb1ELb0ELb0EEENS1_19SingleTileSchedulerILb1ELb0ELb1ELi128EEEEEEEEEvNT_6ParamsE,(.L_x_56 - _ZN7cutlass13device_kernelIN5flash19enable_sm80_to_sm89INS1_16FlashAttnFwdSm80INS1_25CollectiveMainloopFwdSm80ILi8ELi1ELb0EN4cute5tupleIJNS5_1CILi128EEENS7_ILi64EEENS7_ILi192EEEEEELi192ENS_6half_tEfNS_4arch4Sm80ELb0ELb0ELb0ELb1ELb0ELb1ELb1ELb0EEENS1_21CollectiveEpilogueFwdINS6_IJS8_SA_S9_EEENS6_IJNS7_ILi1EEESI_SI_EEESC_SE_Li256ELb1ELb1ELb0ELb0EEENS1_19SingleTileSchedulerILb1ELb0ELb1ELi128EEEEEEEEEvNT_6ParamsE)
        .other          _ZN7cutlass13device_kernelIN5flash19enable_sm80_to_sm89INS1_16FlashAttnFwdSm80INS1_25CollectiveMainloopFwdSm80ILi8ELi1ELb0EN4cute5tupleIJNS5_1CILi128EEENS7_ILi64EEENS7_ILi192EEEEEELi192ENS_6half_tEfNS_4arch4Sm80ELb0ELb0ELb0ELb1ELb0ELb1ELb1ELb0EEENS1_21CollectiveEpilogueFwdINS6_IJS8_SA_S9_EEENS6_IJNS7_ILi1EEESI_SI_EEESC_SE_Li256ELb1ELb1ELb0ELb0EEENS1_19SingleTileSchedulerILb1ELb0ELb1ELi128EEEEEEEEEvNT_6ParamsE,@"STO_CUDA_ENTRY STV_DEFAULT"
_ZN7cutlass13device_kernelIN5flash19enable_sm80_to_sm89INS1_16FlashAttnFwdSm80INS1_25CollectiveMainloopFwdSm80ILi8ELi1ELb0EN4cute5tupleIJNS5_1CILi128EEENS7_ILi64EEENS7_ILi192EEEEEELi192ENS_6half_tEfNS_4arch4Sm80ELb0ELb0ELb0ELb1ELb0ELb1ELb1ELb0EEENS1_21CollectiveEpilogueFwdINS6_IJS8_SA_S9_EEENS6_IJNS7_ILi1EEESI_SI_EEESC_SE_Li256ELb1ELb1ELb0ELb0EEENS1_19SingleTileSchedulerILb1ELb0ELb1ELi128EEEEEEEEEvNT_6ParamsE:
[----:B------:R-:W-:Y:S01]  /*0000*/  LDC R1, c[0x0][0x37c] ;  /* 0x0000df00ff017b82 */ /* 0x000fe20000000800 */
[----:B------:R-:W-:Y:S05]  /*0010*/  EXIT ;  /* 0x000000000000794d */ /* 0x000fea0003800000 */
.L_x_20:
        /* <DEDUP_REMOVED lines=14> */
.L_x_56:


//--------------------- .text._ZN7cutlass13device_kernelIN5flash19enable_sm80_to_sm89INS1_16FlashAttnFwdSm80INS1_25CollectiveMainloopFwdSm80ILi8ELi1ELb0EN4cute5tupleIJNS5_1CILi128EEENS7_ILi64EEENS7_ILi192EEEEEELi192ENS_6half_tEfNS_4arch4Sm80ELb0ELb1ELb0ELb0ELb0ELb0ELb1ELb0EEENS1_21CollectiveEpilogueFwdINS6_IJS8_SA_S9_EEENS6_IJNS7_ILi1EEESI_SI_EEESC_SE_Li256ELb0ELb1ELb0ELb0EEENS1_19SingleTileSchedulerILb0ELb0ELb1ELi128EEEEEEEEEvNT_6ParamsE --------------------------
	.section	.text._ZN7cutlass13device_kernelIN5flash19enable_sm80_to_sm89INS1_16FlashAttnFwdSm80INS1_25CollectiveMainloopFwdSm80ILi8ELi1ELb0EN4cute5tupleIJNS5_1CILi128EEENS7_ILi64EEENS7_ILi192EEEEEELi192ENS_6half_tEfNS_4arch4Sm80ELb0ELb1ELb0ELb0ELb0ELb0ELb1ELb0EEENS1_21CollectiveEpilogueFwdINS6_IJS8_SA_S9_EEENS6_IJNS7_ILi1EEESI_SI_EEESC_SE_Li256ELb0ELb1ELb0ELb0EEENS1_19SingleTileSchedulerILb0ELb0ELb1ELi128EEEEEEEEEvNT_6ParamsE,"ax",@progbits
	.align	128
.text._ZN7cutlass13device_kernelIN5flash19enable_sm80_to_sm89INS1_16FlashAttnFwdSm80INS1_25CollectiveMainloopFwdSm80ILi8ELi1ELb0EN4cute5tupleIJNS5_1CILi128EEENS7_ILi64EEENS7_ILi192EEEEEELi192ENS_6half_tEfNS_4arch4Sm80ELb0ELb1ELb0ELb0ELb0ELb0ELb1ELb0EEENS1_21CollectiveEpilogueFwdINS6_IJS8_SA_S9_EEENS6_IJNS7_ILi1EEESI_SI_EEESC_SE_Li256ELb0ELb1ELb0ELb0EEENS1_19SingleTileSchedulerILb0ELb0ELb1ELi128EEEEEEEEEvNT_6ParamsE:
        .type           _ZN7cutlass13device_kernelIN5flash19enable_sm80_to_sm89INS1_16FlashAttnFwdSm80INS1_25CollectiveMainloopFwdSm80ILi8ELi1ELb0EN4cute5tupleIJNS5_1CILi128EEENS7_ILi64EEENS7_ILi192EEEEEELi192ENS_6half_tEfNS_4arch4Sm80ELb0ELb1ELb0ELb0ELb0ELb0ELb1ELb0EEENS1_21CollectiveEpilogueFwdINS6_IJS8_SA_S9_EEENS6_IJNS7_ILi1EEESI_SI_EEESC_SE_Li256ELb0ELb1ELb0ELb0EEENS1_19SingleTileSchedulerILb0ELb0ELb1ELi128EEEEEEEEEvNT_6ParamsE,@function
        .size           _ZN7cutlass13device_kernelIN5flash19enable_sm80_to_sm89INS1_16FlashAttnFwdSm80INS1_25CollectiveMainloopFwdSm80ILi8ELi1ELb0EN4cute5tupleIJNS5_1CILi128EEENS7_ILi64EEENS7_ILi192EEEEEELi192ENS_6half_tEfNS_4arch4Sm80ELb0ELb1ELb0ELb0ELb0ELb0ELb1ELb0EEENS1_21CollectiveEpilogueFwdINS6_IJS8_SA_S9_EEENS6_IJNS7_ILi1EEESI_SI_EEESC_SE_Li256ELb0ELb1ELb0ELb0EEENS1_19SingleTileSchedulerILb0ELb0ELb1ELi128EEEEEEEEEvNT_6ParamsE,(.L_x_57 - _ZN7cutlass13device_kernelIN5flash19enable_sm80_to_sm89INS1_16FlashAttnFwdSm80INS1_25CollectiveMainloopFwdSm80ILi8ELi1ELb0EN4cute5tupleIJNS5_1CILi128EEENS7_ILi64EEENS7_ILi192EEEEEELi192ENS_6half_tEfNS_4arch4Sm80ELb0ELb1ELb0ELb0ELb0ELb0ELb1ELb0EEENS1_21CollectiveEpilogueFwdINS6_IJS8_SA_S9_EEENS6_IJNS7_ILi1EEESI_SI_EEESC_SE_Li256ELb0ELb1ELb0ELb0EEENS1_19SingleTileSchedulerILb0ELb0ELb1ELi128EEEEEEEEEvNT_6ParamsE)
        .other          _ZN7cutlass13device_kernelIN5flash19enable_sm80_to_sm89INS1_16FlashAttnFwdSm80INS1_25CollectiveMainloopFwdSm80ILi8ELi1ELb0EN4cute5tupleIJNS5_1CILi128EEENS7_ILi64EEENS7_ILi192EEEEEELi192ENS_6half_tEfNS_4arch4Sm80ELb0ELb1ELb0ELb0ELb0ELb0ELb1ELb0EEENS1_21CollectiveEpilogueFwdINS6_IJS8_SA_S9_EEENS6_IJNS7_ILi1EEESI_SI_EEESC_SE_Li256ELb0ELb1ELb0ELb0EEENS1_19SingleTileSchedulerILb0ELb0ELb1ELi128EEEEEEEEEvNT_6ParamsE,@"STO_CUDA_ENTRY STV_DEFAULT"
_ZN7cutlass13device_kernelIN5flash19enable_sm80_to_sm89INS1_16FlashAttnFwdSm80INS1_25CollectiveMainloopFwdSm80ILi8ELi1ELb0EN4cute5tupleIJNS5_1CILi128EEENS7_ILi64EEENS7_ILi192EEEEEELi192ENS_6half_tEfNS_4arch4Sm80ELb0ELb1ELb0ELb0ELb0ELb0ELb1ELb0EEENS1_21CollectiveEpilogueFwdINS6_IJS8_SA_S9_EEENS6_IJNS7_ILi1EEESI_SI_EEESC_SE_Li256ELb0ELb1ELb0ELb0EEENS1_19SingleTileSchedulerILb0ELb0ELb1ELi128EEEEEEEEEvNT_6ParamsE:
[----:B------:R-:W-:Y:S01]  /*0000*/  LDC R1, c[0x0][0x37c] ;  /* 0x0000df00ff017b82 */ /* 0x000fe20000000800 */
[----:B------:R-:W-:Y:S05]  /*0010*/  EXIT ;  /* 0x000000000000794d */ /* 0x000fea0003800000 */
.L_x_21:
        /* <DEDUP_REMOVED lines=14> */
.L_x_57:


//--------------------- .text._ZN7cutlass13device_kernelIN5flash19enable_sm80_to_sm89INS1_16FlashAttnFwdSm80INS1_25CollectiveMainloopFwdSm80ILi8ELi1ELb0EN4cute5tupleIJNS5_1CILi128EEENS7_ILi64EEENS7_ILi192EEEEEELi192ENS_6half_tEfNS_4arch4Sm80ELb0ELb1ELb0ELb1ELb0ELb0ELb1ELb0EEENS1_21CollectiveEpilogueFwdINS6_IJS8_SA_S9_EEENS6_IJNS7_ILi1EEESI_SI_EEESC_SE_Li256ELb1ELb1ELb0ELb0EEENS1_19SingleTileSchedulerILb1ELb0ELb1ELi128EEEEEEEEEvNT_6ParamsE --------------------------
	.section	.text._ZN7cutlass13device_kernelIN5flash19enable_sm80_to_sm89INS1_16FlashAttnFwdSm80INS1_25CollectiveMainloopFwdSm80ILi8ELi1ELb0EN4cute5tupleIJNS5_1CILi128EEENS7_ILi64EEENS7_ILi192EEEEEELi192ENS_6half_tEfNS_4arch4Sm80ELb0ELb1ELb0ELb1ELb0ELb0ELb1ELb0EEENS1_21CollectiveEpilogueFwdINS6_IJS8_SA_S9_EEENS6_IJNS7_ILi1EEESI_SI_EEESC_SE_Li256ELb1ELb1ELb0ELb0EEENS1_19SingleTileSchedulerILb1ELb0ELb1ELi128EEEEEEEEEvNT_6ParamsE,"ax",@progbits
	.align	128
.text._ZN7cutlass13device_kernelIN5flash19enable_sm80_to_sm89INS1_16FlashAttnFwdSm80INS1_25CollectiveMainloopFwdSm80ILi8ELi1ELb0EN4cute5tupleIJNS5_1CILi128EEENS7_ILi64EEENS7_ILi192EEEEEELi192ENS_6half_tEfNS_4arch4Sm80ELb0ELb1ELb0ELb1ELb0ELb0ELb1ELb0EEENS1_21CollectiveEpilogueFwdINS6_IJS8_SA_S9_EEENS6_IJNS7_ILi1EEESI_SI_EEESC_SE_Li256ELb1ELb1ELb0ELb0EEENS1_19SingleTileSchedulerILb1ELb0ELb1ELi128EEEEEEEEEvNT_6ParamsE:
        .type           _ZN7cutlass13device_kernelIN5flash19enable_sm80_to_sm89INS1_16FlashAttnFwdSm80INS1_25CollectiveMainloopFwdSm80ILi8ELi1ELb0EN4cute5tupleIJNS5_1CILi128EEENS7_ILi64EEENS7_ILi192EEEEEELi192ENS_6half_tEfNS_4arch4Sm80ELb0ELb1ELb0ELb1ELb0ELb0ELb1ELb0EEENS1_21CollectiveEpilogueFwdINS6_IJS8_SA_S9_EEENS6_IJNS7_ILi1EEESI_SI_EEESC_SE_Li256ELb1ELb1ELb0ELb0EEENS1_19SingleTileSchedulerILb1ELb0ELb1ELi128EEEEEEEEEvNT_6ParamsE,@function
        .size           _ZN7cutlass13device_kernelIN5flash19enable_sm80_to_sm89INS1_16FlashAttnFwdSm80INS1_25CollectiveMainloopFwdSm80ILi8ELi1ELb0EN4cute5tupleIJNS5_1CILi128EEENS7_ILi64EEENS7_ILi192EEEEEELi192ENS_6half_tEfNS_4arch4Sm80ELb0ELb1ELb0ELb1ELb0ELb0ELb1ELb0EEENS1_21CollectiveEpilogueFwdINS6_IJS8_SA_S9_EEENS6_IJNS7_ILi1EEESI_SI_EEESC_SE_Li256ELb1ELb1ELb0ELb0EEENS1_19SingleTileSchedulerILb1ELb0ELb1ELi128EEEEEEEEEvNT_6ParamsE,(.L_x_58 - _ZN7cutlass13device_kernelIN5flash19enable_sm80_to_sm89INS1_16FlashAttnFwdSm80INS1_25CollectiveMainloopFwdSm80ILi8ELi1ELb0EN4cute5tupleIJNS5_1CILi128EEENS7_ILi64EEENS7_ILi192EEEEEELi192ENS_6half_tEfNS_4arch4Sm80ELb0ELb1ELb0ELb1ELb0ELb0ELb1ELb0EEENS1_21CollectiveEpilogueFwdINS6_IJS8_SA_S9_EEENS6_IJNS7_ILi1EEESI_SI_EEESC_SE_Li256ELb1ELb1ELb0ELb0EEENS1_19SingleTileSchedulerILb1ELb0ELb1ELi128EEEEEEEEEvNT_6ParamsE)
        .other          _ZN7cutlass13device_kernelIN5flash19enable_sm80_to_sm89INS1_16FlashAttnFwdSm80INS1_25CollectiveMainloopFwdSm80ILi8ELi1ELb0EN4cute5tupleIJNS5_1CILi128EEENS7_ILi64EEENS7_ILi192EEEEEELi192ENS_6half_tEfNS_4arch4Sm80ELb0ELb1ELb0ELb1ELb0ELb0ELb1ELb0EEENS1_21CollectiveEpilogueFwdINS6_IJS8_SA_S9_EEENS6_IJNS7_ILi1EEESI_SI_EEESC_SE_Li256ELb1ELb1ELb0ELb0EEENS1_19SingleTileSchedulerILb1ELb0ELb1ELi128EEEEEEEEEvNT_6ParamsE,@"STO_CUDA_ENTRY STV_DEFAULT"
_ZN7cutlass13device_kernelIN5flash19enable_sm80_to_sm89INS1_16FlashAttnFwdSm80INS1_25CollectiveMainloopFwdSm80ILi8ELi1ELb0EN4cute5tupleIJNS5_1CILi128EEENS7_ILi64EEENS7_ILi192EEEEEELi192ENS_6half_tEfNS_4arch4Sm80ELb0ELb1ELb0ELb1ELb0ELb0ELb1ELb0EEENS1_21CollectiveEpilogueFwdINS6_IJS8_SA_S9_EEENS6_IJNS7_ILi1EEESI_SI_EEESC_SE_Li256ELb1ELb1ELb0ELb0EEENS1_19SingleTileSchedulerILb1ELb0ELb1ELi128EEEEEEEEEvNT_6ParamsE:
[----:B------:R-:W-:Y:S01]  /*0000*/  LDC R1, c[0x0][0x37c] ;  /* 0x0000df00ff017b82 */ /* 0x000fe20000000800 */
[----:B------:R-:W-:Y:S05]  /*0010*/  EXIT ;  /* 0x000000000000794d */ /* 0x000fea0003800000 */
.L_x_22:
        /* <DEDUP_REMOVED lines=14> */
.L_x_58:


//--------------------- .text._ZN7cutlass13device_kernelIN5flash19enable_sm80_to_sm89INS1_16FlashAttnFwdSm80INS1_25CollectiveMainloopFwdSm80ILi8ELi1ELb0EN4cute5tupleIJNS5_1CILi128EEENS7_ILi64EEENS7_ILi192EEEEEELi192ENS_6half_tEfNS_4arch4Sm80ELb0ELb1ELb0ELb1ELb0ELb1ELb1ELb0EEENS1_21CollectiveEpilogueFwdINS6_IJS8_SA_S9_EEENS6_IJNS7_ILi1EEESI_SI_EEESC_SE_Li256ELb1ELb1ELb0ELb0EEENS1_19SingleTileSchedulerILb1ELb0ELb1ELi128EEEEEEEEEvNT_6ParamsE --------------------------
	.section	.text._ZN7cutlass13device_kernelIN5flash19enable_sm80_to_sm89INS1_16FlashAttnFwdSm80INS1_25CollectiveMainloopFwdSm80ILi8ELi1ELb0EN4cute5tupleIJNS5_1CILi128EEENS7_ILi64EEENS7_ILi192EEEEEELi192ENS_6half_tEfNS_4arch4Sm80ELb0ELb1ELb0ELb1ELb0ELb1ELb1ELb0EEENS1_21CollectiveEpilogueFwdINS6_IJS8_SA_S9_EEENS6_IJNS7_ILi1EEESI_SI_EEESC_SE_Li256ELb1ELb1ELb0ELb0EEENS1_19SingleTileSchedulerILb1ELb0ELb1ELi128EEEEEEEEEvNT_6ParamsE,"ax",@progbits
	.align	128
.text._ZN7cutlass13device_kernelIN5flash19enable_sm80_to_sm89INS1_16FlashAttnFwdSm80INS1_25CollectiveMainloopFwdSm80ILi8ELi1ELb0EN4cute5tupleIJNS5_1CILi128EEENS7_ILi64EEENS7_ILi192EEEEEELi192ENS_6half_tEfNS_4arch4Sm80ELb0ELb1ELb0ELb1ELb0ELb1ELb1ELb0EEENS1_21CollectiveEpilogueFwdINS6_IJS8_SA_S9_EEENS6_IJNS7_ILi1EEESI_SI_EEESC_SE_Li256ELb1ELb1ELb0ELb0EEENS1_19SingleTileSchedulerILb1ELb0ELb1ELi128EEEEEEEEEvNT_6ParamsE:
        .type           _ZN7cutlass13device_kernelIN5flash19enable_sm80_to_sm89INS1_16FlashAttnFwdSm80INS1_25CollectiveMainloopFwdSm80ILi8ELi1ELb0EN4cute5tupleIJNS5_1CILi128EEENS7_ILi64EEENS7_ILi192EEEEEELi192ENS_6half_tEfNS_4arch4Sm80ELb0ELb1ELb0ELb1ELb0ELb1ELb1ELb0EEENS1_21CollectiveEpilogueFwdINS6_IJS8_SA_S9_EEENS6_IJNS7_ILi1EEESI_SI_EEESC_SE_Li256ELb1ELb1ELb0ELb0EEENS1_19SingleTileSchedulerILb1ELb0ELb1ELi128EEEEEEEEEvNT_6ParamsE,@function
        .size           _ZN7cutlass13device_kernelIN5flash19enable_sm80_to_sm89INS1_16FlashAttnFwdSm80INS1_25CollectiveMainloopFwdSm80ILi8ELi1ELb0EN4cute5tupleIJNS5_1CILi128EEENS7_ILi64EEENS7_ILi192EEEEEELi192ENS_6half_tEfNS_4arch4Sm80ELb0ELb1ELb0ELb1ELb0ELb1ELb1ELb0EEENS1_21CollectiveEpilogueFwdINS6_IJS8_SA_S9_EEENS6_IJNS7_ILi1EEESI_SI_EEESC_SE_Li256ELb1ELb1ELb0ELb0EEENS1_19SingleTileSchedulerILb1ELb0ELb1ELi128EEEEEEEEEvNT_6ParamsE,(.L_x_59 - _ZN7cutlass13device_kernelIN5flash19enable_sm80_to_sm89INS1_16FlashAttnFwdSm80INS1_25CollectiveMainloopFwdSm80ILi8ELi1ELb0EN4cute5tupleIJNS5_1CILi128EEENS7_ILi64EEENS7_ILi192EEEEEELi192ENS_6half_tEfNS_4arch4Sm80ELb0ELb1ELb0ELb1ELb0ELb1ELb1ELb0EEENS1_21CollectiveEpilogueFwdINS6_IJS8_SA_S9_EEENS6_IJNS7_ILi1EEESI_SI_EEESC_SE_Li256ELb1ELb1ELb0ELb0EEENS1_19SingleTileSchedulerILb1ELb0ELb1ELi128EEEEEEEEEvNT_6ParamsE)
        .other          _ZN7cutlass13device_kernelIN5flash19enable_sm80_to_sm89INS1_16FlashAttnFwdSm80INS1_25CollectiveMainloopFwdSm80ILi8ELi1ELb0EN4cute5tupleIJNS5_1CILi128EEENS7_ILi64EEENS7_ILi192EEEEEELi192ENS_6half_tEfNS_4arch4Sm80ELb0ELb1ELb0ELb1ELb0ELb1ELb1ELb0EEENS1_21CollectiveEpilogueFwdINS6_IJS8_SA_S9_EEENS6_IJNS7_ILi1EEESI_SI_EEESC_SE_Li256ELb1ELb1ELb0ELb0EEENS1_19SingleTileSchedulerILb1ELb0ELb1ELi128EEEEEEEEEvNT_6ParamsE,@"STO_CUDA_ENTRY STV_DEFAULT"
_ZN7cutlass13device_kernelIN5flash19enable_sm80_to_sm89INS1_16FlashAttnFwdSm80INS1_25CollectiveMainloopFwdSm80ILi8ELi1ELb0EN4cute5tupleIJNS5_1CILi128EEENS7_ILi64EEENS7_ILi192EEEEEELi192ENS_6half_tEfNS_4arch4Sm80ELb0ELb1ELb0ELb1ELb0ELb1ELb1ELb0EEENS1_21CollectiveEpilogueFwdINS6_IJS8_SA_S9_EEENS6_IJNS7_ILi1EEESI_SI_EEESC_SE_Li256ELb1ELb1ELb0ELb0EEENS1_19SingleTileSchedulerILb1ELb0ELb1ELi128EEEEEEEEEvNT_6ParamsE:
[----:B------:R-:W-:Y:S01]  /*0000*/  LDC R1, c[0x0][0x37c] ;  /* 0x0000df00ff017b82 */ /* 0x000fe20000000800 */
[----:B------:R-:W-:Y:S05]  /*0010*/  EXIT ;  /* 0x000000000000794d */ /* 0x000fea0003800000 */
.L_x_23:
        /* <DEDUP_REMOVED lines=14> */
.L_x_59:


//--------------------- .text._ZN7cutlass13device_kernelIN5flash19enable_sm80_to_sm89INS1_16FlashAttnFwdSm80INS1_25CollectiveMainloopFwdSm80ILi8ELi1ELb1EN4cute5tupleIJNS5_1CILi128EEENS7_ILi96EEENS7_ILi192EEEEEELi192ENS_6half_tEfNS_4arch4Sm80ELb1ELb0ELb0ELb0ELb0ELb0ELb1ELb0EEENS1_21CollectiveEpilogueFwdINS6_IJS8_SA_S9_EEENS6_IJNS7_ILi1EEESI_SI_EEESC_SE_Li256ELb0ELb1ELb0ELb0EEENS1_30DynamicPersistentTileSchedulerILi256ELi256ELb0ELb1ELb0EEEEEEEEEvNT_6ParamsE --------------------------
	.section	.text._ZN7cutlass13device_kernelIN5flash19enable_sm80_to_sm89INS1_16FlashAttnFwdSm80INS1_25CollectiveMainloopFwdSm80ILi8ELi1ELb1EN4cute5tupleIJNS5_1CILi128EEENS7_ILi96EEENS7_ILi192EEEEEELi192ENS_6half_tEfNS_4arch4Sm80ELb1ELb0ELb0ELb0ELb0ELb0ELb1ELb0EEENS1_21CollectiveEpilogueFwdINS6_IJS8_SA_S9_EEENS6_IJNS7_ILi1EEESI_SI_EEESC_SE_Li256ELb0ELb1ELb0ELb0EEENS1_30DynamicPersistentTileSchedulerILi256ELi256ELb0ELb1ELb0EEEEEEEEEvNT_6ParamsE,"ax",@progbits
	.align	128
.text._ZN7cutlass13device_kernelIN5flash19enable_sm80_to_sm89INS1_16FlashAttnFwdSm80INS1_25CollectiveMainloopFwdSm80ILi8ELi1ELb1EN4cute5tupleIJNS5_1CILi128EEENS7_ILi96EEENS7_ILi192EEEEEELi192ENS_6half_tEfNS_4arch4Sm80ELb1ELb0ELb0ELb0ELb0ELb0ELb1ELb0EEENS1_21CollectiveEpilogueFwdINS6_IJS8_SA_S9_EEENS6_IJNS7_ILi1EEESI_SI_EEESC_SE_Li256ELb0ELb1ELb0ELb0EEENS1_30DynamicPersistentTileSchedulerILi256ELi256ELb0ELb1ELb0EEEEEEEEEvNT_6ParamsE:
        .type           _ZN7cutlass13device_kernelIN5flash19enable_sm80_to_sm89INS1_16FlashAttnFwdSm80INS1_25CollectiveMainloopFwdSm80ILi8ELi1ELb1EN4cute5tupleIJNS5_1CILi128EEENS7_ILi96EEENS7_ILi192EEEEEELi192ENS_6half_tEfNS_4arch4Sm80ELb1ELb0ELb0ELb0ELb0ELb0ELb1ELb0EEENS1_21CollectiveEpilogueFwdINS6_IJS8_SA_S9_EEENS6_IJNS7_ILi1EEESI_SI_EEESC_SE_Li256ELb0ELb1ELb0ELb0EEENS1_30DynamicPersistentTileSchedulerILi256ELi256ELb0ELb1ELb0EEEEEEEEEvNT_6ParamsE,@function
        .size           _ZN7cutlass13device_kernelIN5flash19enable_sm80_to_sm89INS1_16FlashAttnFwdSm80INS1_25CollectiveMainloopFwdSm80ILi8ELi1ELb1EN4cute5tupleIJNS5_1CILi128EEENS7_ILi96EEENS7_ILi192EEEEEELi192ENS_6half_tEfNS_4arch4Sm80ELb1ELb0ELb0ELb0ELb0ELb0ELb1ELb0EEENS1_21CollectiveEpilogueFwdINS6_IJS8_SA_S9_EEENS6_IJNS7_ILi1EEESI_SI_EEESC_SE_Li256ELb0ELb1ELb0ELb0EEENS1_30DynamicPersistentTileSchedulerILi256ELi256ELb0ELb1ELb0EEEEEEEEEvNT_6ParamsE,(.L_x_60 - _ZN7cutlass13device_kernelIN5flash19enable_sm80_to_sm89INS1_16FlashAttnFwdSm80INS1_25CollectiveMainloopFwdSm80ILi8ELi1ELb1EN4cute5tupleIJNS5_1CILi128EEENS7_ILi96EEENS7_ILi192EEEEEELi192ENS_6half_tEfNS_4arch4Sm80ELb1ELb0ELb0ELb0ELb0ELb0ELb1ELb0EEENS1_21CollectiveEpilogueFwdINS6_IJS8_SA_S9_EEENS6_IJNS7_ILi1EEESI_SI_EEESC_SE_Li256ELb0ELb1ELb0ELb0EEENS1_30DynamicPersistentTileSchedulerILi256ELi256ELb0ELb1ELb0EEEEEEEEEvNT_6ParamsE)
        .other          _ZN7cutlass13device_kernelIN5flash19enable_sm80_to_sm89INS1_16FlashAttnFwdSm80INS1_25CollectiveMainloopFwdSm80ILi8ELi1ELb1EN4cute5tupleIJNS5_1CILi128EEENS7_ILi96EEENS7_ILi192EEEEEELi192ENS_6half_tEfNS_4arch4Sm80ELb1ELb0ELb0ELb0ELb0ELb0ELb1ELb0EEENS1_21CollectiveEpilogueFwdINS6_IJS8_SA_S9_EEENS6_IJNS7_ILi1EEESI_SI_EEESC_SE_Li256ELb0ELb1ELb0ELb0EEENS1_30DynamicPersistentTileSchedulerILi256ELi256ELb0ELb1ELb0EEEEEEEEEvNT_6ParamsE,@"STO_CUDA_ENTRY STV_DEFAULT"
_ZN7cutlass13device_kernelIN5flash19enable_sm80_to_sm89INS1_16FlashAttnFwdSm80INS1_25CollectiveMainloopFwdSm80ILi8ELi1ELb1EN4cute5tupleIJNS5_1CILi128EEENS7_ILi96EEENS7_ILi192EEEEEELi192ENS_6half_tEfNS_4arch4Sm80ELb1ELb0ELb0ELb0ELb0ELb0ELb1ELb0EEENS1_21CollectiveEpilogueFwdINS6_IJS8_SA_S9_EEENS6_IJNS7_ILi1EEESI_SI_EEESC_SE_Li256ELb0ELb1ELb0ELb0EEENS1_30DynamicPersistentTileSchedulerILi256ELi256ELb0ELb1ELb0EEEEEEEEEvNT_6ParamsE:
[----:B------:R-:W-:Y:S01]  /*0000*/  LDC R1, c[0x0][0x37c] ;  /* 0x0000df00ff017b82 */ /* 0x000fe20000000800 */
[----:B------:R-:W-:Y:S05]  /*0010*/  EXIT ;  /* 0x000000000000794d */ /* 0x000fea0003800000 */
.L_x_24:
        /* <DEDUP_REMOVED lines=14> */
.L_x_60:


//--------------------- .text._ZN7cutlass13device_kernelIN5flash19enable_sm80_to_sm89INS1_16FlashAttnFwdSm80INS1_25CollectiveMainloopFwdSm80ILi8ELi1ELb1EN4cute5tupleIJNS5_1CILi128EEENS7_ILi96EEENS7_ILi192EEEEEELi192ENS_6half_tEfNS_4arch4Sm80ELb1ELb0ELb0ELb1ELb0ELb0ELb1ELb0EEENS1_21CollectiveEpilogueFwdINS6_IJS8_SA_S9_EEENS6_IJNS7_ILi1EEESI_SI_EEESC_SE_Li256ELb1ELb1ELb0ELb0EEENS1_19SingleTileSchedulerILb1ELb0ELb1ELi128EEEEEEEEEvNT_6ParamsE --------------------------
	.section	.text._ZN7cutlass13device_kernelIN5flash19enable_sm80_to_sm89INS1_16FlashAttnFwdSm80INS1_25CollectiveMainloopFwdSm80ILi8ELi1ELb1EN4cute5tupleIJNS5_1CILi128EEENS7_ILi96EEENS7_ILi192EEEEEELi192ENS_6half_tEfNS_4arch4Sm80ELb1ELb0ELb0ELb1ELb0ELb0ELb1ELb0EEENS1_21CollectiveEpilogueFwdINS6_IJS8_SA_S9_EEENS6_IJNS7_ILi1EEESI_SI_EEESC_SE_Li256ELb1ELb1ELb0ELb0EEENS1_19SingleTileSchedulerILb1ELb0ELb1ELi128EEEEEEEEEvNT_6ParamsE,"ax",@progbits
	.align	128
.text._ZN7cutlass13device_kernelIN5flash19enable_sm80_to_sm89INS1_16FlashAttnFwdSm80INS1_25CollectiveMainloopFwdSm80ILi8ELi1ELb1EN4cute5tupleIJNS5_1CILi128EEENS7_ILi96EEENS7_ILi192EEEEEELi192ENS_6half_tEfNS_4arch4Sm80ELb1ELb0ELb0ELb1ELb0ELb0ELb1ELb0EEENS1_21CollectiveEpilogueFwdINS6_IJS8_SA_S9_EEENS6_IJNS7_ILi1EEESI_SI_EEESC_SE_Li256ELb1ELb1ELb0ELb0EEENS1_19SingleTileSchedulerILb1ELb0ELb1ELi128EEEEEEEEEvNT_6ParamsE:
        .type           _ZN7cutlass13device_kernelIN5flash19enable_sm80_to_sm89INS1_16FlashAttnFwdSm80INS1_25CollectiveMainloopFwdSm80ILi8ELi1ELb1EN4cute5tupleIJNS5_1CILi128EEENS7_ILi96EEENS7_ILi192EEEEEELi192ENS_6half_tEfNS_4arch4Sm80ELb1ELb0ELb0ELb1ELb0ELb0ELb1ELb0EEENS1_21CollectiveEpilogueFwdINS6_IJS8_SA_S9_EEENS6_IJNS7_ILi1EEESI_SI_EEESC_SE_Li256ELb1ELb1ELb0ELb0EEENS1_19SingleTileSchedulerILb1ELb0ELb1ELi128EEEEEEEEEvNT_6ParamsE,@function
        .size           _ZN7cutlass13device_kernelIN5flash19enable_sm80_to_sm89INS1_16FlashAttnFwdSm80INS1_25CollectiveMainloopFwdSm80ILi8ELi1ELb1EN4cute5tupleIJNS5_1CILi128EEENS7_ILi96EEENS7_ILi192EEEEEELi192ENS_6half_tEfNS_4arch4Sm80ELb1ELb0ELb0ELb1ELb0ELb0ELb1ELb0EEENS1_21CollectiveEpilogueFwdINS6_IJS8_SA_S9_EEENS6_IJNS7_ILi1EEESI_SI_EEESC_SE_Li256ELb1ELb1ELb0ELb0EEENS1_19SingleTileSchedulerILb1ELb0ELb1ELi128EEEEEEEEEvNT_6ParamsE,(.L_x_61 - _ZN7cutlass13device_kernelIN5flash19enable_sm80_to_sm89INS1_16FlashAttnFwdSm80INS1_25CollectiveMainloopFwdSm80ILi8ELi1ELb1EN4cute5tupleIJNS5_1CILi128EEENS7_ILi96EEENS7_ILi192EEEEEELi192ENS_6half_tEfNS_4arch4Sm80ELb1ELb0ELb0ELb1ELb0ELb0ELb1ELb0EEENS1_21CollectiveEpilogueFwdINS6_IJS8_SA_S9_EEENS6_IJNS7_ILi1EEESI_SI_EEESC_SE_Li256ELb1ELb1ELb0ELb0EEENS1_19SingleTileSchedulerILb1ELb0ELb1ELi128EEEEEEEEEvNT_6ParamsE)
        .other          _ZN7cutlass13device_kernelIN5flash19enable_sm80_to_sm89INS1_16FlashAttnFwdSm80INS1_25CollectiveMainloopFwdSm80ILi8ELi1ELb1EN4cute5tupleIJNS5_1CILi128EEENS7_ILi96EEENS7_ILi192EEEEEELi192ENS_6half_tEfNS_4arch4Sm80ELb1ELb0ELb0ELb1ELb0ELb0ELb1ELb0EEENS1_21CollectiveEpilogueFwdINS6_IJS8_SA_S9_EEENS6_IJNS7_ILi1EEESI_SI_EEESC_SE_Li256ELb1ELb1ELb0ELb0EEENS1_19SingleTileSchedulerILb1ELb0ELb1ELi128EEEEEEEEEvNT_6ParamsE,@"STO_CUDA_ENTRY STV_DEFAULT"
_ZN7cutlass13device_kernelIN5flash19enable_sm80_to_sm89INS1_16FlashAttnFwdSm80INS1_25CollectiveMainloopFwdSm80ILi8ELi1ELb1EN4cute5tupleIJNS5_1CILi128EEENS7_ILi96EEENS7_ILi192EEEEEELi192ENS_6half_tEfNS_4arch4Sm80ELb1ELb0ELb0ELb1ELb0ELb0ELb1ELb0EEENS1_21CollectiveEpilogueFwdINS6_IJS8_SA_S9_EEENS6_IJNS7_ILi1EEESI_SI_EEESC_SE_Li256ELb1ELb1ELb0ELb0EEENS1_19SingleTileSchedulerILb1ELb0ELb1ELi128EEEEEEEEEvNT_6ParamsE:
[----:B------:R-:W-:Y:S01]  /*0000*/  LDC R1, c[0x0][0x37c] ;  /* 0x0000df00ff017b82 */ /* 0x000fe20000000800 */
[----:B------:R-:W-:Y:S05]  /*0010*/  EXIT ;  /* 0x000000000000794d */ /* 0x000fea0003800000 */
.L_x_25:
        /* <DEDUP_REMOVED lines=14> */
.L_x_61:


//--------------------- .text._ZN7cutlass13device_kernelIN5flash19enable_sm80_to_sm89INS1_16FlashAttnFwdSm80INS1_25CollectiveMainloopFwdSm80ILi8ELi1ELb0EN4cute5tupleIJNS5_1CILi128EEENS7_ILi64EEENS7_ILi192EEEEEELi192ENS_6half_tEfNS_4arch4Sm80ELb1ELb0ELb0ELb1ELb0ELb1ELb1ELb0EEENS1_21CollectiveEpilogueFwdINS6_IJS8_SA_S9_EEENS6_IJNS7_ILi1EEESI_SI_EEESC_SE_Li256ELb1ELb1ELb0ELb0EEENS1_19SingleTileSchedulerILb1ELb0ELb1ELi128EEEEEEEEEvNT_6ParamsE --------------------------
	.section	.text._ZN7cutlass13device_kernelIN5flash19enable_sm80_to_sm89INS1_16FlashAttnFwdSm80INS1_25CollectiveMainloopFwdSm80ILi8ELi1ELb0EN4cute5tupleIJNS5_1CILi128EEENS7_ILi64EEENS7_ILi192EEEEEELi192ENS_6half_tEfNS_4arch4Sm80ELb1ELb0ELb0ELb1ELb0ELb1ELb1ELb0EEENS1_21CollectiveEpilogueFwdINS6_IJS8_SA_S9_EEENS6_IJNS7_ILi1EEESI_SI_EEESC_SE_Li256ELb1ELb1ELb0ELb0EEENS1_19SingleTileSchedulerILb1ELb0ELb1ELi128EEEEEEEEEvNT_6ParamsE,"ax",@progbits
	.align	128
.text._ZN7cutlass13device_kernelIN5flash19enable_sm80_to_sm89INS1_16FlashAttnFwdSm80INS1_25CollectiveMainloopFwdSm80ILi8ELi1ELb0EN4cute5tupleIJNS5_1CILi128EEENS7_ILi64EEENS7_ILi192EEEEEELi192ENS_6half_tEfNS_4arch4Sm80ELb1ELb0ELb0ELb1ELb0ELb1ELb1ELb0EEENS1_21CollectiveEpilogueFwdINS6_IJS8_SA_S9_EEENS6_IJNS7_ILi1EEESI_SI_EEESC_SE_Li256ELb1ELb1ELb0ELb0EEENS1_19SingleTileSchedulerILb1ELb0ELb1ELi128EEEEEEEEEvNT_6ParamsE:
        .type           _ZN7cutlass13device_kernelIN5flash19enable_sm80_to_sm89INS1_16FlashAttnFwdSm80INS1_25CollectiveMainloopFwdSm80ILi8ELi1ELb0EN4cute5tupleIJNS5_1CILi128EEENS7_ILi64EEENS7_ILi192EEEEEELi192ENS_6half_tEfNS_4arch4Sm80ELb1ELb0ELb0ELb1ELb0ELb1ELb1ELb0EEENS1_21CollectiveEpilogueFwdINS6_IJS8_SA_S9_EEENS6_IJNS7_ILi1EEESI_SI_EEESC_SE_Li256ELb1ELb1ELb0ELb0EEENS1_19SingleTileSchedulerILb1ELb0ELb1ELi128EEEEEEEEEvNT_6ParamsE,@function
        .size           _ZN7cutlass13device_kernelIN5flash19enable_sm80_to_sm89INS1_16FlashAttnFwdSm80INS1_25CollectiveMainloopFwdSm80ILi8ELi1ELb0EN4cute5tupleIJNS5_1CILi128EEENS7_ILi64EEENS7_ILi192EEEEEELi192ENS_6half_tEfNS_4arch4Sm80ELb1ELb0ELb0ELb1ELb0ELb1ELb1ELb0EEENS1_21CollectiveEpilogueFwdINS6_IJS8_SA_S9_EEENS6_IJNS7_ILi1EEESI_SI_EEESC_SE_Li256ELb1ELb1ELb0ELb0EEENS1_19SingleTileSchedulerILb1ELb0ELb1ELi128EEEEEEEEEvNT_6ParamsE,(.L_x_62 - _ZN7cutlass13device_kernelIN5flash19enable_sm80_to_sm89INS1_16FlashAttnFwdSm80INS1_25CollectiveMainloopFwdSm80ILi8ELi1ELb0EN4cute5tupleIJNS5_1CILi128EEENS7_ILi64EEENS7_ILi192EEEEEELi192ENS_6half_tEfNS_4arch4Sm80ELb1ELb0ELb0ELb1ELb0ELb1ELb1ELb0EEENS1_21CollectiveEpilogueFwdINS6_IJS8_SA_S9_EEENS6_IJNS7_ILi1EEESI_SI_EEESC_SE_Li256ELb1ELb1ELb0ELb0EEENS1_19SingleTileSchedulerILb1ELb0ELb1ELi128EEEEEEEEEvNT_6ParamsE)
        .other          _ZN7cutlass13device_kernelIN5flash19enable_sm80_to_sm89INS1_16FlashAttnFwdSm80INS1_25CollectiveMainloopFwdSm80ILi8ELi1ELb0EN4cute5tupleIJNS5_1CILi128EEENS7_ILi64EEENS7_ILi192EEEEEELi192ENS_6half_tEfNS_4arch4Sm80ELb1ELb0ELb0ELb1ELb0ELb1ELb1ELb0EEENS1_21CollectiveEpilogueFwdINS6_IJS8_SA_S9_EEENS6_IJNS7_ILi1EEESI_SI_EEESC_SE_Li256ELb1ELb1ELb0ELb0EEENS1_19SingleTileSchedulerILb1ELb0ELb1ELi128EEEEEEEEEvNT_6ParamsE,@"STO_CUDA_ENTRY STV_DEFAULT"
_ZN7cutlass13device_kernelIN5flash19enable_sm80_to_sm89INS1_16FlashAttnFwdSm80INS1_25CollectiveMainloopFwdSm80ILi8ELi1ELb0EN4cute5tupleIJNS5_1CILi128EEENS7_ILi64EEENS7_ILi192EEEEEELi192ENS_6half_tEfNS_4arch4Sm80ELb1ELb0ELb0ELb1ELb0ELb1ELb1ELb0EEENS1_21CollectiveEpilogueFwdINS6_IJS8_SA_S9_EEENS6_IJNS7_ILi1EEESI_SI_EEESC_SE_Li256ELb1ELb1ELb0ELb0EEENS1_19SingleTileSchedulerILb1ELb0ELb1ELi128EEEEEEEEEvNT_6ParamsE:
[----:B------:R-:W-:Y:S01]  /*0000*/  LDC R1, c[0x0][0x37c] ;  /* 0x0000df00ff017b82 */ /* 0x000fe20000000800 */
[----:B------:R-:W-:Y:S05]  /*0010*/  EXIT ;  /* 0x000000000000794d */ /* 0x000fea0003800000 */
.L_x_26:
        /* <DEDUP_REMOVED lines=14> */
.L_x_62:


//--------------------- .text._ZN7cutlass13device_kernelIN5flash19enable_sm80_to_sm89INS1_16FlashAttnFwdSm80INS1_25CollectiveMainloopFwdSm80ILi8ELi2ELb1EN4cute5tupleIJNS5_1CILi128EEENS7_ILi96EEENS7_ILi192EEEEEELi192ENS_6half_tEfNS_4arch4Sm80ELb0ELb0ELb0ELb0ELb0ELb0ELb1ELb0EEENS1_21CollectiveEpilogueFwdINS6_IJS8_SA_S9_EEENS6_IJNS7_ILi1EEESI_SI_EEESC_SE_Li256ELb0ELb1ELb0ELb0EEENS1_19SingleTileSchedulerILb0ELb0ELb1ELi128EEEEEEEEEvNT_6ParamsE --------------------------
	.section	.text._ZN7cutlass13device_kernelIN5flash19enable_sm80_to_sm89INS1_16FlashAttnFwdSm80INS1_25CollectiveMainloopFwdSm80ILi8ELi2ELb1EN4cute5tupleIJNS5_1CILi128EEENS7_ILi96EEENS7_ILi192EEEEEELi192ENS_6half_tEfNS_4arch4Sm80ELb0ELb0ELb0ELb0ELb0ELb0ELb1ELb0EEENS1_21CollectiveEpilogueFwdINS6_IJS8_SA_S9_EEENS6_IJNS7_ILi1EEESI_SI_EEESC_SE_Li256ELb0ELb1ELb0ELb0EEENS1_19SingleTileSchedulerILb0ELb0ELb1ELi128EEEEEEEEEvNT_6ParamsE,"ax",@progbits
	.align	128
.text._ZN7cutlass13device_kernelIN5flash19enable_sm80_to_sm89INS1_16FlashAttnFwdSm80INS1_25CollectiveMainloopFwdSm80ILi8ELi2ELb1EN4cute5tupleIJNS5_1CILi128EEENS7_ILi96EEENS7_ILi192EEEEEELi192ENS_6half_tEfNS_4arch4Sm80ELb0ELb0ELb0ELb0ELb0ELb0ELb1ELb0EEENS1_21CollectiveEpilogueFwdINS6_IJS8_SA_S9_EEENS6_IJNS7_ILi1EEESI_SI_EEESC_SE_Li256ELb0ELb1ELb0ELb0EEENS1_19SingleTileSchedulerILb0ELb0ELb1ELi128EEEEEEEEEvNT_6ParamsE:
        .type           _ZN7cutlass13device_kernelIN5flash19enable_sm80_to_sm89INS1_16FlashAttnFwdSm80INS1_25CollectiveMainloopFwdSm80ILi8ELi2ELb1EN4cute5tupleIJNS5_1CILi128EEENS7_ILi96EEENS7_ILi192EEEEEELi192ENS_6half_tEfNS_4arch4Sm80ELb0ELb0ELb0ELb0ELb0ELb0ELb1ELb0EEENS1_21CollectiveEpilogueFwdINS6_IJS8_SA_S9_EEENS6_IJNS7_ILi1EEESI_SI_EEESC_SE_Li256ELb0ELb1ELb0ELb0EEENS1_19SingleTileSchedulerILb0ELb0ELb1ELi128EEEEEEEEEvNT_6ParamsE,@function
        .size           _ZN7cutlass13device_kernelIN5flash19enable_sm80_to_sm89INS1_16FlashAttnFwdSm80INS1_25CollectiveMainloopFwdSm80ILi8ELi2ELb1EN4cute5tupleIJNS5_1CILi128EEENS7_ILi96EEENS7_ILi192EEEEEELi192ENS_6half_tEfNS_4arch4Sm80ELb0ELb0ELb0ELb0ELb0ELb0ELb1ELb0EEENS1_21CollectiveEpilogueFwdINS6_IJS8_SA_S9_EEENS6_IJNS7_ILi1EEESI_SI_EEESC_SE_Li256ELb0ELb1ELb0ELb0EEENS1_19SingleTileSchedulerILb0ELb0ELb1ELi128EEEEEEEEEvNT_6ParamsE,(.L_x_63 - _ZN7cutlass13device_kernelIN5flash19enable_sm80_to_sm89INS1_16FlashAttnFwdSm80INS1_25CollectiveMainloopFwdSm80ILi8ELi2ELb1EN4cute5tupleIJNS5_1CILi128EEENS7_ILi96EEENS7_ILi192EEEEEELi192ENS_6half_tEfNS_4arch4Sm80ELb0ELb0ELb0ELb0ELb0ELb0ELb1ELb0EEENS1_21CollectiveEpilogueFwdINS6_IJS8_SA_S9_EEENS6_IJNS7_ILi1EEESI_SI_EEESC_SE_Li256ELb0ELb1ELb0ELb0EEENS1_19SingleTileSchedulerILb0ELb0ELb1ELi128EEEEEEEEEvNT_6ParamsE)
        .other          _ZN7cutlass13device_kernelIN5flash19enable_sm80_to_sm89INS1_16FlashAttnFwdSm80INS1_25CollectiveMainloopFwdSm80ILi8ELi2ELb1EN4cute5tupleIJNS5_1CILi128EEENS7_ILi96EEENS7_ILi192EEEEEELi192ENS_6half_tEfNS_4arch4Sm80ELb0ELb0ELb0ELb0ELb0ELb0ELb1ELb0EEENS1_21CollectiveEpilogueFwdINS6_IJS8_SA_S9_EEENS6_IJNS7_ILi1EEESI_SI_EEESC_SE_Li256ELb0ELb1ELb0ELb0EEENS1_19SingleTileSchedulerILb0ELb0ELb1ELi128EEEEEEEEEvNT_6ParamsE,@"STO_CUDA_ENTRY STV_DEFAULT"
_ZN7cutlass13device_kernelIN5flash19enable_sm80_to_sm89INS1_16FlashAttnFwdSm80INS1_25CollectiveMainloopFwdSm80ILi8ELi2ELb1EN4cute5tupleIJNS5_1CILi128EEENS7_ILi96EEENS7_ILi192EEEEEELi192ENS_6half_tEfNS_4arch4Sm80ELb0ELb0ELb0ELb0ELb0ELb0ELb1ELb0EEENS1_21CollectiveEpilogueFwdINS6_IJS8_SA_S9_EEENS6_IJNS7_ILi1EEESI_SI_EEESC_SE_Li256ELb0ELb1ELb0ELb0EEENS1_19SingleTileSchedulerILb0ELb0ELb1ELi128EEEEEEEEEvNT_6ParamsE:
[----:B------:R-:W-:Y:S01]  /*0000*/  LDC R1, c[0x0][0x37c] ;  /* 0x0000df00ff017b82 */ /* 0x000fe20000000800 */
[----:B------:R-:W-:Y:S05]  /*0010*/  EXIT ;  /* 0x000000000000794d */ /* 0x000fea0003800000 */
.L_x_27:
        /* <DEDUP_REMOVED lines=14> */
.L_x_63:


//--------------------- .text._ZN7cutlass13device_kernelIN5flash19enable_sm80_to_sm89INS1_16FlashAttnFwdSm80INS1_25CollectiveMainloopFwdSm80ILi8ELi2ELb1EN4cute5tupleIJNS5_1CILi128EEENS7_ILi96EEENS7_ILi192EEEEEELi192ENS_6half_tEfNS_4arch4Sm80ELb0ELb0ELb0ELb1ELb0ELb0ELb1ELb0EEENS1_21CollectiveEpilogueFwdINS6_IJS8_SA_S9_EEENS6_IJNS7_ILi1EEESI_SI_EEESC_SE_Li256ELb1ELb1ELb0ELb0EEENS1_19SingleTileSchedulerILb1ELb0ELb1ELi128EEEEEEEEEvNT_6ParamsE --------------------------
	.section	.text._ZN7cutlass13device_kernelIN5flash19enable_sm80_to_sm89INS1_16FlashAttnFwdSm80INS1_25CollectiveMainloopFwdSm80ILi8ELi2ELb1EN4cute5tupleIJNS5_1CILi128EEENS7_ILi96EEENS7_ILi192EEEEEELi192ENS_6half_tEfNS_4arch4Sm80ELb0ELb0ELb0ELb1ELb0ELb0ELb1ELb0EEENS1_21CollectiveEpilogueFwdINS6_IJS8_SA_S9_EEENS6_IJNS7_ILi1EEESI_SI_EEESC_SE_Li256ELb1ELb1ELb0ELb0EEENS1_19SingleTileSchedulerILb1ELb0ELb1ELi128EEEEEEEEEvNT_6ParamsE,"ax",@progbits
	.align	128
.text._ZN7cutlass13device_kernelIN5flash19enable_sm80_to_sm89INS1_16FlashAttnFwdSm80INS1_25CollectiveMainloopFwdSm80ILi8ELi2ELb1EN4cute5tupleIJNS5_1CILi128EEENS7_ILi96EEENS7_ILi192EEEEEELi192ENS_6half_tEfNS_4arch4Sm80ELb0ELb0ELb0ELb1ELb0ELb0ELb1ELb0EEENS1_21CollectiveEpilogueFwdINS6_IJS8_SA_S9_EEENS6_IJNS7_ILi1EEESI_SI_EEESC_SE_Li256ELb1ELb1ELb0ELb0EEENS1_19SingleTileSchedulerILb1ELb0ELb1ELi128EEEEEEEEEvNT_6ParamsE:
        .type           _ZN7cutlass13device_kernelIN5flash19enable_sm80_to_sm89INS1_16FlashAttnFwdSm80INS1_25CollectiveMainloopFwdSm80ILi8ELi2ELb1EN4cute5tupleIJNS5_1CILi128EEENS7_ILi96EEENS7_ILi192EEEEEELi192ENS_6half_tEfNS_4arch4Sm80ELb0ELb0ELb0ELb1ELb0ELb0ELb1ELb0EEENS1_21CollectiveEpilogueFwdINS6_IJS8_SA_S9_EEENS6_IJNS7_ILi1EEESI_SI_EEESC_SE_Li256ELb1ELb1ELb0ELb0EEENS1_19SingleTileSchedulerILb1ELb0ELb1ELi128EEEEEEEEEvNT_6ParamsE,@function
        .size           _ZN7cutlass13device_kernelIN5flash19enable_sm80_to_sm89INS1_16FlashAttnFwdSm80INS1_25CollectiveMainloopFwdSm80ILi8ELi2ELb1EN4cute5tupleIJNS5_1CILi128EEENS7_ILi96EEENS7_ILi192EEEEEELi192ENS_6half_tEfNS_4arch4Sm80ELb0ELb0ELb0ELb1ELb0ELb0ELb1ELb0EEENS1_21CollectiveEpilogueFwdINS6_IJS8_SA_S9_EEENS6_IJNS7_ILi1EEESI_SI_EEESC_SE_Li256ELb1ELb1ELb0ELb0EEENS1_19SingleTileSchedulerILb1ELb0ELb1ELi128EEEEEEEEEvNT_6ParamsE,(.L_x_64 - _ZN7cutlass13device_kernelIN5flash19enable_sm80_to_sm89INS1_16FlashAttnFwdSm80INS1_25CollectiveMainloopFwdSm80ILi8ELi2ELb1EN4cute5tupleIJNS5_1CILi128EEENS7_ILi96EEENS7_ILi192EEEEEELi192ENS_6half_tEfNS_4arch4Sm80ELb0ELb0ELb0ELb1ELb0ELb0ELb1ELb0EEENS1_21CollectiveEpilogueFwdINS6_IJS8_SA_S9_EEENS6_IJNS7_ILi1EEESI_SI_EEESC_SE_Li256ELb1ELb1ELb0ELb0EEENS1_19SingleTileSchedulerILb1ELb0ELb1ELi128EEEEEEEEEvNT_6ParamsE)
        .other          _ZN7cutlass13device_kernelIN5flash19enable_sm80_to_sm89INS1_16FlashAttnFwdSm80INS1_25CollectiveMainloopFwdSm80ILi8ELi2ELb1EN4cute5tupleIJNS5_1CILi128EEENS7_ILi96EEENS7_ILi192EEEEEELi192ENS_6half_tEfNS_4arch4Sm80ELb0ELb0ELb0ELb1ELb0ELb0ELb1ELb0EEENS1_21CollectiveEpilogueFwdINS6_IJS8_SA_S9_EEENS6_IJNS7_ILi1EEESI_SI_EEESC_SE_Li256ELb1ELb1ELb0ELb0EEENS1_19SingleTileSchedulerILb1ELb0ELb1ELi128EEEEEEEEEvNT_6ParamsE,@"STO_CUDA_ENTRY STV_DEFAULT"
_ZN7cutlass13device_kernelIN5flash19enable_sm80_to_sm89INS1_16FlashAttnFwdSm80INS1_25CollectiveMainloopFwdSm80ILi8ELi2ELb1EN4cute5tupleIJNS5_1CILi128EEENS7_ILi96EEENS7_ILi192EEEEEELi192ENS_6half_tEfNS_4arch4Sm80ELb0ELb0ELb0ELb1ELb0ELb0ELb1ELb0EEENS1_21CollectiveEpilogueFwdINS6_IJS8_SA_S9_EEENS6_IJNS7_ILi1EEESI_SI_EEESC_SE_Li256ELb1ELb1ELb0ELb0EEENS1_19SingleTileSchedulerILb1ELb0ELb1ELi128EEEEEEEEEvNT_6ParamsE:
[----:B------:R-:W-:Y:S01]  /*0000*/  LDC R1, c[0x0][0x37c] ;  /* 0x0000df00ff017b82 */ /* 0x000fe20000000800 */
[----:B------:R-:W-:Y:S05]  /*0010*/  EXIT ;  /* 0x000000000000794d */ /* 0x000fea0003800000 */
.L_x_28:
        /* <DEDUP_REMOVED lines=14> */
.L_x_64:


//--------------------- .text._ZN7cutlass13device_kernelIN5flash19enable_sm80_to_sm89INS1_16FlashAttnFwdSm80INS1_25CollectiveMainloopFwdSm80ILi8ELi2ELb0EN4cute5tupleIJNS5_1CILi128EEENS7_ILi64EEENS7_ILi192EEEEEELi192ENS_6half_tEfNS_4arch4Sm80ELb0ELb0ELb0ELb1ELb0ELb1ELb1ELb0EEENS1_21CollectiveEpilogueFwdINS6_IJS8_SA_S9_EEENS6_IJNS7_ILi1EEESI_SI_EEESC_SE_Li256ELb1ELb1ELb0ELb0EEENS1_19SingleTileSchedulerILb1ELb0ELb1ELi128EEEEEEEEEvNT_6ParamsE --------------------------
	.section	.text._ZN7cutlass13device_kernelIN5flash19enable_sm80_to_sm89INS1_16FlashAttnFwdSm80INS1_25CollectiveMainloopFwdSm80ILi8ELi2ELb0EN4cute5tupleIJNS5_1CILi128EEENS7_ILi64EEENS7_ILi192EEEEEELi192ENS_6half_tEfNS_4arch4Sm80ELb0ELb0ELb0ELb1ELb0ELb1ELb1ELb0EEENS1_21CollectiveEpilogueFwdINS6_IJS8_SA_S9_EEENS6_IJNS7_ILi1EEESI_SI_EEESC_SE_Li256ELb1ELb1ELb0ELb0EEENS1_19SingleTileSchedulerILb1ELb0ELb1ELi128EEEEEEEEEvNT_6ParamsE,"ax",@progbits
	.align	128
.text._ZN7cutlass13device_kernelIN5flash19enable_sm80_to_sm89INS1_16FlashAttnFwdSm80INS1_25CollectiveMainloopFwdSm80ILi8ELi2ELb0EN4cute5tupleIJNS5_1CILi128EEENS7_ILi64EEENS7_ILi192EEEEEELi192ENS_6half_tEfNS_4arch4Sm80ELb0ELb0ELb0ELb1ELb0ELb1ELb1ELb0EEENS1_21CollectiveEpilogueFwdINS6_IJS8_SA_S9_EEENS6_IJNS7_ILi1EEESI_SI_EEESC_SE_Li256ELb1ELb1ELb0ELb0EEENS1_19SingleTileSchedulerILb1ELb0ELb1ELi128EEEEEEEEEvNT_6ParamsE:
        .type           _ZN7cutlass13device_kernelIN5flash19enable_sm80_to_sm89INS1_16FlashAttnFwdSm80INS1_25CollectiveMainloopFwdSm80ILi8ELi2ELb0EN4cute5tupleIJNS5_1CILi128EEENS7_ILi64EEENS7_ILi192EEEEEELi192ENS_6half_tEfNS_4arch4Sm80ELb0ELb0ELb0ELb1ELb0ELb1ELb1ELb0EEENS1_21CollectiveEpilogueFwdINS6_IJS8_SA_S9_EEENS6_IJNS7_ILi1EEESI_SI_EEESC_SE_Li256ELb1ELb1ELb0ELb0EEENS1_19SingleTileSchedulerILb1ELb0ELb1ELi128EEEEEEEEEvNT_6ParamsE,@function
        .size           _ZN7cutlass13device_kernelIN5flash19enable_sm80_to_sm89INS1_16FlashAttnFwdSm80INS1_25CollectiveMainloopFwdSm80ILi8ELi2ELb0EN4cute5tupleIJNS5_1CILi128EEENS7_ILi64EEENS7_ILi192EEEEEELi192ENS_6half_tEfNS_4arch4Sm80ELb0ELb0ELb0ELb1ELb0ELb1ELb1ELb0EEENS1_21CollectiveEpilogueFwdINS6_IJS8_SA_S9_EEENS6_IJNS7_ILi1EEESI_SI_EEESC_SE_Li256ELb1ELb1ELb0ELb0EEENS1_19SingleTileSchedulerILb1ELb0ELb1ELi128EEEEEEEEEvNT_6ParamsE,(.L_x_65 - _ZN7cutlass13device_kernelIN5flash19enable_sm80_to_sm89INS1_16FlashAttnFwdSm80INS1_25CollectiveMainloopFwdSm80ILi8ELi2ELb0EN4cute5tupleIJNS5_1CILi128EEENS7_ILi64EEENS7_ILi192EEEEEELi192ENS_6half_tEfNS_4arch4Sm80ELb0ELb0ELb0ELb1ELb0ELb1ELb1ELb0EEENS1_21CollectiveEpilogueFwdINS6_IJS8_SA_S9_EEENS6_IJNS7_ILi1EEESI_SI_EEESC_SE_Li256ELb1ELb1ELb0ELb0EEENS1_19SingleTileSchedulerILb1ELb0ELb1ELi128EEEEEEEEEvNT_6ParamsE)
        .other          _ZN7cutlass13device_kernelIN5flash19enable_sm80_to_sm89INS1_16FlashAttnFwdSm80INS1_25CollectiveMainloopFwdSm80ILi8ELi2ELb0EN4cute5tupleIJNS5_1CILi128EEENS7_ILi64EEENS7_ILi192EEEEEELi192ENS_6half_tEfNS_4arch4Sm80ELb0ELb0ELb0ELb1ELb0ELb1ELb1ELb0EEENS1_21CollectiveEpilogueFwdINS6_IJS8_SA_S9_EEENS6_IJNS7_ILi1EEESI_SI_EEESC_SE_Li256ELb1ELb1ELb0ELb0EEENS1_19SingleTileSchedulerILb1ELb0ELb1ELi128EEEEEEEEEvNT_6ParamsE,@"STO_CUDA_ENTRY STV_DEFAULT"
_ZN7cutlass13device_kernelIN5flash19enable_sm80_to_sm89INS1_16FlashAttnFwdSm80INS1_25CollectiveMainloopFwdSm80ILi8ELi2ELb0EN4cute5tupleIJNS5_1CILi128EEENS7_ILi64EEENS7_ILi192EEEEEELi192ENS_6half_tEfNS_4arch4Sm80ELb0ELb0ELb0ELb1ELb0ELb1ELb1ELb0EEENS1_21CollectiveEpilogueFwdINS6_IJS8_SA_S9_EEENS6_IJNS7_ILi1EEESI_SI_EEESC_SE_Li256ELb1ELb1ELb0ELb0EEENS1_19SingleTileSchedulerILb1ELb0ELb1ELi128EEEEEEEEEvNT_6ParamsE:
[----:B------:R-:W-:Y:S01]  /*0000*/  LDC R1, c[0x0][0x37c] ;  /* 0x0000df00ff017b82 */ /* 0x000fe20000000800 */
[----:B------:R-:W-:Y:S05]  /*0010*/  EXIT ;  /* 0x000000000000794d */ /* 0x000fea0003800000 */
.L_x_29:
        /* <DEDUP_REMOVED lines=14> */
.L_x_65:


//--------------------- .text._ZN7cutlass13device_kernelIN5flash19enable_sm80_to_sm89INS1_16FlashAttnFwdSm80INS1_25CollectiveMainloopFwdSm80ILi8ELi2ELb0EN4cute5tupleIJNS5_1CILi128EEENS7_ILi64EEENS7_ILi192EEEEEELi192ENS_6half_tEfNS_4arch4Sm80ELb0ELb1ELb0ELb0ELb0ELb0ELb1ELb0EEENS1_21CollectiveEpilogueFwdINS6_IJS8_SA_S9_EEENS6_IJNS7_ILi1EEESI_SI_EEESC_SE_Li256ELb0ELb1ELb0ELb0EEENS1_19SingleTileSchedulerILb0ELb0ELb1ELi128EEEEEEEEEvNT_6ParamsE --------------------------
	.section	.text._ZN7cutlass13device_kernelIN5flash19enable_sm80_to_sm89INS1_16FlashAttnFwdSm80INS1_25CollectiveMainloopFwdSm80ILi8ELi2ELb0EN4cute5tupleIJNS5_1CILi128EEENS7_ILi64EEENS7_ILi192EEEEEELi192ENS_6half_tEfNS_4arch4Sm80ELb0ELb1ELb0ELb0ELb0ELb0ELb1ELb0EEENS1_21CollectiveEpilogueFwdINS6_IJS8_SA_S9_EEENS6_IJNS7_ILi1EEESI_SI_EEESC_SE_Li256ELb0ELb1ELb0ELb0EEENS1_19SingleTileSchedulerILb0ELb0ELb1ELi128EEEEEEEEEvNT_6ParamsE,"ax",@progbits
	.align	128
.text._ZN7cutlass13device_kernelIN5flash19enable_sm80_to_sm89INS1_16FlashAttnFwdSm80INS1_25CollectiveMainloopFwdSm80ILi8ELi2ELb0EN4cute5tupleIJNS5_1CILi128EEENS7_ILi64EEENS7_ILi192EEEEEELi192ENS_6half_tEfNS_4arch4Sm80ELb0ELb1ELb0ELb0ELb0ELb0ELb1ELb0EEENS1_21CollectiveEpilogueFwdINS6_IJS8_SA_S9_EEENS6_IJNS7_ILi1EEESI_SI_EEESC_SE_Li256ELb0ELb1ELb0ELb0EEENS1_19SingleTileSchedulerILb0ELb0ELb1ELi128EEEEEEEEEvNT_6ParamsE:
        .type           _ZN7cutlass13device_kernelIN5flash19enable_sm80_to_sm89INS1_16FlashAttnFwdSm80INS1_25CollectiveMainloopFwdSm80ILi8ELi2ELb0EN4cute5tupleIJNS5_1CILi128EEENS7_ILi64EEENS7_ILi192EEEEEELi192ENS_6half_tEfNS_4arch4Sm80ELb0ELb1ELb0ELb0ELb0ELb0ELb1ELb0EEENS1_21CollectiveEpilogueFwdINS6_IJS8_SA_S9_EEENS6_IJNS7_ILi1EEESI_SI_EEESC_SE_Li256ELb0ELb1ELb0ELb0EEENS1_19SingleTileSchedulerILb0ELb0ELb1ELi128EEEEEEEEEvNT_6ParamsE,@function
        .size           _ZN7cutlass13device_kernelIN5flash19enable_sm80_to_sm89INS1_16FlashAttnFwdSm80INS1_25CollectiveMainloopFwdSm80ILi8ELi2ELb0EN4cute5tupleIJNS5_1CILi128EEENS7_ILi64EEENS7_ILi192EEEEEELi192ENS_6half_tEfNS_4arch4Sm80ELb0ELb1ELb0ELb0ELb0ELb0ELb1ELb0EEENS1_21CollectiveEpilogueFwdINS6_IJS8_SA_S9_EEENS6_IJNS7_ILi1EEESI_SI_EEESC_SE_Li256ELb0ELb1ELb0ELb0EEENS1_19SingleTileSchedulerILb0ELb0ELb1ELi128EEEEEEEEEvNT_6ParamsE,(.L_x_66 - _ZN7cutlass13device_kernelIN5flash19enable_sm80_to_sm89INS1_16FlashAttnFwdSm80INS1_25CollectiveMainloopFwdSm80ILi8ELi2ELb0EN4cute5tupleIJNS5_1CILi128EEENS7_ILi64EEENS7_ILi192EEEEEELi192ENS_6half_tEfNS_4arch4Sm80ELb0ELb1ELb0ELb0ELb0ELb0ELb1ELb0EEENS1_21CollectiveEpilogueFwdINS6_IJS8_SA_S9_EEENS6_IJNS7_ILi1EEESI_SI_EEESC_SE_Li256ELb0ELb1ELb0ELb0EEENS1_19SingleTileSchedulerILb0ELb0ELb1ELi128EEEEEEEEEvNT_6ParamsE)
        .other          _ZN7cutlass13device_kernelIN5flash19enable_sm80_to_sm89INS1_16FlashAttnFwdSm80INS1_25CollectiveMainloopFwdSm80ILi8ELi2ELb0EN4cute5tupleIJNS5_1CILi128EEENS7_ILi64EEENS7_ILi192EEEEEELi192ENS_6half_tEfNS_4arch4Sm80ELb0ELb1ELb0ELb0ELb0ELb0ELb1ELb0EEENS1_21CollectiveEpilogueFwdINS6_IJS8_SA_S9_EEENS6_IJNS7_ILi1EEESI_SI_EEESC_SE_Li256ELb0ELb1ELb0ELb0EEENS1_19SingleTileSchedulerILb0ELb0ELb1ELi128EEEEEEEEEvNT_6ParamsE,@"STO_CUDA_ENTRY STV_DEFAULT"
_ZN7cutlass13device_kernelIN5flash19enable_sm80_to_sm89INS1_16FlashAttnFwdSm80INS1_25CollectiveMainloopFwdSm80ILi8ELi2ELb0EN4cute5tupleIJNS5_1CILi128EEENS7_ILi64EEENS7_ILi192EEEEEELi192ENS_6half_tEfNS_4arch4Sm80ELb0ELb1ELb0ELb0ELb0ELb0ELb1ELb0EEENS1_21CollectiveEpilogueFwdINS6_IJS8_SA_S9_EEENS6_IJNS7_ILi1EEESI_SI_EEESC_SE_Li256ELb0ELb1ELb0ELb0EEENS1_19SingleTileSchedulerILb0ELb0ELb1ELi128EEEEEEEEEvNT_6ParamsE:
[----:B------:R-:W-:Y:S01]  /*0000*/  LDC R1, c[0x0][0x37c] ;  /* 0x0000df00ff017b82 */ /* 0x000fe20000000800 */
[----:B------:R-:W-:Y:S05]  /*0010*/  EXIT ;  /* 0x000000000000794d */ /* 0x000fea0003800000 */
.L_x_30:
        /* <DEDUP_REMOVED lines=14> */
.L_x_66:


//--------------------- .text._ZN7cutlass13device_kernelIN5flash19enable_sm80_to_sm89INS1_16FlashAttnFwdSm80INS1_25CollectiveMainloopFwdSm80ILi8ELi2ELb0EN4cute5tupleIJNS5_1CILi128EEENS7_ILi64EEENS7_ILi192EEEEEELi192ENS_6half_tEfNS_4arch4Sm80ELb0ELb1ELb0ELb1ELb0ELb0ELb1ELb0EEENS1_21CollectiveEpilogueFwdINS6_IJS8_SA_S9_EEENS6_IJNS7_ILi1EEESI_SI_EEESC_SE_Li256ELb1ELb1ELb0ELb0EEENS1_19SingleTileSchedulerILb1ELb0ELb1ELi128EEEEEEEEEvNT_6ParamsE --------------------------
	.section	.text._ZN7cutlass13device_kernelIN5flash19enable_sm80_to_sm89INS1_16FlashAttnFwdSm80INS1_25CollectiveMainloopFwdSm80ILi8ELi2ELb0EN4cute5tupleIJNS5_1CILi128EEENS7_ILi64EEENS7_ILi192EEEEEELi192ENS_6half_tEfNS_4arch4Sm80ELb0ELb1ELb0ELb1ELb0ELb0ELb1ELb0EEENS1_21CollectiveEpilogueFwdINS6_IJS8_SA_S9_EEENS6_IJNS7_ILi1EEESI_SI_EEESC_SE_Li256ELb1ELb1ELb0ELb0EEENS1_19SingleTileSchedulerILb1ELb0ELb1ELi128EEEEEEEEEvNT_6ParamsE,"ax",@progbits
	.align	128
.text._ZN7cutlass13device_kernelIN5flash19enable_sm80_to_sm89INS1_16FlashAttnFwdSm80INS1_25CollectiveMainloopFwdSm80ILi8ELi2ELb0EN4cute5tupleIJNS5_1CILi128EEENS7_ILi64EEENS7_ILi192EEEEEELi192ENS_6half_tEfNS_4arch4Sm80ELb0ELb1ELb0ELb1ELb0ELb0ELb1ELb0EEENS1_21CollectiveEpilogueFwdINS6_IJS8_SA_S9_EEENS6_IJNS7_ILi1EEESI_SI_EEESC_SE_Li256ELb1ELb1ELb0ELb0EEENS1_19SingleTileSchedulerILb1ELb0ELb1ELi128EEEEEEEEEvNT_6ParamsE:
        .type           _ZN7cutlass13device_kernelIN5flash19enable_sm80_to_sm89INS1_16FlashAttnFwdSm80INS1_25CollectiveMainloopFwdSm80ILi8ELi2ELb0EN4cute5tupleIJNS5_1CILi128EEENS7_ILi64EEENS7_ILi192EEEEEELi192ENS_6half_tEfNS_4arch4Sm80ELb0ELb1ELb0ELb1ELb0ELb0ELb1ELb0EEENS1_21CollectiveEpilogueFwdINS6_IJS8_SA_S9_EEENS6_IJNS7_ILi1EEESI_SI_EEESC_SE_Li256ELb1ELb1ELb0ELb0EEENS1_19SingleTileSchedulerILb1ELb0ELb1ELi128EEEEEEEEEvNT_6ParamsE,@function
        .size           _ZN7cutlass13device_kernelIN5flash19enable_sm80_to_sm89INS1_16FlashAttnFwdSm80INS1_25CollectiveMainloopFwdSm80ILi8ELi2ELb0EN4cute5tupleIJNS5_1CILi128EEENS7_ILi64EEENS7_ILi192EEEEEELi192ENS_6half_tEfNS_4arch4Sm80ELb0ELb1ELb0ELb1ELb0ELb0ELb1ELb0EEENS1_21CollectiveEpilogueFwdINS6_IJS8_SA_S9_EEENS6_IJNS7_ILi1EEESI_SI_EEESC_SE_Li256ELb1ELb1ELb0ELb0EEENS1_19SingleTileSchedulerILb1ELb0ELb1ELi128EEEEEEEEEvNT_6ParamsE,(.L_x_67 - _ZN7cutlass13device_kernelIN5flash19enable_sm80_to_sm89INS1_16FlashAttnFwdSm80INS1_25CollectiveMainloopFwdSm80ILi8ELi2ELb0EN4cute5tupleIJNS5_1CILi128EEENS7_ILi64EEENS7_ILi192EEEEEELi192ENS_6half_tEfNS_4arch4Sm80ELb0ELb1ELb0ELb1ELb0ELb0ELb1ELb0EEENS1_21CollectiveEpilogueFwdINS6_IJS8_SA_S9_EEENS6_IJNS7_ILi1EEESI_SI_EEESC_SE_Li256ELb1ELb1ELb0ELb0EEENS1_19SingleTileSchedulerILb1ELb0ELb1ELi128EEEEEEEEEvNT_6ParamsE)
        .other          _ZN7cutlass13device_kernelIN5flash19enable_sm80_to_sm89INS1_16FlashAttnFwdSm80INS1_25CollectiveMainloopFwdSm80ILi8ELi2ELb0EN4cute5tupleIJNS5_1CILi128EEENS7_ILi64EEENS7_ILi192EEEEEELi192ENS_6half_tEfNS_4arch4Sm80ELb0ELb1ELb0ELb1ELb0ELb0ELb1ELb0EEENS1_21CollectiveEpilogueFwdINS6_IJS8_SA_S9_EEENS6_IJNS7_ILi1EEESI_SI_EEESC_SE_Li256ELb1ELb1ELb0ELb0EEENS1_19SingleTileSchedulerILb1ELb0ELb1ELi128EEEEEEEEEvNT_6ParamsE,@"STO_CUDA_ENTRY STV_DEFAULT"
_ZN7cutlass13device_kernelIN5flash19enable_sm80_to_sm89INS1_16FlashAttnFwdSm80INS1_25CollectiveMainloopFwdSm80ILi8ELi2ELb0EN4cute5tupleIJNS5_1CILi128EEENS7_ILi64EEENS7_ILi192EEEEEELi192ENS_6half_tEfNS_4arch4Sm80ELb0ELb1ELb0ELb1ELb0ELb0ELb1ELb0EEENS1_21CollectiveEpilogueFwdINS6_IJS8_SA_S9_EEENS6_IJNS7_ILi1EEESI_SI_EEESC_SE_Li256ELb1ELb1ELb0ELb0EEENS1_19SingleTileSchedulerILb1ELb0ELb1ELi128EEEEEEEEEvNT_6ParamsE:
[----:B------:R-:W-:Y:S01]  /*0000*/  LDC R1, c[0x0][0x37c] ;  /* 0x0000df00ff017b82 */ /* 0x000fe20000000800 */
[----:B------:R-:W-:Y:S05]  /*0010*/  EXIT ;  /* 0x000000000000794d */ /* 0x000fea0003800000 */
.L_x_31:
        /* <DEDUP_REMOVED lines=14> */
.L_x_67:


//--------------------- .text._ZN7cutlass13device_kernelIN5flash19enable_sm80_to_sm89INS1_16FlashAttnFwdSm80INS1_25CollectiveMainloopFwdSm80ILi8ELi2ELb0EN4cute5tupleIJNS5_1CILi128EEENS7_ILi64EEENS7_ILi192EEEEEELi192ENS_6half_tEfNS_4arch4Sm80ELb0ELb1ELb0ELb1ELb0ELb1ELb1ELb0EEENS1_21CollectiveEpilogueFwdINS6_IJS8_SA_S9_EEENS6_IJNS7_ILi1EEESI_SI_EEESC_SE_Li256ELb1ELb1ELb0ELb0EEENS1_19SingleTileSchedulerILb1ELb0ELb1ELi128EEEEEEEEEvNT_6ParamsE --------------------------
	.section	.text._ZN7cutlass13device_kernelIN5flash19enable_sm80_to_sm89INS1_16FlashAttnFwdSm80INS1_25CollectiveMainloopFwdSm80ILi8ELi2ELb0EN4cute5tupleIJNS5_1CILi128EEENS7_ILi64EEENS7_ILi192EEEEEELi192ENS_6half_tEfNS_4arch4Sm80ELb0ELb1ELb0ELb1ELb0ELb1ELb1ELb0EEENS1_21CollectiveEpilogueFwdINS6_IJS8_SA_S9_EEENS6_IJNS7_ILi1EEESI_SI_EEESC_SE_Li256ELb1ELb1ELb0ELb0EEENS1_19SingleTileSchedulerILb1ELb0ELb1ELi128EEEEEEEEEvNT_6ParamsE,"ax",@progbits
	.align	128
.text._ZN7cutlass13device_kernelIN5flash19enable_sm80_to_sm89INS1_16FlashAttnFwdSm80INS1_25CollectiveMainloopFwdSm80ILi8ELi2ELb0EN4cute5tupleIJNS5_1CILi128EEENS7_ILi64EEENS7_ILi192EEEEEELi192ENS_6half_tEfNS_4arch4Sm80ELb0ELb1ELb0ELb1ELb0ELb1ELb1ELb0EEENS1_21CollectiveEpilogueFwdINS6_IJS8_SA_S9_EEENS6_IJNS7_ILi1EEESI_SI_EEESC_SE_Li256ELb1ELb1ELb0ELb0EEENS1_19SingleTileSchedulerILb1ELb0ELb1ELi128EEEEEEEEEvNT_6ParamsE:
        .type           _ZN7cutlass13device_kernelIN5flash19enable_sm80_to_sm89INS1_16FlashAttnFwdSm80INS1_25CollectiveMainloopFwdSm80ILi8ELi2ELb0EN4cute5tupleIJNS5_1CILi128EEENS7_ILi64EEENS7_ILi192EEEEEELi192ENS_6half_tEfNS_4arch4Sm80ELb0ELb1ELb0ELb1ELb0ELb1ELb1ELb0EEENS1_21CollectiveEpilogueFwdINS6_IJS8_SA_S9_EEENS6_IJNS7_ILi1EEESI_SI_EEESC_SE_Li256ELb1ELb1ELb0ELb0EEENS1_19SingleTileSchedulerILb1ELb0ELb1ELi128EEEEEEEEEvNT_6ParamsE,@function
        .size           _ZN7cutlass13device_kernelIN5flash19enable_sm80_to_sm89INS1_16FlashAttnFwdSm80INS1_25CollectiveMainloopFwdSm80ILi8ELi2ELb0EN4cute5tupleIJNS5_1CILi128EEENS7_ILi64EEENS7_ILi192EEEEEELi192ENS_6half_tEfNS_4arch4Sm80ELb0ELb1ELb0ELb1ELb0ELb1ELb1ELb0EEENS1_21CollectiveEpilogueFwdINS6_IJS8_SA_S9_EEENS6_IJNS7_ILi1EEESI_SI_EEESC_SE_Li256ELb1ELb1ELb0ELb0EEENS1_19SingleTileSchedulerILb1ELb0ELb1ELi128EEEEEEEEEvNT_6ParamsE,(.L_x_68 - _ZN7cutlass13device_kernelIN5flash19enable_sm80_to_sm89INS1_16FlashAttnFwdSm80INS1_25CollectiveMainloopFwdSm80ILi8ELi2ELb0EN4cute5tupleIJNS5_1CILi128EEENS7_ILi64EEENS7_ILi192EEEEEELi192ENS_6half_tEfNS_4arch4Sm80ELb0ELb1ELb0ELb1ELb0ELb1ELb1ELb0EEENS1_21CollectiveEpilogueFwdINS6_IJS8_SA_S9_EEENS6_IJNS7_ILi1EEESI_SI_EEESC_SE_Li256ELb1ELb1ELb0ELb0EEENS1_19SingleTileSchedulerILb1ELb0ELb1ELi128EEEEEEEEEvNT_6ParamsE)
        .other          _ZN7cutlass13device_kernelIN5flash19enable_sm80_to_sm89INS1_16FlashAttnFwdSm80INS1_25CollectiveMainloopFwdSm80ILi8ELi2ELb0EN4cute5tupleIJNS5_1CILi128EEENS7_ILi64EEENS7_ILi192EEEEEELi192ENS_6half_tEfNS_4arch4Sm80ELb0ELb1ELb0ELb1ELb0ELb1ELb1ELb0EEENS1_21CollectiveEpilogueFwdINS6_IJS8_SA_S9_EEENS6_IJNS7_ILi1EEESI_SI_EEESC_SE_Li256ELb1ELb1ELb0ELb0EEENS1_19SingleTileSchedulerILb1ELb0ELb1ELi128EEEEEEEEEvNT_6ParamsE,@"STO_CUDA_ENTRY STV_DEFAULT"
_ZN7cutlass13device_kernelIN5flash19enable_sm80_to_sm89INS1_16FlashAttnFwdSm80INS1_25CollectiveMainloopFwdSm80ILi8ELi2ELb0EN4cute5tupleIJNS5_1CILi128EEENS7_ILi64EEENS7_ILi192EEEEEELi192ENS_6half_tEfNS_4arch4Sm80ELb0ELb1ELb0ELb1ELb0ELb1ELb1ELb0EEENS1_21CollectiveEpilogueFwdINS6_IJS8_SA_S9_EEENS6_IJNS7_ILi1EEESI_SI_EEESC_SE_Li256ELb1ELb1ELb0ELb0EEENS1_19SingleTileSchedulerILb1ELb0ELb1ELi128EEEEEEEEEvNT_6ParamsE:
[----:B------:R-:W-:Y:S01]  /*0000*/  LDC R1, c[0x0][0x37c] ;  /* 0x0000df00ff017b82 */ /* 0x000fe20000000800 */
[----:B------:R-:W-:Y:S05]  /*0010*/  EXIT ;  /* 0x000000000000794d */ /* 0x000fea0003800000 */
.L_x_32:
        /* <DEDUP_REMOVED lines=14> */
.L_x_68:


//--------------------- .text._ZN7cutlass13device_kernelIN5flash19enable_sm80_to_sm89INS1_16FlashAttnFwdSm80INS1_25CollectiveMainloopFwdSm80ILi8ELi2ELb1EN4cute5tupleIJNS5_1CILi128EEENS7_ILi96EEENS7_ILi192EEEEEELi192ENS_6half_tEfNS_4arch4Sm80ELb1ELb0ELb0ELb0ELb0ELb0ELb1ELb0EEENS1_21CollectiveEpilogueFwdINS6_IJS8_SA_S9_EEENS6_IJNS7_ILi1EEESI_SI_EEESC_SE_Li256ELb0ELb1ELb0ELb0EEENS1_30DynamicPersistentTileSchedulerILi256ELi256ELb0ELb1ELb0EEEEEEEEEvNT_6ParamsE --------------------------
	.section	.text._ZN7cutlass13device_kernelIN5flash19enable_sm80_to_sm89INS1_16FlashAttnFwdSm80INS1_25CollectiveMainloopFwdSm80ILi8ELi2ELb1EN4cute5tupleIJNS5_1CILi128EEENS7_ILi96EEENS7_ILi192EEEEEELi192ENS_6half_tEfNS_4arch4Sm80ELb1ELb0ELb0ELb0ELb0ELb0ELb1ELb0EEENS1_21CollectiveEpilogueFwdINS6_IJS8_SA_S9_EEENS6_IJNS7_ILi1EEESI_SI_EEESC_SE_Li256ELb0ELb1ELb0ELb0EEENS1_30DynamicPersistentTileSchedulerILi256ELi256ELb0ELb1ELb0EEEEEEEEEvNT_6ParamsE,"ax",@progbits
	.align	128
.text._ZN7cutlass13device_kernelIN5flash19enable_sm80_to_sm89INS1_16FlashAttnFwdSm80INS1_25CollectiveMainloopFwdSm80ILi8ELi2ELb1EN4cute5tupleIJNS5_1CILi128EEENS7_ILi96EEENS7_ILi192EEEEEELi192ENS_6half_tEfNS_4arch4Sm80ELb1ELb0ELb0ELb0ELb0ELb0ELb1ELb0EEENS1_21CollectiveEpilogueFwdINS6_IJS8_SA_S9_EEENS6_IJNS7_ILi1EEESI_SI_EEESC_SE_Li256ELb0ELb1ELb0ELb0EEENS1_30DynamicPersistentTileSchedulerILi256ELi256ELb0ELb1ELb0EEEEEEEEEvNT_6ParamsE:
        .type           _ZN7cutlass13device_kernelIN5flash19enable_sm80_to_sm89INS1_16FlashAttnFwdSm80INS1_25CollectiveMainloopFwdSm80ILi8ELi2ELb1EN4cute5tupleIJNS5_1CILi128EEENS7_ILi96EEENS7_ILi192EEEEEELi192ENS_6half_tEfNS_4arch4Sm80ELb1ELb0ELb0ELb0ELb0ELb0ELb1ELb0EEENS1_21CollectiveEpilogueFwdINS6_IJS8_SA_S9_EEENS6_IJNS7_ILi1EEESI_SI_EEESC_SE_Li256ELb0ELb1ELb0ELb0EEENS1_30DynamicPersistentTileSchedulerILi256ELi256ELb0ELb1ELb0EEEEEEEEEvNT_6ParamsE,@function
        .size           _ZN7cutlass13device_kernelIN5flash19enable_sm80_to_sm89INS1_16FlashAttnFwdSm80INS1_25CollectiveMainloopFwdSm80ILi8ELi2ELb1EN4cute5tupleIJNS5_1CILi128EEENS7_ILi96EEENS7_ILi192EEEEEELi192ENS_6half_tEfNS_4arch4Sm80ELb1ELb0ELb0ELb0ELb0ELb0ELb1ELb0EEENS1_21CollectiveEpilogueFwdINS6_IJS8_SA_S9_EEENS6_IJNS7_ILi1EEESI_SI_EEESC_SE_Li256ELb0ELb1ELb0ELb0EEENS1_30DynamicPersistentTileSchedulerILi256ELi256ELb0ELb1ELb0EEEEEEEEEvNT_6ParamsE,(.L_x_69 - _ZN7cutlass13device_kernelIN5flash19enable_sm80_to_sm89INS1_16FlashAttnFwdSm80INS1_25CollectiveMainloopFwdSm80ILi8ELi2ELb1EN4cute5tupleIJNS5_1CILi128EEENS7_ILi96EEENS7_ILi192EEEEEELi192ENS_6half_tEfNS_4arch4Sm80ELb1ELb0ELb0ELb0ELb0ELb0ELb1ELb0EEENS1_21CollectiveEpilogueFwdINS6_IJS8_SA_S9_EEENS6_IJNS7_ILi1EEESI_SI_EEESC_SE_Li256ELb0ELb1ELb0ELb0EEENS1_30DynamicPersistentTileSchedulerILi256ELi256ELb0ELb1ELb0EEEEEEEEEvNT_6ParamsE)
        .other          _ZN7cutlass13device_kernelIN5flash19enable_sm80_to_sm89INS1_16FlashAttnFwdSm80INS1_25CollectiveMainloopFwdSm80ILi8ELi2ELb1EN4cute5tupleIJNS5_1CILi128EEENS7_ILi96EEENS7_ILi192EEEEEELi192ENS_6half_tEfNS_4arch4Sm80ELb1ELb0ELb0ELb0ELb0ELb0ELb1ELb0EEENS1_21CollectiveEpilogueFwdINS6_IJS8_SA_S9_EEENS6_IJNS7_ILi1EEESI_SI_EEESC_SE_Li256ELb0ELb1ELb0ELb0EEENS1_30DynamicPersistentTileSchedulerILi256ELi256ELb0ELb1ELb0EEEEEEEEEvNT_6ParamsE,@"STO_CUDA_ENTRY STV_DEFAULT"
_ZN7cutlass13device_kernelIN5flash19enable_sm80_to_sm89INS1_16FlashAttnFwdSm80INS1_25CollectiveMainloopFwdSm80ILi8ELi2ELb1EN4cute5tupleIJNS5_1CILi128EEENS7_ILi96EEENS7_ILi192EEEEEELi192ENS_6half_tEfNS_4arch4Sm80ELb1ELb0ELb0ELb0ELb0ELb0ELb1ELb0EEENS1_21CollectiveEpilogueFwdINS6_IJS8_SA_S9_EEENS6_IJNS7_ILi1EEESI_SI_EEESC_SE_Li256ELb0ELb1ELb0ELb0EEENS1_30DynamicPersistentTileSchedulerILi256ELi256ELb0ELb1ELb0EEEEEEEEEvNT_6ParamsE:
[----:B------:R-:W-:Y:S01]  /*0000*/  LDC R1, c[0x0][0x37c] ;  /* 0x0000df00ff017b82 */ /* 0x000fe20000000800 */
[----:B------:R-:W-:Y:S05]  /*0010*/  EXIT ;  /* 0x000000000000794d */ /* 0x000fea0003800000 */
.L_x_33:
        /* <DEDUP_REMOVED lines=14> */
.L_x_69:


//--------------------- .text._ZN7cutlass13device_kernelIN5flash19enable_sm80_to_sm89INS1_16FlashAttnFwdSm80INS1_25CollectiveMainloopFwdSm80ILi8ELi2ELb1EN4cute5tupleIJNS5_1CILi128EEENS7_ILi96EEENS7_ILi192EEEEEELi192ENS_6half_tEfNS_4arch4Sm80ELb1ELb0ELb0ELb1ELb0ELb0ELb1ELb0EEENS1_21CollectiveEpilogueFwdINS6_IJS8_SA_S9_EEENS6_IJNS7_ILi1EEESI_SI_EEESC_SE_Li256ELb1ELb1ELb0ELb0EEENS1_19SingleTileSchedulerILb1ELb0ELb1ELi128EEEEEEEEEvNT_6ParamsE --------------------------
	.section	.text._ZN7cutlass13device_kernelIN5flash19enable_sm80_to_sm89INS1_16FlashAttnFwdSm80INS1_25CollectiveMainloopFwdSm80ILi8ELi2ELb1EN4cute5tupleIJNS5_1CILi128EEENS7_ILi96EEENS7_ILi192EEEEEELi192ENS_6half_tEfNS_4arch4Sm80ELb1ELb0ELb0ELb1ELb0ELb0ELb1ELb0EEENS1_21CollectiveEpilogueFwdINS6_IJS8_SA_S9_EEENS6_IJNS7_ILi1EEESI_SI_EEESC_SE_Li256ELb1ELb1ELb0ELb0EEENS1_19SingleTileSchedulerILb1ELb0ELb1ELi128EEEEEEEEEvNT_6ParamsE,"ax",@progbits
	.align	128
.text._ZN7cutlass13device_kernelIN5flash19enable_sm80_to_sm89INS1_16FlashAttnFwdSm80INS1_25CollectiveMainloopFwdSm80ILi8ELi2ELb1EN4cute5tupleIJNS5_1CILi128EEENS7_ILi96EEENS7_ILi192EEEEEELi192ENS_6half_tEfNS_4arch4Sm80ELb1ELb0ELb0ELb1ELb0ELb0ELb1ELb0EEENS1_21CollectiveEpilogueFwdINS6_IJS8_SA_S9_EEENS6_IJNS7_ILi1EEESI_SI_EEESC_SE_Li256ELb1ELb1ELb0ELb0EEENS1_19SingleTileSchedulerILb1ELb0ELb1ELi128EEEEEEEEEvNT_6ParamsE:
        .type           _ZN7cutlass13device_kernelIN5flash19enable_sm80_to_sm89INS1_16FlashAttnFwdSm80INS1_25CollectiveMainloopFwdSm80ILi8ELi2ELb1EN4cute5tupleIJNS5_1CILi128EEENS7_ILi96EEENS7_ILi192EEEEEELi192ENS_6half_tEfNS_4arch4Sm80ELb1ELb0ELb0ELb1ELb0ELb0ELb1ELb0EEENS1_21CollectiveEpilogueFwdINS6_IJS8_SA_S9_EEENS6_IJNS7_ILi1EEESI_SI_EEESC_SE_Li256ELb1ELb1ELb0ELb0EEENS1_19SingleTileSchedulerILb1ELb0ELb1ELi128EEEEEEEEEvNT_6ParamsE,@function
        .size           _ZN7cutlass13device_kernelIN5flash19enable_sm80_to_sm89INS1_16FlashAttnFwdSm80INS1_25CollectiveMainloopFwdSm80ILi8ELi2ELb1EN4cute5tupleIJNS5_1CILi128EEENS7_ILi96EEENS7_ILi192EEEEEELi192ENS_6half_tEfNS_4arch4Sm80ELb1ELb0ELb0ELb1ELb0ELb0ELb1ELb0EEENS1_21CollectiveEpilogueFwdINS6_IJS8_SA_S9_EEENS6_IJNS7_ILi1EEESI_SI_EEESC_SE_Li256ELb1ELb1ELb0ELb0EEENS1_19SingleTileSchedulerILb1ELb0ELb1ELi128EEEEEEEEEvNT_6ParamsE,(.L_x_70 - _ZN7cutlass13device_kernelIN5flash19enable_sm80_to_sm89INS1_16FlashAttnFwdSm80INS1_25CollectiveMainloopFwdSm80ILi8ELi2ELb1EN4cute5tupleIJNS5_1CILi128EEENS7_ILi96EEENS7_ILi192EEEEEELi192ENS_6half_tEfNS_4arch4Sm80ELb1ELb0ELb0ELb1ELb0ELb0ELb1ELb0EEENS1_21CollectiveEpilogueFwdINS6_IJS8_SA_S9_EEENS6_IJNS7_ILi1EEESI_SI_EEESC_SE_Li256ELb1ELb1ELb0ELb0EEENS1_19SingleTileSchedulerILb1ELb0ELb1ELi128EEEEEEEEEvNT_6ParamsE)
        .other          _ZN7cutlass13device_kernelIN5flash19enable_sm80_to_sm89INS1_16FlashAttnFwdSm80INS1_25CollectiveMainloopFwdSm80ILi8ELi2ELb1EN4cute5tupleIJNS5_1CILi128EEENS7_ILi96EEENS7_ILi192EEEEEELi192ENS_6half_tEfNS_4arch4Sm80ELb1ELb0ELb0ELb1ELb0ELb0ELb1ELb0EEENS1_21CollectiveEpilogueFwdINS6_IJS8_SA_S9_EEENS6_IJNS7_ILi1EEESI_SI_EEESC_SE_Li256ELb1ELb1ELb0ELb0EEENS1_19SingleTileSchedulerILb1ELb0ELb1ELi128EEEEEEEEEvNT_6ParamsE,@"STO_CUDA_ENTRY STV_DEFAULT"
_ZN7cutlass13device_kernelIN5flash19enable_sm80_to_sm89INS1_16FlashAttnFwdSm80INS1_25CollectiveMainloopFwdSm80ILi8ELi2ELb1EN4cute5tupleIJNS5_1CILi128EEENS7_ILi96EEENS7_ILi192EEEEEELi192ENS_6half_tEfNS_4arch4Sm80ELb1ELb0ELb0ELb1ELb0ELb0ELb1ELb0EEENS1_21CollectiveEpilogueFwdINS6_IJS8_SA_S9_EEENS6_IJNS7_ILi1EEESI_SI_EEESC_SE_Li256ELb1ELb1ELb0ELb0EEENS1_19SingleTileSchedulerILb1ELb0ELb1ELi128EEEEEEEEEvNT_6ParamsE:
[----:B------:R-:W-:Y:S01]  /*0000*/  LDC R1, c[0x0][0x37c] ;  /* 0x0000df00ff017b82 */ /* 0x000fe20000000800 */
[----:B------:R-:W-:Y:S05]  /*0010*/  EXIT ;  /* 0x000000000000794d */ /* 0x000fea0003800000 */
.L_x_34:
        /* <DEDUP_REMOVED lines=14> */
.L_x_70:


//--------------------- .text._ZN7cutlass13device_kernelIN5flash19enable_sm80_to_sm89INS1_16FlashAttnFwdSm80INS1_25CollectiveMainloopFwdSm80ILi8ELi2ELb0EN4cute5tupleIJNS5_1CILi128EEENS7_ILi64EEENS7_ILi192EEEEEELi192ENS_6half_tEfNS_4arch4Sm80ELb1ELb0ELb0ELb1ELb0ELb1ELb1ELb0EEENS1_21CollectiveEpilogueFwdINS6_IJS8_SA_S9_EEENS6_IJNS7_ILi1EEESI_SI_EEESC_SE_Li256ELb1ELb1ELb0ELb0EEENS1_19SingleTileSchedulerILb1ELb0ELb1ELi128EEEEEEEEEvNT_6ParamsE --------------------------
	.section	.text._ZN7cutlass13device_kernelIN5flash19enable_sm80_to_sm89INS1_16FlashAttnFwdSm80INS1_25CollectiveMainloopFwdSm80ILi8ELi2ELb0EN4cute5tupleIJNS5_1CILi128EEENS7_ILi64EEENS7_ILi192EEEEEELi192ENS_6half_tEfNS_4arch4Sm80ELb1ELb0ELb0ELb1ELb0ELb1ELb1ELb0EEENS1_21CollectiveEpilogueFwdINS6_IJS8_SA_S9_EEENS6_IJNS7_ILi1EEESI_SI_EEESC_SE_Li256ELb1ELb1ELb0ELb0EEENS1_19SingleTileSchedulerILb1ELb0ELb1ELi128EEEEEEEEEvNT_6ParamsE,"ax",@progbits
	.align	128
.text._ZN7cutlass13device_kernelIN5flash19enable_sm80_to_sm89INS1_16FlashAttnFwdSm80INS1_25CollectiveMainloopFwdSm80ILi8ELi2ELb0EN4cute5tupleIJNS5_1CILi128EEENS7_ILi64EEENS7_ILi192EEEEEELi192ENS_6half_tEfNS_4arch4Sm80ELb1ELb0ELb0ELb1ELb0ELb1ELb1ELb0EEENS1_21CollectiveEpilogueFwdINS6_IJS8_SA_S9_EEENS6_IJNS7_ILi1EEESI_SI_EEESC_SE_Li256ELb1ELb1ELb0ELb0EEENS1_19SingleTileSchedulerILb1ELb0ELb1ELi128EEEEEEEEEvNT_6ParamsE:
        .type           _ZN7cutlass13device_kernelIN5flash19enable_sm80_to_sm89INS1_16FlashAttnFwdSm80INS1_25CollectiveMainloopFwdSm80ILi8ELi2ELb0EN4cute5tupleIJNS5_1CILi128EEENS7_ILi64EEENS7_ILi192EEEEEELi192ENS_6half_tEfNS_4arch4Sm80ELb1ELb0ELb0ELb1ELb0ELb1ELb1ELb0EEENS1_21CollectiveEpilogueFwdINS6_IJS8_SA_S9_EEENS6_IJNS7_ILi1EEESI_SI_EEESC_SE_Li256ELb1ELb1ELb0ELb0EEENS1_19SingleTileSchedulerILb1ELb0ELb1ELi128EEEEEEEEEvNT_6ParamsE,@function
        .size           _ZN7cutlass13device_kernelIN5flash19enable_sm80_to_sm89INS1_16FlashAttnFwdSm80INS1_25CollectiveMainloopFwdSm80ILi8ELi2ELb0EN4cute5tupleIJNS5_1CILi128EEENS7_ILi64EEENS7_ILi192EEEEEELi192ENS_6half_tEfNS_4arch4Sm80ELb1ELb0ELb0ELb1ELb0ELb1ELb1ELb0EEENS1_21CollectiveEpilogueFwdINS6_IJS8_SA_S9_EEENS6_IJNS7_ILi1EEESI_SI_EEESC_SE_Li256ELb1ELb1ELb0ELb0EEENS1_19SingleTileSchedulerILb1ELb0ELb1ELi128EEEEEEEEEvNT_6ParamsE,(.L_x_71 - _ZN7cutlass13device_kernelIN5flash19enable_sm80_to_sm89INS1_16FlashAttnFwdSm80INS1_25CollectiveMainloopFwdSm80ILi8ELi2ELb0EN4cute5tupleIJNS5_1CILi128EEENS7_ILi64EEENS7_ILi192EEEEEELi192ENS_6half_tEfNS_4arch4Sm80ELb1ELb0ELb0ELb1ELb0ELb1ELb1ELb0EEENS1_21CollectiveEpilogueFwdINS6_IJS8_SA_S9_EEENS6_IJNS7_ILi1EEESI_SI_EEESC_SE_Li256ELb1ELb1ELb0ELb0EEENS1_19SingleTileSchedulerILb1ELb0ELb1ELi128EEEEEEEEEvNT_6ParamsE)
        .other          _ZN7cutlass13device_kernelIN5flash19enable_sm80_to_sm89INS1_16FlashAttnFwdSm80INS1_25CollectiveMainloopFwdSm80ILi8ELi2ELb0EN4cute5tupleIJNS5_1CILi128EEENS7_ILi64EEENS7_ILi192EEEEEELi192ENS_6half_tEfNS_4arch4Sm80ELb1ELb0ELb0ELb1ELb0ELb1ELb1ELb0EEENS1_21CollectiveEpilogueFwdINS6_IJS8_SA_S9_EEENS6_IJNS7_ILi1EEESI_SI_EEESC_SE_Li256ELb1ELb1ELb0ELb0EEENS1_19SingleTileSchedulerILb1ELb0ELb1ELi128EEEEEEEEEvNT_6ParamsE,@"STO_CUDA_ENTRY STV_DEFAULT"
_ZN7cutlass13device_kernelIN5flash19enable_sm80_to_sm89INS1_16FlashAttnFwdSm80INS1_25CollectiveMainloopFwdSm80ILi8ELi2ELb0EN4cute5tupleIJNS5_1CILi128EEENS7_ILi64EEENS7_ILi192EEEEEELi192ENS_6half_tEfNS_4arch4Sm80ELb1ELb0ELb0ELb1ELb0ELb1ELb1ELb0EEENS1_21CollectiveEpilogueFwdINS6_IJS8_SA_S9_EEENS6_IJNS7_ILi1EEESI_SI_EEESC_SE_Li256ELb1ELb1ELb0ELb0EEENS1_19SingleTileSchedulerILb1ELb0ELb1ELi128EEEEEEEEEvNT_6ParamsE:
[----:B------:R-:W-:Y:S01]  /*0000*/  LDC R1, c[0x0][0x37c] ;  /* 0x0000df00ff017b82 */ /* 0x000fe20000000800 */
[----:B------:R-:W-:Y:S05]  /*0010*/  EXIT ;  /* 0x000000000000794d */ /* 0x000fea0003800000 */
.L_x_35:
        /* <DEDUP_REMOVED lines=14> */
.L_x_71:


//--------------------- .nv.shared.reserved.0     --------------------------
	.section	.nv.shared.reserved.0,"aw",@nobits
	.weak		__nv_reservedSMEM_offset_0_alias
	.size		__nv_reservedSMEM_offset_0_alias, 0, 64
	.other		__nv_reservedSMEM_offset_0_alias,@"STO_CUDA_RESERVED_SHARED STV_DEFAULT"
__nv_reservedSMEM_offset_0_alias:
	.zero		0
	.zero		64


//--------------------- .nv.global                --------------------------
	.section	.nv.global,"aw",@nobits
.nv.global:
	.type		_ZN77_INTERNAL_8241b919_41_flash_fwd_hdim192_fp16_softcapall_sm80_cu_a6473388_29504cute1_E,@object
	.size		_ZN77_INTERNAL_8241b919_41_flash_fwd_hdim192_fp16_softcapall_sm80_cu_a6473388_29504cute1_E,(_ZN77_INTERNAL_8241b919_41_flash_fwd_hdim192_fp16_softcapall_sm80_cu_a6473388_29504cuda3std3__45__cpo6cbeginE - _ZN77_INTERNAL_8241b919_41_flash_fwd_hdim192_fp16_softcapall_sm80_cu_a6473388_29504cute1_E)
_ZN77_INTERNAL_8241b919_41_flash_fwd_hdim192_fp16_softcapall_sm80_cu_a6473388_29504cute1_E:
	.zero		1
	.type		_ZN77_INTERNAL_8241b919_41_flash_fwd_hdim192_fp16_softcapall_sm80_cu_a6473388_29504cuda3std3__45__cpo6cbeginE,@object
	.size		_ZN77_INTERNAL_8241b919_41_flash_fwd_hdim192_fp16_softcapall_sm80_cu_a6473388_29504cuda3std3__45__cpo6cbeginE,(_ZN77_INTERNAL_8241b919_41_flash_fwd_hdim192_fp16_softcapall_sm80_cu_a6473388_29504cuda3std3__48in_placeE - _ZN77_INTERNAL_8241b919_41_flash_fwd_hdim192_fp16_softcapall_sm80_cu_a6473388_29504cuda3std3__45__cpo6cbeginE)
_ZN77_INTERNAL_8241b919_41_flash_fwd_hdim192_fp16_softcapall_sm80_cu_a6473388_29504cuda3std3__45__cpo6cbeginE:
	.zero		1
	.type		_ZN77_INTERNAL_8241b919_41_flash_fwd_hdim192_fp16_softcapall_sm80_cu_a6473388_29504cuda3std3__48in_placeE,@object
	.size		_ZN77_INTERNAL_8241b919_41_flash_fwd_hdim192_fp16_softcapall_sm80_cu_a6473388_29504cuda3std3__48in_placeE,(_ZN77_INTERNAL_8241b919_41_flash_fwd_hdim192_fp16_softcapall_sm80_cu_a6473388_29504cuda3std6ranges3__45__cpo9iter_moveE - _ZN77_INTERNAL_8241b919_41_flash_fwd_hdim192_fp16_softcapall_sm80_cu_a6473388_29504cuda3std3__48in_placeE)
_ZN77_INTERNAL_8241b919_41_flash_fwd_hdim192_fp16_softcapall_sm80_cu_a6473388_29504cuda3std3__48in_placeE:
	.zero		1
	.type		_ZN77_INTERNAL_8241b919_41_flash_fwd_hdim192_fp16_softcapall_sm80_cu_a6473388_29504cuda3std6ranges3__45__cpo9iter_moveE,@object
	.size		_ZN77_INTERNAL_8241b919_41_flash_fwd_hdim192_fp16_softcapall_sm80_cu_a6473388_29504cuda3std6ranges3__45__cpo9iter_moveE,(_ZN77_INTERNAL_8241b919_41_flash_fwd_hdim192_fp16_softcapall_sm80_cu_a6473388_29504cuda3std3__45__cpo5beginE - _ZN77_INTERNAL_8241b919_41_flash_fwd_hdim192_fp16_softcapall_sm80_cu_a6473388_29504cuda3std6ranges3__45__cpo9iter_moveE)
_ZN77_INTERNAL_8241b919_41_flash_fwd_hdim192_fp16_softcapall_sm80_cu_a6473388_29504cuda3std6ranges3__45__cpo9iter_moveE:
	.zero		1
	.type		_ZN77_INTERNAL_8241b919_41_flash_fwd_hdim192_fp16_softcapall_sm80_cu_a6473388_29504cuda3std3__45__cpo5beginE,@object
	.size		_ZN77_INTERNAL_8241b919_41_flash_fwd_hdim192_fp16_softcapall_sm80_cu_a6473388_29504cuda3std3__45__cpo5beginE,(_ZN77_INTERNAL_8241b919_41_flash_fwd_hdim192_fp16_softcapall_sm80_cu_a6473388_29504cuda3std3__479_GLOBAL__N__8241b919_41_flash_fwd_hdim192_fp16_softcapall_sm80_cu_a6473388_29506ignoreE - _ZN77_INTERNAL_8241b919_41_flash_fwd_hdim192_fp16_softcapall_sm80_cu_a6473388_29504cuda3std3__45__cpo5beginE)
_ZN77_INTERNAL_8241b919_41_flash_fwd_hdim192_fp16_softcapall_sm80_cu_a6473388_29504cuda3std3__45__cpo5beginE:
	.zero		1
	.type		_ZN77_INTERNAL_8241b919_41_flash_fwd_hdim192_fp16_softcapall_sm80_cu_a6473388_29504cuda3std3__479_GLOBAL__N__8241b919_41_flash_fwd_hdim192_fp16_softcapall_sm80_cu_a6473388_29506ignoreE,@object
	.size		_ZN77_INTERNAL_8241b919_41_flash_fwd_hdim192_fp16_softcapall_sm80_cu_a6473388_29504cuda3std3__479_GLOBAL__N__8241b919_41_flash_fwd_hdim192_fp16_softcapall_sm80_cu_a6473388_29506ignoreE,(_ZN77_INTERNAL_8241b919_41_flash_fwd_hdim192_fp16_softcapall_sm80_cu_a6473388_29504cute7productE - _ZN77_INTERNAL_8241b919_41_flash_fwd_hdim192_fp16_softcapall_sm80_cu_a6473388_29504cuda3std3__479_GLOBAL__N__8241b919_41_flash_fwd_hdim192_fp16_softcapall_sm80_cu_a6473388_29506ignoreE)
_ZN77_INTERNAL_8241b919_41_flash_fwd_hdim192_fp16_softcapall_sm80_cu_a6473388_29504cuda3std3__479_GLOBAL__N__8241b919_41_flash_fwd_hdim192_fp16_softcapall_sm80_cu_a6473388_29506ignoreE:
	.zero		1
	.type		_ZN77_INTERNAL_8241b919_41_flash_fwd_hdim192_fp16_softcapall_sm80_cu_a6473388_29504cute7productE,@object
	.size		_ZN77_INTERNAL_8241b919_41_flash_fwd_hdim192_fp16_softcapall_sm80_cu_a6473388_29504cute7productE,(_ZN77_INTERNAL_8241b919_41_flash_fwd_hdim192_fp16_softcapall_sm80_cu_a6473388_29504cuda3std3__45__cpo3endE - _ZN77_INTERNAL_8241b919_41_flash_fwd_hdim192_fp16_softcapall_sm80_cu_a6473388_29504cute7productE)
_ZN77_INTERNAL_8241b919_41_flash_fwd_hdim192_fp16_softcapall_sm80_cu_a6473388_29504cute7productE:
	.zero		1
	.type		_ZN77_INTERNAL_8241b919_41_flash_fwd_hdim192_fp16_softcapall_sm80_cu_a6473388_29504cuda3std3__45__cpo3endE,@object
	.size		_ZN77_INTERNAL_8241b919_41_flash_fwd_hdim192_fp16_softcapall_sm80_cu_a6473388_29504cuda3std3__45__cpo3endE,(_ZN77_INTERNAL_8241b919_41_flash_fwd_hdim192_fp16_softcapall_sm80_cu_a6473388_29504cuda3std3__419piecewise_constructE - _ZN77_INTERNAL_8241b919_41_flash_fwd_hdim192_fp16_softcapall_sm80_cu_a6473388_29504cuda3std3__45__cpo3endE)
_ZN77_INTERNAL_8241b919_41_flash_fwd_hdim192_fp16_softcapall_sm80_cu_a6473388_29504cuda3std3__45__cpo3endE:
	.zero		1
	.type		_ZN77_INTERNAL_8241b919_41_flash_fwd_hdim192_fp16_softcapall_sm80_cu_a6473388_29504cuda3std3__419piecewise_constructE,@object
	.size		_ZN77_INTERNAL_8241b919_41_flash_fwd_hdim192_fp16_softcapall_sm80_cu_a6473388_29504cuda3std3__419piecewise_constructE,(_ZN77_INTERNAL_8241b919_41_flash_fwd_hdim192_fp16_softcapall_sm80_cu_a6473388_29504cuda3std3__45__cpo4cendE - _ZN77_INTERNAL_8241b919_41_flash_fwd_hdim192_fp16_softcapall_sm80_cu_a6473388_29504cuda3std3__419piecewise_constructE)
_ZN77_INTERNAL_8241b919_41_flash_fwd_hdim192_fp16_softcapall_sm80_cu_a6473388_29504cuda3std3__419piecewise_constructE:
	.zero		1
	.type		_ZN77_INTERNAL_8241b919_41_flash_fwd_hdim192_fp16_softcapall_sm80_cu_a6473388_29504cuda3std3__45__cpo4cendE,@object
	.size		_ZN77_INTERNAL_8241b919_41_flash_fwd_hdim192_fp16_softcapall_sm80_cu_a6473388_29504cuda3std3__45__cpo4cendE,(_ZN77_INTERNAL_8241b919_41_flash_fwd_hdim192_fp16_softcapall_sm80_cu_a6473388_29504cuda3std6ranges3__45__cpo4swapE - _ZN77_INTERNAL_8241b919_41_flash_fwd_hdim192_fp16_softcapall_sm80_cu_a6473388_29504cuda3std3__45__cpo4cendE)
_ZN77_INTERNAL_8241b919_41_flash_fwd_hdim192_fp16_softcapall_sm80_cu_a6473388_29504cuda3std3__45__cpo4cendE:
	.zero		1
	.type		_ZN77_INTERNAL_8241b919_41_flash_fwd_hdim192_fp16_softcapall_sm80_cu_a6473388_29504cuda3std6ranges3__45__cpo4swapE,@object
	.size		_ZN77_INTERNAL_8241b919_41_flash_fwd_hdim192_fp16_softcapall_sm80_cu_a6473388_29504cuda3std6ranges3__45__cpo4swapE,(.L_7 - _ZN77_INTERNAL_8241b919_41_flash_fwd_hdim192_fp16_softcapall_sm80_cu_a6473388_29504cuda3std6ranges3__45__cpo4swapE)
_ZN77_INTERNAL_8241b919_41_flash_fwd_hdim192_fp16_softcapall_sm80_cu_a6473388_29504cuda3std6ranges3__45__cpo4swapE:
	.zero		1
.L_7:


//--------------------- .nv.constant0._ZN7cutlass13device_kernelIN5flash19enable_sm80_to_sm89INS1_16FlashAttnFwdSm80INS1_25CollectiveMainloopFwdSm80ILi8ELi1ELb1EN4cute5tupleIJNS5_1CILi128EEENS7_ILi96EEENS7_ILi192EEEEEELi192ENS_6half_tEfNS_4arch4Sm80ELb0ELb0ELb1ELb0ELb0ELb0ELb1ELb0EEENS1_21CollectiveEpilogueFwdINS6_IJS8_SA_S9_EEENS6_IJNS7_ILi1EEESI_SI_EEESC_SE_Li256ELb0ELb1ELb0ELb0EEENS1_19SingleTileSchedulerILb0ELb0ELb1ELi128EEEEEEEEEvNT_6ParamsE --------------------------
	.section	.nv.constant0._ZN7cutlass13device_kernelIN5flash19enable_sm80_to_sm89INS1_16FlashAttnFwdSm80INS1_25CollectiveMainloopFwdSm80ILi8ELi1ELb1EN4cute5tupleIJNS5_1CILi128EEENS7_ILi96EEENS7_ILi192EEEEEELi192ENS_6half_tEfNS_4arch4Sm80ELb0ELb0ELb1ELb0ELb0ELb0ELb1ELb0EEENS1_21CollectiveEpilogueFwdINS6_IJS8_SA_S9_EEENS6_IJNS7_ILi1EEESI_SI_EEESC_SE_Li256ELb0ELb1ELb0ELb0EEENS1_19SingleTileSchedulerILb0ELb0ELb1ELi128EEEEEEEEEvNT_6ParamsE,"a",@progbits
	.sectionflags	@""
	.align	4
.nv.constant0._ZN7cutlass13device_kernelIN5flash19enable_sm80_to_sm89INS1_16FlashAttnFwdSm80INS1_25CollectiveMainloopFwdSm80ILi8ELi1ELb1EN4cute5tupleIJNS5_1CILi128EEENS7_ILi96EEENS7_ILi192EEEEEELi192ENS_6half_tEfNS_4arch4Sm80ELb0ELb0ELb1ELb0ELb0ELb0ELb1ELb0EEENS1_21CollectiveEpilogueFwdINS6_IJS8_SA_S9_EEENS6_IJNS7_ILi1EEESI_SI_EEESC_SE_Li256ELb0ELb1ELb0ELb0EEENS1_19SingleTileSchedulerILb0ELb0ELb1ELi128EEEEEEEEEvNT_6ParamsE:
	.zero		1944


//--------------------- .nv.constant0._ZN7cutlass13device_kernelIN5flash19enable_sm80_to_sm89INS1_16FlashAttnFwdSm80INS1_25CollectiveMainloopFwdSm80ILi8ELi1ELb1EN4cute5tupleIJNS5_1CILi128EEENS7_ILi96EEENS7_ILi192EEEEEELi192ENS_6half_tEfNS_4arch4Sm80ELb0ELb0ELb1ELb1ELb0ELb0ELb1ELb0EEENS1_21CollectiveEpilogueFwdINS6_IJS8_SA_S9_EEENS6_IJNS7_ILi1EEESI_SI_EEESC_SE_Li256ELb1ELb1ELb0ELb0EEENS1_19SingleTileSchedulerILb1ELb0ELb1ELi128EEEEEEEEEvNT_6ParamsE --------------------------
	.section	.nv.constant0._ZN7cutlass13device_kernelIN5flash19enable_sm80_to_sm89INS1_16FlashAttnFwdSm80INS1_25CollectiveMainloopFwdSm80ILi8ELi1ELb1EN4cute5tupleIJNS5_1CILi128EEENS7_ILi96EEENS7_ILi192EEEEEELi192ENS_6half_tEfNS_4arch4Sm80ELb0ELb0ELb1ELb1ELb0ELb0ELb1ELb0EEENS1_21CollectiveEpilogueFwdINS6_IJS8_SA_S9_EEENS6_IJNS7_ILi1EEESI_SI_EEESC_SE_Li256ELb1ELb1ELb0ELb0EEENS1_19SingleTileSchedulerILb1ELb0ELb1ELi128EEEEEEEEEvNT_6ParamsE,"a",@progbits
	.sectionflags	@""
	.align	4
.nv.constant0._ZN7cutlass13device_kernelIN5flash19enable_sm80_to_sm89INS1_16FlashAttnFwdSm80INS1_25CollectiveMainloopFwdSm80ILi8ELi1ELb1EN4cute5tupleIJNS5_1CILi128EEENS7_ILi96EEENS7_ILi192EEEEEELi192ENS_6half_tEfNS_4arch4Sm80ELb0ELb0ELb1ELb1ELb0ELb0ELb1ELb0EEENS1_21CollectiveEpilogueFwdINS6_IJS8_SA_S9_EEENS6_IJNS7_ILi1EEESI_SI_EEESC_SE_Li256ELb1ELb1ELb0ELb0EEENS1_19SingleTileSchedulerILb1ELb0ELb1ELi128EEEEEEEEEvNT_6ParamsE:
	.zero		1944


//--------------------- .nv.constant0._ZN7cutlass13device_kernelIN5flash19enable_sm80_to_sm89INS1_16FlashAttnFwdSm80INS1_25CollectiveMainloopFwdSm80ILi8ELi1ELb0EN4cute5tupleIJNS5_1CILi128EEENS7_ILi64EEENS7_ILi192EEEEEELi192ENS_6half_tEfNS_4arch4Sm80ELb0ELb0ELb1ELb1ELb0ELb1ELb1ELb0EEENS1_21CollectiveEpilogueFwdINS6_IJS8_SA_S9_EEENS6_IJNS7_ILi1EEESI_SI_EEESC_SE_Li256ELb1ELb1ELb0ELb0EEENS1_19SingleTileSchedulerILb1ELb0ELb1ELi128EEEEEEEEEvNT_6ParamsE --------------------------
	.section	.nv.constant0._ZN7cutlass13device_kernelIN5flash19enable_sm80_to_sm89INS1_16FlashAttnFwdSm80INS1_25CollectiveMainloopFwdSm80ILi8ELi1ELb0EN4cute5tupleIJNS5_1CILi128EEENS7_ILi64EEENS7_ILi192EEEEEELi192ENS_6half_tEfNS_4arch4Sm80ELb0ELb0ELb1ELb1ELb0ELb1ELb1ELb0EEENS1_21CollectiveEpilogueFwdINS6_IJS8_SA_S9_EEENS6_IJNS7_ILi1EEESI_SI_EEESC_SE_Li256ELb1ELb1ELb0ELb0EEENS1_19SingleTileSchedulerILb1ELb0ELb1ELi128EEEEEEEEEvNT_6ParamsE,"a",@progbits
	.sectionflags	@""
	.align	4
.nv.constant0._ZN7cutlass13device_kernelIN5flash19enable_sm80_to_sm89INS1_16FlashAttnFwdSm80INS1_25CollectiveMainloopFwdSm80ILi8ELi1ELb0EN4cute5tupleIJNS5_1CILi128EEENS7_ILi64EEENS7_ILi192EEEEEELi192ENS_6half_tEfNS_4arch4Sm80ELb0ELb0ELb1ELb1ELb0ELb1ELb1ELb0EEENS1_21CollectiveEpilogueFwdINS6_IJS8_SA_S9_EEENS6_IJNS7_ILi1EEESI_SI_EEESC_SE_Li256ELb1ELb1ELb0ELb0EEENS1_19SingleTileSchedulerILb1ELb0ELb1ELi128EEEEEEEEEvNT_6ParamsE:
	.zero		1944


//--------------------- .nv.constant0._ZN7cutlass13device_kernelIN5flash19enable_sm80_to_sm89INS1_16FlashAttnFwdSm80INS1_25CollectiveMainloopFwdSm80ILi8ELi1ELb0EN4cute5tupleIJNS5_1CILi128EEENS7_ILi64EEENS7_ILi192EEEEEELi192ENS_6half_tEfNS_4arch4Sm80ELb0ELb1ELb1ELb0ELb0ELb0ELb1ELb0EEENS1_21CollectiveEpilogueFwdINS6_IJS8_SA_S9_EEENS6_IJNS7_ILi1EEESI_SI_EEESC_SE_Li256ELb0ELb1ELb0ELb0EEENS1_19SingleTileSchedulerILb0ELb0ELb1ELi128EEEEEEEEEvNT_6ParamsE --------------------------
	.section	.nv.constant0._ZN7cutlass13device_kernelIN5flash19enable_sm80_to_sm89INS1_16FlashAttnFwdSm80INS1_25CollectiveMainloopFwdSm80ILi8ELi1ELb0EN4cute5tupleIJNS5_1CILi128EEENS7_ILi64EEENS7_ILi192EEEEEELi192ENS_6half_tEfNS_4arch4Sm80ELb0ELb1ELb1ELb0ELb0ELb0ELb1ELb0EEENS1_21CollectiveEpilogueFwdINS6_IJS8_SA_S9_EEENS6_IJNS7_ILi1EEESI_SI_EEESC_SE_Li256ELb0ELb1ELb0ELb0EEENS1_19SingleTileSchedulerILb0ELb0ELb1ELi128EEEEEEEEEvNT_6ParamsE,"a",@progbits
	.sectionflags	@""
	.align	4
.nv.constant0._ZN7cutlass13device_kernelIN5flash19enable_sm80_to_sm89INS1_16FlashAttnFwdSm80INS1_25CollectiveMainloopFwdSm80ILi8ELi1ELb0EN4cute5tupleIJNS5_1CILi128EEENS7_ILi64EEENS7_ILi192EEEEEELi192ENS_6half_tEfNS_4arch4Sm80ELb0ELb1ELb1ELb0ELb0ELb0ELb1ELb0EEENS1_21CollectiveEpilogueFwdINS6_IJS8_SA_S9_EEENS6_IJNS7_ILi1EEESI_SI_EEESC_SE_Li256ELb0ELb1ELb0ELb0EEENS1_19SingleTileSchedulerILb0ELb0ELb1ELi128EEEEEEEEEvNT_6ParamsE:
	.zero		1944


//--------------------- .nv.constant0._ZN7cutlass13device_kernelIN5flash19enable_sm80_to_sm89INS1_16FlashAttnFwdSm80INS1_25CollectiveMainloopFwdSm80ILi8ELi1ELb0EN4cute5tupleIJNS5_1CILi128EEENS7_ILi64EEENS7_ILi192EEEEEELi192ENS_6half_tEfNS_4arch4Sm80ELb0ELb1ELb1ELb1ELb0ELb0ELb1ELb0EEENS1_21CollectiveEpilogueFwdINS6_IJS8_SA_S9_EEENS6_IJNS7_ILi1EEESI_SI_EEESC_SE_Li256ELb1ELb1ELb0ELb0EEENS1_19SingleTileSchedulerILb1ELb0ELb1ELi128EEEEEEEEEvNT_6ParamsE --------------------------
	.section	.nv.constant0._ZN7cutlass13device_kernelIN5flash19enable_sm80_to_sm89INS1_16FlashAttnFwdSm80INS1_25CollectiveMainloopFwdSm80ILi8ELi1ELb0EN4cute5tupleIJNS5_1CILi128EEENS7_ILi64EEENS7_ILi192EEEEEELi192ENS_6half_tEfNS_4arch4Sm80ELb0ELb1ELb1ELb1ELb0ELb0ELb1ELb0EEENS1_21CollectiveEpilogueFwdINS6_IJS8_SA_S9_EEENS6_IJNS7_ILi1EEESI_SI_EEESC_SE_Li256ELb1ELb1ELb0ELb0EEENS1_19SingleTileSchedulerILb1ELb0ELb1ELi128EEEEEEEEEvNT_6ParamsE,"a",@progbits
	.sectionflags	@""
	.align	4
.nv.constant0._ZN7cutlass13device_kernelIN5flash19enable_sm80_to_sm89INS1_16FlashAttnFwdSm80INS1_25CollectiveMainloopFwdSm80ILi8ELi1ELb0EN4cute5tupleIJNS5_1CILi128EEENS7_ILi64EEENS7_ILi192EEEEEELi192ENS_6half_tEfNS_4arch4Sm80ELb0ELb1ELb1ELb1ELb0ELb0ELb1ELb0EEENS1_21CollectiveEpilogueFwdINS6_IJS8_SA_S9_EEENS6_IJNS7_ILi1EEESI_SI_EEESC_SE_Li256ELb1ELb1ELb0ELb0EEENS1_19SingleTileSchedulerILb1ELb0ELb1ELi128EEEEEEEEEvNT_6ParamsE:
	.zero		1944


//--------------------- .nv.constant0._ZN7cutlass13device_kernelIN5flash19enable_sm80_to_sm89INS1_16FlashAttnFwdSm80INS1_25CollectiveMainloopFwdSm80ILi8ELi1ELb0EN4cute5tupleIJNS5_1CILi128EEENS7_ILi64EEENS7_ILi192EEEEEELi192ENS_6half_tEfNS_4arch4Sm80ELb0ELb1ELb1ELb1ELb0ELb1ELb1ELb0EEENS1_21CollectiveEpilogueFwdINS6_IJS8_SA_S9_EEENS6_IJNS7_ILi1EEESI_SI_EEESC_SE_Li256ELb1ELb1ELb0ELb0EEENS1_19SingleTileSchedulerILb1ELb0ELb1ELi128EEEEEEEEEvNT_6ParamsE --------------------------
	.section	.nv.constant0._ZN7cutlass13device_kernelIN5flash19enable_sm80_to_sm89INS1_16FlashAttnFwdSm80INS1_25CollectiveMainloopFwdSm80ILi8ELi1ELb0EN4cute5tupleIJNS5_1CILi128EEENS7_ILi64EEENS7_ILi192EEEEEELi192ENS_6half_tEfNS_4arch4Sm80ELb0ELb1ELb1ELb1ELb0ELb1ELb1ELb0EEENS1_21CollectiveEpilogueFwdINS6_IJS8_SA_S9_EEENS6_IJNS7_ILi1EEESI_SI_EEESC_SE_Li256ELb1ELb1ELb0ELb0EEENS1_19SingleTileSchedulerILb1ELb0ELb1ELi128EEEEEEEEEvNT_6ParamsE,"a",@progbits
	.sectionflags	@""
	.align	4
.nv.constant0._ZN7cutlass13device_kernelIN5flash19enable_sm80_to_sm89INS1_16FlashAttnFwdSm80INS1_25CollectiveMainloopFwdSm80ILi8ELi1ELb0EN4cute5tupleIJNS5_1CILi128EEENS7_ILi64EEENS7_ILi192EEEEEELi192ENS_6half_tEfNS_4arch4Sm80ELb0ELb1ELb1ELb1ELb0ELb1ELb1ELb0EEENS1_21CollectiveEpilogueFwdINS6_IJS8_SA_S9_EEENS6_IJNS7_ILi1EEESI_SI_EEESC_SE_Li256ELb1ELb1ELb0ELb0EEENS1_19SingleTileSchedulerILb1ELb0ELb1ELi128EEEEEEEEEvNT_6ParamsE:
	.zero		1944


//--------------------- .nv.constant0._ZN7cutlass13device_kernelIN5flash19enable_sm80_to_sm89INS1_16FlashAttnFwdSm80INS1_25CollectiveMainloopFwdSm80ILi8ELi1ELb1EN4cute5tupleIJNS5_1CILi128EEENS7_ILi96EEENS7_ILi192EEEEEELi192ENS_6half_tEfNS_4arch4Sm80ELb1ELb0ELb1ELb0ELb0ELb0ELb1ELb0EEENS1_21CollectiveEpilogueFwdINS6_IJS8_SA_S9_EEENS6_IJNS7_ILi1EEESI_SI_EEESC_SE_Li256ELb0ELb1ELb0ELb0EEENS1_30DynamicPersistentTileSchedulerILi256ELi256ELb0ELb1ELb0EEEEEEEEEvNT_6ParamsE --------------------------
	.section	.nv.constant0._ZN7cutlass13device_kernelIN5flash19enable_sm80_to_sm89INS1_16FlashAttnFwdSm80INS1_25CollectiveMainloopFwdSm80ILi8ELi1ELb1EN4cute5tupleIJNS5_1CILi128EEENS7_ILi96EEENS7_ILi192EEEEEELi192ENS_6half_tEfNS_4arch4Sm80ELb1ELb0ELb1ELb0ELb0ELb0ELb1ELb0EEENS1_21CollectiveEpilogueFwdINS6_IJS8_SA_S9_EEENS6_IJNS7_ILi1EEESI_SI_EEESC_SE_Li256ELb0ELb1ELb0ELb0EEENS1_30DynamicPersistentTileSchedulerILi256ELi256ELb0ELb1ELb0EEEEEEEEEvNT_6ParamsE,"a",@progbits
	.sectionflags	@""
	.align	4
.nv.constant0._ZN7cutlass13device_kernelIN5flash19enable_sm80_to_sm89INS1_16FlashAttnFwdSm80INS1_25CollectiveMainloopFwdSm80ILi8ELi1ELb1EN4cute5tupleIJNS5_1CILi128EEENS7_ILi96EEENS7_ILi192EEEEEELi192ENS_6half_tEfNS_4arch4Sm80ELb1ELb0ELb1ELb0ELb0ELb0ELb1ELb0EEENS1_21CollectiveEpilogueFwdINS6_IJS8_SA_S9_EEENS6_IJNS7_ILi1EEESI_SI_EEESC_SE_Li256ELb0ELb1ELb0ELb0EEENS1_30DynamicPersistentTileSchedulerILi256ELi256ELb0ELb1ELb0EEEEEEEEEvNT_6ParamsE:
	.zero		1960


//--------------------- .nv.constant0._ZN7cutlass13device_kernelIN5flash19enable_sm80_to_sm89INS1_16FlashAttnFwdSm80INS1_25CollectiveMainloopFwdSm80ILi8ELi1ELb1EN4cute5tupleIJNS5_1CILi128EEENS7_ILi96EEENS7_ILi192EEEEEELi192ENS_6half_tEfNS_4arch4Sm80ELb1ELb0ELb1ELb1ELb0ELb0ELb1ELb0EEENS1_21CollectiveEpilogueFwdINS6_IJS8_SA_S9_EEENS6_IJNS7_ILi1EEESI_SI_EEESC_SE_Li256ELb1ELb1ELb0ELb0EEENS1_19SingleTileSchedulerILb1ELb0ELb1ELi128EEEEEEEEEvNT_6ParamsE --------------------------
	.section	.nv.constant0._ZN7cutlass13device_kernelIN5flash19enable_sm80_to_sm89INS1_16FlashAttnFwdSm80INS1_25CollectiveMainloopFwdSm80ILi8ELi1ELb1EN4cute5tupleIJNS5_1CILi128EEENS7_ILi96EEENS7_ILi192EEEEEELi192ENS_6half_tEfNS_4arch4Sm80ELb1ELb0ELb1ELb1ELb0ELb0ELb1ELb0EEENS1_21CollectiveEpilogueFwdINS6_IJS8_SA_S9_EEENS6_IJNS7_ILi1EEESI_SI_EEESC_SE_Li256ELb1ELb1ELb0ELb0EEENS1_19SingleTileSchedulerILb1ELb0ELb1ELi128EEEEEEEEEvNT_6ParamsE,"a",@progbits
	.sectionflags	@""
	.align	4
.nv.constant0._ZN7cutlass13device_kernelIN5flash19enable_sm80_to_sm89INS1_16FlashAttnFwdSm80INS1_25CollectiveMainloopFwdSm80ILi8ELi1ELb1EN4cute5tupleIJNS5_1CILi128EEENS7_ILi96EEENS7_ILi192EEEEEELi192ENS_6half_tEfNS_4arch4Sm80ELb1ELb0ELb1ELb1ELb0ELb0ELb1ELb0EEENS1_21CollectiveEpilogueFwdINS6_IJS8_SA_S9_EEENS6_IJNS7_ILi1EEESI_SI_EEESC_SE_Li256ELb1ELb1ELb0ELb0EEENS1_19SingleTileSchedulerILb1ELb0ELb1ELi128EEEEEEEEEvNT_6ParamsE:
	.zero		1944


//--------------------- .nv.constant0._ZN7cutlass13device_kernelIN5flash19enable_sm80_to_sm89INS1_16FlashAttnFwdSm80INS1_25CollectiveMainloopFwdSm80ILi8ELi1ELb0EN4cute5tupleIJNS5_1CILi128EEENS7_ILi64EEENS7_ILi192EEEEEELi192ENS_6half_tEfNS_4arch4Sm80ELb1ELb0ELb1ELb1ELb0ELb1ELb1ELb0EEENS1_21CollectiveEpilogueFwdINS6_IJS8_SA_S9_EEENS6_IJNS7_ILi1EEESI_SI_EEESC_SE_Li256ELb1ELb1ELb0ELb0EEENS1_19SingleTileSchedulerILb1ELb0ELb1ELi128EEEEEEEEEvNT_6ParamsE --------------------------
	.section	.nv.constant0._ZN7cutlass13device_kernelIN5flash19enable_sm80_to_sm89INS1_16FlashAttnFwdSm80INS1_25CollectiveMainloopFwdSm80ILi8ELi1ELb0EN4cute5tupleIJNS5_1CILi128EEENS7_ILi64EEENS7_ILi192EEEEEELi192ENS_6half_tEfNS_4arch4Sm80ELb1ELb0ELb1ELb1ELb0ELb1ELb1ELb0EEENS1_21CollectiveEpilogueFwdINS6_IJS8_SA_S9_EEENS6_IJNS7_ILi1EEESI_SI_EEESC_SE_Li256ELb1ELb1ELb0ELb0EEENS1_19SingleTileSchedulerILb1ELb0ELb1ELi128EEEEEEEEEvNT_6ParamsE,"a",@progbits
	.sectionflags	@""
	.align	4
.nv.constant0._ZN7cutlass13device_kernelIN5flash19enable_sm80_to_sm89INS1_16FlashAttnFwdSm80INS1_25CollectiveMainloopFwdSm80ILi8ELi1ELb0EN4cute5tupleIJNS5_1CILi128EEENS7_ILi64EEENS7_ILi192EEEEEELi192ENS_6half_tEfNS_4arch4Sm80ELb1ELb0ELb1ELb1ELb0ELb1ELb1ELb0EEENS1_21CollectiveEpilogueFwdINS6_IJS8_SA_S9_EEENS6_IJNS7_ILi1EEESI_SI_EEESC_SE_Li256ELb1ELb1ELb0ELb0EEENS1_19SingleTileSchedulerILb1ELb0ELb1ELi128EEEEEEEEEvNT_6ParamsE:
	.zero		1944


//--------------------- .nv.constant0._ZN7cutlass13device_kernelIN5flash19enable_sm80_to_sm89INS1_16FlashAttnFwdSm80INS1_25CollectiveMainloopFwdSm80ILi8ELi2ELb1EN4cute5tupleIJNS5_1CILi128EEENS7_ILi96EEENS7_ILi192EEEEEELi192ENS_6half_tEfNS_4arch4Sm80ELb0ELb0ELb1ELb0ELb0ELb0ELb1ELb0EEENS1_21CollectiveEpilogueFwdINS6_IJS8_SA_S9_EEENS6_IJNS7_ILi1EEESI_SI_EEESC_SE_Li256ELb0ELb1ELb0ELb0EEENS1_19SingleTileSchedulerILb0ELb0ELb1ELi128EEEEEEEEEvNT_6ParamsE --------------------------
	.section	.nv.constant0._ZN7cutlass13device_kernelIN5flash19enable_sm80_to_sm89INS1_16FlashAttnFwdSm80INS1_25CollectiveMainloopFwdSm80ILi8ELi2ELb1EN4cute5tupleIJNS5_1CILi128EEENS7_ILi96EEENS7_ILi192EEEEEELi192ENS_6half_tEfNS_4arch4Sm80ELb0ELb0ELb1ELb0ELb0ELb0ELb1ELb0EEENS1_21CollectiveEpilogueFwdINS6_IJS8_SA_S9_EEENS6_IJNS7_ILi1EEESI_SI_EEESC_SE_Li256ELb0ELb1ELb0ELb0EEENS1_19SingleTileSchedulerILb0ELb0ELb1ELi128EEEEEEEEEvNT_6ParamsE,"a",@progbits
	.sectionflags	@""
	.align	4
.nv.constant0._ZN7cutlass13device_kernelIN5flash19enable_sm80_to_sm89INS1_16FlashAttnFwdSm80INS1_25CollectiveMainloopFwdSm80ILi8ELi2ELb1EN4cute5tupleIJNS5_1CILi128EEENS7_ILi96EEENS7_ILi192EEEEEELi192ENS_6half_tEfNS_4arch4Sm80ELb0ELb0ELb1ELb0ELb0ELb0ELb1ELb0EEENS1_21CollectiveEpilogueFwdINS6_IJS8_SA_S9_EEENS6_IJNS7_ILi1EEESI_SI_EEESC_SE_Li256ELb0ELb1ELb0ELb0EEENS1_19SingleTileSchedulerILb0ELb0ELb1ELi128EEEEEEEEEvNT_6ParamsE:
	.zero		1944


//--------------------- .nv.constant0._ZN7cutlass13device_kernelIN5flash19enable_sm80_to_sm89INS1_16FlashAttnFwdSm80INS1_25CollectiveMainloopFwdSm80ILi8ELi2ELb1EN4cute5tupleIJNS5_1CILi128EEENS7_ILi96EEENS7_ILi192EEEEEELi192ENS_6half_tEfNS_4arch4Sm80ELb0ELb0ELb1ELb1ELb0ELb0ELb1ELb0EEENS1_21CollectiveEpilogueFwdINS6_IJS8_SA_S9_EEENS6_IJNS7_ILi1EEESI_SI_EEESC_SE_Li256ELb1ELb1ELb0ELb0EEENS1_19SingleTileSchedulerILb1ELb0ELb1ELi128EEEEEEEEEvNT_6ParamsE --------------------------
	.section	.nv.constant0._ZN7cutlass13device_kernelIN5flash19enable_sm80_to_sm89INS1_16FlashAttnFwdSm80INS1_25CollectiveMainloopFwdSm80ILi8ELi2ELb1EN4cute5tupleIJNS5_1CILi128EEENS7_ILi96EEENS7_ILi192EEEEEELi192ENS_6half_tEfNS_4arch4Sm80ELb0ELb0ELb1ELb1ELb0ELb0ELb1ELb0EEENS1_21CollectiveEpilogueFwdINS6_IJS8_SA_S9_EEENS6_IJNS7_ILi1EEESI_SI_EEESC_SE_Li256ELb1ELb1ELb0ELb0EEENS1_19SingleTileSchedulerILb1ELb0ELb1ELi128EEEEEEEEEvNT_6ParamsE,"a",@progbits
	.sectionflags	@""
	.align	4
.nv.constant0._ZN7cutlass13device_kernelIN5flash19enable_sm80_to_sm89INS1_16FlashAttnFwdSm80INS1_25CollectiveMainloopFwdSm80ILi8ELi2ELb1EN4cute5tupleIJNS5_1CILi128EEENS7_ILi96EEENS7_ILi192EEEEEELi192ENS_6half_tEfNS_4arch4Sm80ELb0ELb0ELb1ELb1ELb0ELb0ELb1ELb0EEENS1_21CollectiveEpilogueFwdINS6_IJS8_SA_S9_EEENS6_IJNS7_ILi1EEESI_SI_EEESC_SE_Li256ELb1ELb1ELb0ELb0EEENS1_19SingleTileSchedulerILb1ELb0ELb1ELi128EEEEEEEEEvNT_6ParamsE:
	.zero		1944


//--------------------- .nv.constant0._ZN7cutlass13device_kernelIN5flash19enable_sm80_to_sm89INS1_16FlashAttnFwdSm80INS1_25CollectiveMainloopFwdSm80ILi8ELi2ELb0EN4cute5tupleIJNS5_1CILi128EEENS7_ILi64EEENS7_ILi192EEEEEELi192ENS_6half_tEfNS_4arch4Sm80ELb0ELb0ELb1ELb1ELb0ELb1ELb1ELb0EEENS1_21CollectiveEpilogueFwdINS6_IJS8_SA_S9_EEENS6_IJNS7_ILi1EEESI_SI_EEESC_SE_Li256ELb1ELb1ELb0ELb0EEENS1_19SingleTileSchedulerILb1ELb0ELb1ELi128EEEEEEEEEvNT_6ParamsE --------------------------
	.section	.nv.constant0._ZN7cutlass13device_kernelIN5flash19enable_sm80_to_sm89INS1_16FlashAttnFwdSm80INS1_25CollectiveMainloopFwdSm80ILi8ELi2ELb0EN4cute5tupleIJNS5_1CILi128EEENS7_ILi64EEENS7_ILi192EEEEEELi192ENS_6half_tEfNS_4arch4Sm80ELb0ELb0ELb1ELb1ELb0ELb1ELb1ELb0EEENS1_21CollectiveEpilogueFwdINS6_IJS8_SA_S9_EEENS6_IJNS7_ILi1EEESI_SI_EEESC_SE_Li256ELb1ELb1ELb0ELb0EEENS1_19SingleTileSchedulerILb1ELb0ELb1ELi128EEEEEEEEEvNT_6ParamsE,"a",@progbits
	.sectionflags	@""
	.align	4
.nv.constant0._ZN7cutlass13device_kernelIN5flash19enable_sm80_to_sm89INS1_16FlashAttnFwdSm80INS1_25CollectiveMainloopFwdSm80ILi8ELi2ELb0EN4cute5tupleIJNS5_1CILi128EEENS7_ILi64EEENS7_ILi192EEEEEELi192ENS_6half_tEfNS_4arch4Sm80ELb0ELb0ELb1ELb1ELb0ELb1ELb1ELb0EEENS1_21CollectiveEpilogueFwdINS6_IJS8_SA_S9_EEENS6_IJNS7_ILi1EEESI_SI_EEESC_SE_Li256ELb1ELb1ELb0ELb0EEENS1_19SingleTileSchedulerILb1ELb0ELb1ELi128EEEEEEEEEvNT_6ParamsE:
	.zero		1944


//--------------------- .nv.constant0._ZN7cutlass13device_kernelIN5flash19enable_sm80_to_sm89INS1_16FlashAttnFwdSm80INS1_25CollectiveMainloopFwdSm80ILi8ELi2ELb0EN4cute5tupleIJNS5_1CILi128EEENS7_ILi64EEENS7_ILi192EEEEEELi192ENS_6half_tEfNS_4arch4Sm80ELb0ELb1ELb1ELb0ELb0ELb0ELb1ELb0EEENS1_21CollectiveEpilogueFwdINS6_IJS8_SA_S9_EEENS6_IJNS7_ILi1EEESI_SI_EEESC_SE_Li256ELb0ELb1ELb0ELb0EEENS1_19SingleTileSchedulerILb0ELb0ELb1ELi128EEEEEEEEEvNT_6ParamsE --------------------------
	.section	.nv.constant0._ZN7cutlass13device_kernelIN5flash19enable_sm80_to_sm89INS1_16FlashAttnFwdSm80INS1_25CollectiveMainloopFwdSm80ILi8ELi2ELb0EN4cute5tupleIJNS5_1CILi128EEENS7_ILi64EEENS7_ILi192EEEEEELi192ENS_6half_tEfNS_4arch4Sm80ELb0ELb1ELb1ELb0ELb0ELb0ELb1ELb0EEENS1_21CollectiveEpilogueFwdINS6_IJS8_SA_S9_EEENS6_IJNS7_ILi1EEESI_SI_EEESC_SE_Li256ELb0ELb1ELb0ELb0EEENS1_19SingleTileSchedulerILb0ELb0ELb1ELi128EEEEEEEEEvNT_6ParamsE,"a",@progbits
	.sectionflags	@""
	.align	4
.nv.constant0._ZN7cutlass13device_kernelIN5flash19enable_sm80_to_sm89INS1_16FlashAttnFwdSm80INS1_25CollectiveMainloopFwdSm80ILi8ELi2ELb0EN4cute5tupleIJNS5_1CILi128EEENS7_ILi64EEENS7_ILi192EEEEEELi192ENS_6half_tEfNS_4arch4Sm80ELb0ELb1ELb1ELb0ELb0ELb0ELb1ELb0EEENS1_21CollectiveEpilogueFwdINS6_IJS8_SA_S9_EEENS6_IJNS7_ILi1EEESI_SI_EEESC_SE_Li256ELb0ELb1ELb0ELb0EEENS1_19SingleTileSchedulerILb0ELb0ELb1ELi128EEEEEEEEEvNT_6ParamsE:
	.zero		1944


//--------------------- .nv.constant0._ZN7cutlass13device_kernelIN5flash19enable_sm80_to_sm89INS1_16FlashAttnFwdSm80INS1_25CollectiveMainloopFwdSm80ILi8ELi2ELb0EN4cute5tupleIJNS5_1CILi128EEENS7_ILi64EEENS7_ILi192EEEEEELi192ENS_6half_tEfNS_4arch4Sm80ELb0ELb1ELb1ELb1ELb0ELb0ELb1ELb0EEENS1_21CollectiveEpilogueFwdINS6_IJS8_SA_S9_EEENS6_IJNS7_ILi1EEESI_SI_EEESC_SE_Li256ELb1ELb1ELb0ELb0EEENS1_19SingleTileSchedulerILb1ELb0ELb1ELi128EEEEEEEEEvNT_6ParamsE --------------------------
	.section	.nv.constant0._ZN7cutlass13device_kernelIN5flash19enable_sm80_to_sm89INS1_16FlashAttnFwdSm80INS1_25CollectiveMainloopFwdSm80ILi8ELi2ELb0EN4cute5tupleIJNS5_1CILi128EEENS7_ILi64EEENS7_ILi192EEEEEELi192ENS_6half_tEfNS_4arch4Sm80ELb0ELb1ELb1ELb1ELb0ELb0ELb1ELb0EEENS1_21CollectiveEpilogueFwdINS6_IJS8_SA_S9_EEENS6_IJNS7_ILi1EEESI_SI_EEESC_SE_Li256ELb1ELb1ELb0ELb0EEENS1_19SingleTileSchedulerILb1ELb0ELb1ELi128EEEEEEEEEvNT_6ParamsE,"a",@progbits
	.sectionflags	@""
	.align	4
.nv.constant0._ZN7cutlass13device_kernelIN5flash19enable_sm80_to_sm89INS1_16FlashAttnFwdSm80INS1_25CollectiveMainloopFwdSm80ILi8ELi2ELb0EN4cute5tupleIJNS5_1CILi128EEENS7_ILi64EEENS7_ILi192EEEEEELi192ENS_6half_tEfNS_4arch4Sm80ELb0ELb1ELb1ELb1ELb0ELb0ELb1ELb0EEENS1_21CollectiveEpilogueFwdINS6_IJS8_SA_S9_EEENS6_IJNS7_ILi1EEESI_SI_EEESC_SE_Li256ELb1ELb1ELb0ELb0EEENS1_19SingleTileSchedulerILb1ELb0ELb1ELi128EEEEEEEEEvNT_6ParamsE:
	.zero		1944


//--------------------- .nv.constant0._ZN7cutlass13device_kernelIN5flash19enable_sm80_to_sm89INS1_16FlashAttnFwdSm80INS1_25CollectiveMainloopFwdSm80ILi8ELi2ELb0EN4cute5tupleIJNS5_1CILi128EEENS7_ILi64EEENS7_ILi192EEEEEELi192ENS_6half_tEfNS_4arch4Sm80ELb0ELb1ELb1ELb1ELb0ELb1ELb1ELb0EEENS1_21CollectiveEpilogueFwdINS6_IJS8_SA_S9_EEENS6_IJNS7_ILi1EEESI_SI_EEESC_SE_Li256ELb1ELb1ELb0ELb0EEENS1_19SingleTileSchedulerILb1ELb0ELb1ELi128EEEEEEEEEvNT_6ParamsE --------------------------
	.section	.nv.constant0._ZN7cutlass13device_kernelIN5flash19enable_sm80_to_sm89INS1_16FlashAttnFwdSm80INS1_25CollectiveMainloopFwdSm80ILi8ELi2ELb0EN4cute5tupleIJNS5_1CILi128EEENS7_ILi64EEENS7_ILi192EEEEEELi192ENS_6half_tEfNS_4arch4Sm80ELb0ELb1ELb1ELb1ELb0ELb1ELb1ELb0EEENS1_21CollectiveEpilogueFwdINS6_IJS8_SA_S9_EEENS6_IJNS7_ILi1EEESI_SI_EEESC_SE_Li256ELb1ELb1ELb0ELb0EEENS1_19SingleTileSchedulerILb1ELb0ELb1ELi128EEEEEEEEEvNT_6ParamsE,"a",@progbits
	.sectionflags	@""
	.align	4
.nv.constant0._ZN7cutlass13device_kernelIN5flash19enable_sm80_to_sm89INS1_16FlashAttnFwdSm80INS1_25CollectiveMainloopFwdSm80ILi8ELi2ELb0EN4cute5tupleIJNS5_1CILi128EEENS7_ILi64EEENS7_ILi192EEEEEELi192ENS_6half_tEfNS_4arch4Sm80ELb0ELb1ELb1ELb1ELb0ELb1ELb1ELb0EEENS1_21CollectiveEpilogueFwdINS6_IJS8_SA_S9_EEENS6_IJNS7_ILi1EEESI_SI_EEESC_SE_Li256ELb1ELb1ELb0ELb0EEENS1_19SingleTileSchedulerILb1ELb0ELb1ELi128EEEEEEEEEvNT_6ParamsE:
	.zero		1944


//--------------------- .nv.constant0._ZN7cutlass13device_kernelIN5flash19enable_sm80_to_sm89INS1_16FlashAttnFwdSm80INS1_25CollectiveMainloopFwdSm80ILi8ELi2ELb1EN4cute5tupleIJNS5_1CILi128EEENS7_ILi96EEENS7_ILi192EEEEEELi192ENS_6half_tEfNS_4arch4Sm80ELb1ELb0ELb1ELb0ELb0ELb0ELb1ELb0EEENS1_21CollectiveEpilogueFwdINS6_IJS8_SA_S9_EEENS6_IJNS7_ILi1EEESI_SI_EEESC_SE_Li256ELb0ELb1ELb0ELb0EEENS1_30DynamicPersistentTileSchedulerILi256ELi256ELb0ELb1ELb0EEEEEEEEEvNT_6ParamsE --------------------------
	.section	.nv.constant0._ZN7cutlass13device_kernelIN5flash19enable_sm80_to_sm89INS1_16FlashAttnFwdSm80INS1_25CollectiveMainloopFwdSm80ILi8ELi2ELb1EN4cute5tupleIJNS5_1CILi128EEENS7_ILi96EEENS7_ILi192EEEEEELi192ENS_6half_tEfNS_4arch4Sm80ELb1ELb0ELb1ELb0ELb0ELb0ELb1ELb0EEENS1_21CollectiveEpilogueFwdINS6_IJS8_SA_S9_EEENS6_IJNS7_ILi1EEESI_SI_EEESC_SE_Li256ELb0ELb1ELb0ELb0EEENS1_30DynamicPersistentTileSchedulerILi256ELi256ELb0ELb1ELb0EEEEEEEEEvNT_6ParamsE,"a",@progbits
	.sectionflags	@""
	.align	4
.nv.constant0._ZN7cutlass13device_kernelIN5flash19enable_sm80_to_sm89INS1_16FlashAttnFwdSm80INS1_25CollectiveMainloopFwdSm80ILi8ELi2ELb1EN4cute5tupleIJNS5_1CILi128EEENS7_ILi96EEENS7_ILi192EEEEEELi192ENS_6half_tEfNS_4arch4Sm80ELb1ELb0ELb1ELb0ELb0ELb0ELb1ELb0EEENS1_21CollectiveEpilogueFwdINS6_IJS8_SA_S9_EEENS6_IJNS7_ILi1EEESI_SI_EEESC_SE_Li256ELb0ELb1ELb0ELb0EEENS1_30DynamicPersistentTileSchedulerILi256ELi256ELb0ELb1ELb0EEEEEEEEEvNT_6ParamsE:
	.zero		1960


//--------------------- .nv.constant0._ZN7cutlass13device_kernelIN5flash19enable_sm80_to_sm89INS1_16FlashAttnFwdSm80INS1_25CollectiveMainloopFwdSm80ILi8ELi2ELb1EN4cute5tupleIJNS5_1CILi128EEENS7_ILi96EEENS7_ILi192EEEEEELi192ENS_6half_tEfNS_4arch4Sm80ELb1ELb0ELb1ELb1ELb0ELb0ELb1ELb0EEENS1_21CollectiveEpilogueFwdINS6_IJS8_SA_S9_EEENS6_IJNS7_ILi1EEESI_SI_EEESC_SE_Li256ELb1ELb1ELb0ELb0EEENS1_19SingleTileSchedulerILb1ELb0ELb1ELi128EEEEEEEEEvNT_6ParamsE --------------------------
	.section	.nv.constant0._ZN7cutlass13device_kernelIN5flash19enable_sm80_to_sm89INS1_16FlashAttnFwdSm80INS1_25CollectiveMainloopFwdSm80ILi8ELi2ELb1EN4cute5tupleIJNS5_1CILi128EEENS7_ILi96EEENS7_ILi192EEEEEELi192ENS_6half_tEfNS_4arch4Sm80ELb1ELb0ELb1ELb1ELb0ELb0ELb1ELb0EEENS1_21CollectiveEpilogueFwdINS6_IJS8_SA_S9_EEENS6_IJNS7_ILi1EEESI_SI_EEESC_SE_Li256ELb1ELb1ELb0ELb0EEENS1_19SingleTileSchedulerILb1ELb0ELb1ELi128EEEEEEEEEvNT_6ParamsE,"a",@progbits
	.sectionflags	@""
	.align	4
.nv.constant0._ZN7cutlass13device_kernelIN5flash19enable_sm80_to_sm89INS1_16FlashAttnFwdSm80INS1_25CollectiveMainloopFwdSm80ILi8ELi2ELb1EN4cute5tupleIJNS5_1CILi128EEENS7_ILi96EEENS7_ILi192EEEEEELi192ENS_6half_tEfNS_4arch4Sm80ELb1ELb0ELb1ELb1ELb0ELb0ELb1ELb0EEENS1_21CollectiveEpilogueFwdINS6_IJS8_SA_S9_EEENS6_IJNS7_ILi1EEESI_SI_EEESC_SE_Li256ELb1ELb1ELb0ELb0EEENS1_19SingleTileSchedulerILb1ELb0ELb1ELi128EEEEEEEEEvNT_6ParamsE:
	.zero		1944


//--------------------- .nv.constant0._ZN7cutlass13device_kernelIN5flash19enable_sm80_to_sm89INS1_16FlashAttnFwdSm80INS1_25CollectiveMainloopFwdSm80ILi8ELi2ELb0EN4cute5tupleIJNS5_1CILi128EEENS7_ILi64EEENS7_ILi192EEEEEELi192ENS_6half_tEfNS_4arch4Sm80ELb1ELb0ELb1ELb1ELb0ELb1ELb1ELb0EEENS1_21CollectiveEpilogueFwdINS6_IJS8_SA_S9_EEENS6_IJNS7_ILi1EEESI_SI_EEESC_SE_Li256ELb1ELb1ELb0ELb0EEENS1_19SingleTileSchedulerILb1ELb0ELb1ELi128EEEEEEEEEvNT_6ParamsE --------------------------
	.section	.nv.constant0._ZN7cutlass13device_kernelIN5flash19enable_sm80_to_sm89INS1_16FlashAttnFwdSm80INS1_25CollectiveMainloopFwdSm80ILi8ELi2ELb0EN4cute5tupleIJNS5_1CILi128EEENS7_ILi64EEENS7_ILi192EEEEEELi192ENS_6half_tEfNS_4arch4Sm80ELb1ELb0ELb1ELb1ELb0ELb1ELb1ELb0EEENS1_21CollectiveEpilogueFwdINS6_IJS8_SA_S9_EEENS6_IJNS7_ILi1EEESI_SI_EEESC_SE_Li256ELb1ELb1ELb0ELb0EEENS1_19SingleTileSchedulerILb1ELb0ELb1ELi128EEEEEEEEEvNT_6ParamsE,"a",@progbits
	.sectionflags	@""
	.align	4
.nv.constant0._ZN7cutlass13device_kernelIN5flash19enable_sm80_to_sm89INS1_16FlashAttnFwdSm80INS1_25CollectiveMainloopFwdSm80ILi8ELi2ELb0EN4cute5tupleIJNS5_1CILi128EEENS7_ILi64EEENS7_ILi192EEEEEELi192ENS_6half_tEfNS_4arch4Sm80ELb1ELb0ELb1ELb1ELb0ELb1ELb1ELb0EEENS1_21CollectiveEpilogueFwdINS6_IJS8_SA_S9_EEENS6_IJNS7_ILi1EEESI_SI_EEESC_SE_Li256ELb1ELb1ELb0ELb0EEENS1_19SingleTileSchedulerILb1ELb0ELb1ELi128EEEEEEEEEvNT_6ParamsE:
	.zero		1944


//--------------------- .nv.constant0._ZN7cutlass13device_kernelIN5flash19enable_sm80_to_sm89INS1_16FlashAttnFwdSm80INS1_25CollectiveMainloopFwdSm80ILi8ELi1ELb1EN4cute5tupleIJNS5_1CILi128EEENS7_ILi96EEENS7_ILi192EEEEEELi192ENS_6half_tEfNS_4arch4Sm80ELb0ELb0ELb0ELb0ELb0ELb0ELb1ELb0EEENS1_21CollectiveEpilogueFwdINS6_IJS8_SA_S9_EEENS6_IJNS7_ILi1EEESI_SI_EEESC_SE_Li256ELb0ELb1ELb0ELb0EEENS1_19SingleTileSchedulerILb0ELb0ELb1ELi128EEEEEEEEEvNT_6ParamsE --------------------------
	.section	.nv.constant0._ZN7cutlass13device_kernelIN5flash19enable_sm80_to_sm89INS1_16FlashAttnFwdSm80INS1_25CollectiveMainloopFwdSm80ILi8ELi1ELb1EN4cute5tupleIJNS5_1CILi128EEENS7_ILi96EEENS7_ILi192EEEEEELi192ENS_6half_tEfNS_4arch4Sm80ELb0ELb0ELb0ELb0ELb0ELb0ELb1ELb0EEENS1_21CollectiveEpilogueFwdINS6_IJS8_SA_S9_EEENS6_IJNS7_ILi1EEESI_SI_EEESC_SE_Li256ELb0ELb1ELb0ELb0EEENS1_19SingleTileSchedulerILb0ELb0ELb1ELi128EEEEEEEEEvNT_6ParamsE,"a",@progbits
	.sectionflags	@""
	.align	4
.nv.constant0._ZN7cutlass13device_kernelIN5flash19enable_sm80_to_sm89INS1_16FlashAttnFwdSm80INS1_25CollectiveMainloopFwdSm80ILi8ELi1ELb1EN4cute5tupleIJNS5_1CILi128EEENS7_ILi96EEENS7_ILi192EEEEEELi192ENS_6half_tEfNS_4arch4Sm80ELb0ELb0ELb0ELb0ELb0ELb0ELb1ELb0EEENS1_21CollectiveEpilogueFwdINS6_IJS8_SA_S9_EEENS6_IJNS7_ILi1EEESI_SI_EEESC_SE_Li256ELb0ELb1ELb0ELb0EEENS1_19SingleTileSchedulerILb0ELb0ELb1ELi128EEEEEEEEEvNT_6ParamsE:
	.zero		1944


//--------------------- .nv.constant0._ZN7cutlass13device_kernelIN5flash19enable_sm80_to_sm89INS1_16FlashAttnFwdSm80INS1_25CollectiveMainloopFwdSm80ILi8ELi1ELb1EN4cute5tupleIJNS5_1CILi128EEENS7_ILi96EEENS7_ILi192EEEEEELi192ENS_6half_tEfNS_4arch4Sm80ELb0ELb0ELb0ELb1ELb0ELb0ELb1ELb0EEENS1_21CollectiveEpilogueFwdINS6_IJS8_SA_S9_EEENS6_IJNS7_ILi1EEESI_SI_EEESC_SE_Li256ELb1ELb1ELb0ELb0EEENS1_19SingleTileSchedulerILb1ELb0ELb1ELi128EEEEEEEEEvNT_6ParamsE --------------------------
	.section	.nv.constant0._ZN7cutlass13device_kernelIN5flash19enable_sm80_to_sm89INS1_16FlashAttnFwdSm80INS1_25CollectiveMainloopFwdSm80ILi8ELi1ELb1EN4cute5tupleIJNS5_1CILi128EEENS7_ILi96EEENS7_ILi192EEEEEELi192ENS_6half_tEfNS_4arch4Sm80ELb0ELb0ELb0ELb1ELb0ELb0ELb1ELb0EEENS1_21CollectiveEpilogueFwdINS6_IJS8_SA_S9_EEENS6_IJNS7_ILi1EEESI_SI_EEESC_SE_Li256ELb1ELb1ELb0ELb0EEENS1_19SingleTileSchedulerILb1ELb0ELb1ELi128EEEEEEEEEvNT_6ParamsE,"a",@progbits
	.sectionflags	@""
	.align	4
.nv.constant0._ZN7cutlass13device_kernelIN5flash19enable_sm80_to_sm89INS1_16FlashAttnFwdSm80INS1_25CollectiveMainloopFwdSm80ILi8ELi1ELb1EN4cute5tupleIJNS5_1CILi128EEENS7_ILi96EEENS7_ILi192EEEEEELi192ENS_6half_tEfNS_4arch4Sm80ELb0ELb0ELb0ELb1ELb0ELb0ELb1ELb0EEENS1_21CollectiveEpilogueFwdINS6_IJS8_SA_S9_EEENS6_IJNS7_ILi1EEESI_SI_EEESC_SE_Li256ELb1ELb1ELb0ELb0EEENS1_19SingleTileSchedulerILb1ELb0ELb1ELi128EEEEEEEEEvNT_6ParamsE:
	.zero		1944


//--------------------- .nv.constant0._ZN7cutlass13device_kernelIN5flash19enable_sm80_to_sm89INS1_16FlashAttnFwdSm80INS1_25CollectiveMainloopFwdSm80ILi8ELi1ELb0EN4cute5tupleIJNS5_1CILi128EEENS7_ILi64EEENS7_ILi192EEEEEELi192ENS_6half_tEfNS_4arch4Sm80ELb0ELb0ELb0ELb1ELb0ELb1ELb1ELb0EEENS1_21CollectiveEpilogueFwdINS6_IJS8_SA_S9_EEENS6_IJNS7_ILi1EEESI_SI_EEESC_SE_Li256ELb1ELb1ELb0ELb0EEENS1_19SingleTileSchedulerILb1ELb0ELb1ELi128EEEEEEEEEvNT_6ParamsE --------------------------
	.section	.nv.constant0._ZN7cutlass13device_kernelIN5flash19enable_sm80_to_sm89INS1_16FlashAttnFwdSm80INS1_25CollectiveMainloopFwdSm80ILi8ELi1ELb0EN4cute5tupleIJNS5_1CILi128EEENS7_ILi64EEENS7_ILi192EEEEEELi192ENS_6half_tEfNS_4arch4Sm80ELb0ELb0ELb0ELb1ELb0ELb1ELb1ELb0EEENS1_21CollectiveEpilogueFwdINS6_IJS8_SA_S9_EEENS6_IJNS7_ILi1EEESI_SI_EEESC_SE_Li256ELb1ELb1ELb0ELb0EEENS1_19SingleTileSchedulerILb1ELb0ELb1ELi128EEEEEEEEEvNT_6ParamsE,"a",@progbits
	.sectionflags	@""
	.align	4
.nv.constant0._ZN7cutlass13device_kernelIN5flash19enable_sm80_to_sm89INS1_16FlashAttnFwdSm80INS1_25CollectiveMainloopFwdSm80ILi8ELi1ELb0EN4cute5tupleIJNS5_1CILi128EEENS7_ILi64EEENS7_ILi192EEEEEELi192ENS_6half_tEfNS_4arch4Sm80ELb0ELb0ELb0ELb1ELb0ELb1ELb1ELb0EEENS1_21CollectiveEpilogueFwdINS6_IJS8_SA_S9_EEENS6_IJNS7_ILi1EEESI_SI_EEESC_SE_Li256ELb1ELb1ELb0ELb0EEENS1_19SingleTileSchedulerILb1ELb0ELb1ELi128EEEEEEEEEvNT_6ParamsE:
	.zero		1944


//--------------------- .nv.constant0._ZN7cutlass13device_kernelIN5flash19enable_sm80_to_sm89INS1_16FlashAttnFwdSm80INS1_25CollectiveMainloopFwdSm80ILi8ELi1ELb0EN4cute5tupleIJNS5_1CILi128EEENS7_ILi64EEENS7_ILi192EEEEEELi192ENS_6half_tEfNS_4arch4Sm80ELb0ELb1ELb0ELb0ELb0ELb0ELb1ELb0EEENS1_21CollectiveEpilogueFwdINS6_IJS8_SA_S9_EEENS6_IJNS7_ILi1EEESI_SI_EEESC_SE_Li256ELb0ELb1ELb0ELb0EEENS1_19SingleTileSchedulerILb0ELb0ELb1ELi128EEEEEEEEEvNT_6ParamsE --------------------------
	.section	.nv.constant0._ZN7cutlass13device_kernelIN5flash19enable_sm80_to_sm89INS1_16FlashAttnFwdSm80INS1_25CollectiveMainloopFwdSm80ILi8ELi1ELb0EN4cute5tupleIJNS5_1CILi128EEENS7_ILi64EEENS7_ILi192EEEEEELi192ENS_6half_tEfNS_4arch4Sm80ELb0ELb1ELb0ELb0ELb0ELb0ELb1ELb0EEENS1_21CollectiveEpilogueFwdINS6_IJS8_SA_S9_EEENS6_IJNS7_ILi1EEESI_SI_EEESC_SE_Li256ELb0ELb1ELb0ELb0EEENS1_19SingleTileSchedulerILb0ELb0ELb1ELi128EEEEEEEEEvNT_6ParamsE,"a",@progbits
	.sectionflags	@""
	.align	4
.nv.constant0._ZN7cutlass13device_kernelIN5flash19enable_sm80_to_sm89INS1_16FlashAttnFwdSm80INS1_25CollectiveMainloopFwdSm80ILi8ELi1ELb0EN4cute5tupleIJNS5_1CILi128EEENS7_ILi64EEENS7_ILi192EEEEEELi192ENS_6half_tEfNS_4arch4Sm80ELb0ELb1ELb0ELb0ELb0ELb0ELb1ELb0EEENS1_21CollectiveEpilogueFwdINS6_IJS8_SA_S9_EEENS6_IJNS7_ILi1EEESI_SI_EEESC_SE_Li256ELb0ELb1ELb0ELb0EEENS1_19SingleTileSchedulerILb0ELb0ELb1ELi128EEEEEEEEEvNT_6ParamsE:
	.zero		1944


//--------------------- .nv.constant0._ZN7cutlass13device_kernelIN5flash19enable_sm80_to_sm89INS1_16FlashAttnFwdSm80INS1_25CollectiveMainloopFwdSm80ILi8ELi1ELb0EN4cute5tupleIJNS5_1CILi128EEENS7_ILi64EEENS7_ILi192EEEEEELi192ENS_6half_tEfNS_4arch4Sm80ELb0ELb1ELb0ELb1ELb0ELb0ELb1ELb0EEENS1_21CollectiveEpilogueFwdINS6_IJS8_SA_S9_EEENS6_IJNS7_ILi1EEESI_SI_EEESC_SE_Li256ELb1ELb1ELb0ELb0EEENS1_19SingleTileSchedulerILb1ELb0ELb1ELi128EEEEEEEEEvNT_6ParamsE --------------------------
	.section	.nv.constant0._ZN7cutlass13device_kernelIN5flash19enable_sm80_to_sm89INS1_16FlashAttnFwdSm80INS1_25CollectiveMainloopFwdSm80ILi8ELi1ELb0EN4cute5tupleIJNS5_1CILi128EEENS7_ILi64EEENS7_ILi192EEEEEELi192ENS_6half_tEfNS_4arch4Sm80ELb0ELb1ELb0ELb1ELb0ELb0ELb1ELb0EEENS1_21CollectiveEpilogueFwdINS6_IJS8_SA_S9_EEENS6_IJNS7_ILi1EEESI_SI_EEESC_SE_Li256ELb1ELb1ELb0ELb0EEENS1_19SingleTileSchedulerILb1ELb0ELb1ELi128EEEEEEEEEvNT_6ParamsE,"a",@progbits
	.sectionflags	@""
	.align	4
.nv.constant0._ZN7cutlass13device_kernelIN5flash19enable_sm80_to_sm89INS1_16FlashAttnFwdSm80INS1_25CollectiveMainloopFwdSm80ILi8ELi1ELb0EN4cute5tupleIJNS5_1CILi128EEENS7_ILi64EEENS7_ILi192EEEEEELi192ENS_6half_tEfNS_4arch4Sm80ELb0ELb1ELb0ELb1ELb0ELb0ELb1ELb0EEENS1_21CollectiveEpilogueFwdINS6_IJS8_SA_S9_EEENS6_IJNS7_ILi1EEESI_SI_EEESC_SE_Li256ELb1ELb1ELb0ELb0EEENS1_19SingleTileSchedulerILb1ELb0ELb1ELi128EEEEEEEEEvNT_6ParamsE:
	.zero		1944


//--------------------- .nv.constant0._ZN7cutlass13device_kernelIN5flash19enable_sm80_to_sm89INS1_16FlashAttnFwdSm80INS1_25CollectiveMainloopFwdSm80ILi8ELi1ELb0EN4cute5tupleIJNS5_1CILi128EEENS7_ILi64EEENS7_ILi192EEEEEELi192ENS_6half_tEfNS_4arch4Sm80ELb0ELb1ELb0ELb1ELb0ELb1ELb1ELb0EEENS1_21CollectiveEpilogueFwdINS6_IJS8_SA_S9_EEENS6_IJNS7_ILi1EEESI_SI_EEESC_SE_Li256ELb1ELb1ELb0ELb0EEENS1_19SingleTileSchedulerILb1ELb0ELb1ELi128EEEEEEEEEvNT_6ParamsE --------------------------
	.section	.nv.constant0._ZN7cutlass13device_kernelIN5flash19enable_sm80_to_sm89INS1_16FlashAttnFwdSm80INS1_25CollectiveMainloopFwdSm80ILi8ELi1ELb0EN4cute5tupleIJNS5_1CILi128EEENS7_ILi64EEENS7_ILi192EEEEEELi192ENS_6half_tEfNS_4arch4Sm80ELb0ELb1ELb0ELb1ELb0ELb1ELb1ELb0EEENS1_21CollectiveEpilogueFwdINS6_IJS8_SA_S9_EEENS6_IJNS7_ILi1EEESI_SI_EEESC_SE_Li256ELb1ELb1ELb0ELb0EEENS1_19SingleTileSchedulerILb1ELb0ELb1ELi128EEEEEEEEEvNT_6ParamsE,"a",@progbits
	.sectionflags	@""
	.align	4
.nv.constant0._ZN7cutlass13device_kernelIN5flash19enable_sm80_to_sm89INS1_16FlashAttnFwdSm80INS1_25CollectiveMainloopFwdSm80ILi8ELi1ELb0EN4cute5tupleIJNS5_1CILi128EEENS7_ILi64EEENS7_ILi192EEEEEELi192ENS_6half_tEfNS_4arch4Sm80ELb0ELb1ELb0ELb1ELb0ELb1ELb1ELb0EEENS1_21CollectiveEpilogueFwdINS6_IJS8_SA_S9_EEENS6_IJNS7_ILi1EEESI_SI_EEESC_SE_Li256ELb1ELb1ELb0ELb0EEENS1_19SingleTileSchedulerILb1ELb0ELb1ELi128EEEEEEEEEvNT_6ParamsE:
	.zero		1944


//--------------------- .nv.constant0._ZN7cutlass13device_kernelIN5flash19enable_sm80_to_sm89INS1_16FlashAttnFwdSm80INS1_25CollectiveMainloopFwdSm80ILi8ELi1ELb1EN4cute5tupleIJNS5_1CILi128EEENS7_ILi96EEENS7_ILi192EEEEEELi192ENS_6half_tEfNS_4arch4Sm80ELb1ELb0ELb0ELb0ELb0ELb0ELb1ELb0EEENS1_21CollectiveEpilogueFwdINS6_IJS8_SA_S9_EEENS6_IJNS7_ILi1EEESI_SI_EEESC_SE_Li256ELb0ELb1ELb0ELb0EEENS1_30DynamicPersistentTileSchedulerILi256ELi256ELb0ELb1ELb0EEEEEEEEEvNT_6ParamsE --------------------------
	.section	.nv.constant0._ZN7cutlass13device_kernelIN5flash19enable_sm80_to_sm89INS1_16FlashAttnFwdSm80INS1_25CollectiveMainloopFwdSm80ILi8ELi1ELb1EN4cute5tupleIJNS5_1CILi128EEENS7_ILi96EEENS7_ILi192EEEEEELi192ENS_6half_tEfNS_4arch4Sm80ELb1ELb0ELb0ELb0ELb0ELb0ELb1ELb0EEENS1_21CollectiveEpilogueFwdINS6_IJS8_SA_S9_EEENS6_IJNS7_ILi1EEESI_SI_EEESC_SE_Li256ELb0ELb1ELb0ELb0EEENS1_30DynamicPersistentTileSchedulerILi256ELi256ELb0ELb1ELb0EEEEEEEEEvNT_6ParamsE,"a",@progbits
	.sectionflags	@""
	.align	4
.nv.constant0._ZN7cutlass13device_kernelIN5flash19enable_sm80_to_sm89INS1_16FlashAttnFwdSm80INS1_25CollectiveMainloopFwdSm80ILi8ELi1ELb1EN4cute5tupleIJNS5_1CILi128EEENS7_ILi96EEENS7_ILi192EEEEEELi192ENS_6half_tEfNS_4arch4Sm80ELb1ELb0ELb0ELb0ELb0ELb0ELb1ELb0EEENS1_21CollectiveEpilogueFwdINS6_IJS8_SA_S9_EEENS6_IJNS7_ILi1EEESI_SI_EEESC_SE_Li256ELb0ELb1ELb0ELb0EEENS1_30DynamicPersistentTileSchedulerILi256ELi256ELb0ELb1ELb0EEEEEEEEEvNT_6ParamsE:
	.zero		1960


//--------------------- .nv.constant0._ZN7cutlass13device_kernelIN5flash19enable_sm80_to_sm89INS1_16FlashAttnFwdSm80INS1_25CollectiveMainloopFwdSm80ILi8ELi1ELb1EN4cute5tupleIJNS5_1CILi128EEENS7_ILi96EEENS7_ILi192EEEEEELi192ENS_6half_tEfNS_4arch4Sm80ELb1ELb0ELb0ELb1ELb0ELb0ELb1ELb0EEENS1_21CollectiveEpilogueFwdINS6_IJS8_SA_S9_EEENS6_IJNS7_ILi1EEESI_SI_EEESC_SE_Li256ELb1ELb1ELb0ELb0EEENS1_19SingleTileSchedulerILb1ELb0ELb1ELi128EEEEEEEEEvNT_6ParamsE --------------------------
	.section	.nv.constant0._ZN7cutlass13device_kernelIN5flash19enable_sm80_to_sm89INS1_16FlashAttnFwdSm80INS1_25CollectiveMainloopFwdSm80ILi8ELi1ELb1EN4cute5tupleIJNS5_1CILi128EEENS7_ILi96EEENS7_ILi192EEEEEELi192ENS_6half_tEfNS_4arch4Sm80ELb1ELb0ELb0ELb1ELb0ELb0ELb1ELb0EEENS1_21CollectiveEpilogueFwdINS6_IJS8_SA_S9_EEENS6_IJNS7_ILi1EEESI_SI_EEESC_SE_Li256ELb1ELb1ELb0ELb0EEENS1_19SingleTileSchedulerILb1ELb0ELb1ELi128EEEEEEEEEvNT_6ParamsE,"a",@progbits
	.sectionflags	@""
	.align	4
.nv.constant0._ZN7cutlass13device_kernelIN5flash19enable_sm80_to_sm89INS1_16FlashAttnFwdSm80INS1_25CollectiveMainloopFwdSm80ILi8ELi1ELb1EN4cute5tupleIJNS5_1CILi128EEENS7_ILi96EEENS7_ILi192EEEEEELi192ENS_6half_tEfNS_4arch4Sm80ELb1ELb0ELb0ELb1ELb0ELb0ELb1ELb0EEENS1_21CollectiveEpilogueFwdINS6_IJS8_SA_S9_EEENS6_IJNS7_ILi1EEESI_SI_EEESC_SE_Li256ELb1ELb1ELb0ELb0EEENS1_19SingleTileSchedulerILb1ELb0ELb1ELi128EEEEEEEEEvNT_6ParamsE:
	.zero		1944


//--------------------- .nv.constant0._ZN7cutlass13device_kernelIN5flash19enable_sm80_to_sm89INS1_16FlashAttnFwdSm80INS1_25CollectiveMainloopFwdSm80ILi8ELi1ELb0EN4cute5tupleIJNS5_1CILi128EEENS7_ILi64EEENS7_ILi192EEEEEELi192ENS_6half_tEfNS_4arch4Sm80ELb1ELb0ELb0ELb1ELb0ELb1ELb1ELb0EEENS1_21CollectiveEpilogueFwdINS6_IJS8_SA_S9_EEENS6_IJNS7_ILi1EEESI_SI_EEESC_SE_Li256ELb1ELb1ELb0ELb0EEENS1_19SingleTileSchedulerILb1ELb0ELb1ELi128EEEEEEEEEvNT_6ParamsE --------------------------
	.section	.nv.constant0._ZN7cutlass13device_kernelIN5flash19enable_sm80_to_sm89INS1_16FlashAttnFwdSm80INS1_25CollectiveMainloopFwdSm80ILi8ELi1ELb0EN4cute5tupleIJNS5_1CILi128EEENS7_ILi64EEENS7_ILi192EEEEEELi192ENS_6half_tEfNS_4arch4Sm80ELb1ELb0ELb0ELb1ELb0ELb1ELb1ELb0EEENS1_21CollectiveEpilogueFwdINS6_IJS8_SA_S9_EEENS6_IJNS7_ILi1EEESI_SI_EEESC_SE_Li256ELb1ELb1ELb0ELb0EEENS1_19SingleTileSchedulerILb1ELb0ELb1ELi128EEEEEEEEEvNT_6ParamsE,"a",@progbits
	.sectionflags	@""
	.align	4
.nv.constant0._ZN7cutlass13device_kernelIN5flash19enable_sm80_to_sm89INS1_16FlashAttnFwdSm80INS1_25CollectiveMainloopFwdSm80ILi8ELi1ELb0EN4cute5tupleIJNS5_1CILi128EEENS7_ILi64EEENS7_ILi192EEEEEELi192ENS_6half_tEfNS_4arch4Sm80ELb1ELb0ELb0ELb1ELb0ELb1ELb1ELb0EEENS1_21CollectiveEpilogueFwdINS6_IJS8_SA_S9_EEENS6_IJNS7_ILi1EEESI_SI_EEESC_SE_Li256ELb1ELb1ELb0ELb0EEENS1_19SingleTileSchedulerILb1ELb0ELb1ELi128EEEEEEEEEvNT_6ParamsE:
	.zero		1944


//--------------------- .nv.constant0._ZN7cutlass13device_kernelIN5flash19enable_sm80_to_sm89INS1_16FlashAttnFwdSm80INS1_25CollectiveMainloopFwdSm80ILi8ELi2ELb1EN4cute5tupleIJNS5_1CILi128EEENS7_ILi96EEENS7_ILi192EEEEEELi192ENS_6half_tEfNS_4arch4Sm80ELb0ELb0ELb0ELb0ELb0ELb0ELb1ELb0EEENS1_21CollectiveEpilogueFwdINS6_IJS8_SA_S9_EEENS6_IJNS7_ILi1EEESI_SI_EEESC_SE_Li256ELb0ELb1ELb0ELb0EEENS1_19SingleTileSchedulerILb0ELb0ELb1ELi128EEEEEEEEEvNT_6ParamsE --------------------------
	.section	.nv.constant0._ZN7cutlass13device_kernelIN5flash19enable_sm80_to_sm89INS1_16FlashAttnFwdSm80INS1_25CollectiveMainloopFwdSm80ILi8ELi2ELb1EN4cute5tupleIJNS5_1CILi128EEENS7_ILi96EEENS7_ILi192EEEEEELi192ENS_6half_tEfNS_4arch4Sm80ELb0ELb0ELb0ELb0ELb0ELb0ELb1ELb0EEENS1_21CollectiveEpilogueFwdINS6_IJS8_SA_S9_EEENS6_IJNS7_ILi1EEESI_SI_EEESC_SE_Li256ELb0ELb1ELb0ELb0EEENS1_19SingleTileSchedulerILb0ELb0ELb1ELi128EEEEEEEEEvNT_6ParamsE,"a",@progbits
	.sectionflags	@""
	.align	4
.nv.constant0._ZN7cutlass13device_kernelIN5flash19enable_sm80_to_sm89INS1_16FlashAttnFwdSm80INS1_25CollectiveMainloopFwdSm80ILi8ELi2ELb1EN4cute5tupleIJNS5_1CILi128EEENS7_ILi96EEENS7_ILi192EEEEEELi192ENS_6half_tEfNS_4arch4Sm80ELb0ELb0ELb0ELb0ELb0ELb0ELb1ELb0EEENS1_21CollectiveEpilogueFwdINS6_IJS8_SA_S9_EEENS6_IJNS7_ILi1EEESI_SI_EEESC_SE_Li256ELb0ELb1ELb0ELb0EEENS1_19SingleTileSchedulerILb0ELb0ELb1ELi128EEEEEEEEEvNT_6ParamsE:
	.zero		1944


//--------------------- .nv.constant0._ZN7cutlass13device_kernelIN5flash19enable_sm80_to_sm89INS1_16FlashAttnFwdSm80INS1_25CollectiveMainloopFwdSm80ILi8ELi2ELb1EN4cute5tupleIJNS5_1CILi128EEENS7_ILi96EEENS7_ILi192EEEEEELi192ENS_6half_tEfNS_4arch4Sm80ELb0ELb0ELb0ELb1ELb0ELb0ELb1ELb0EEENS1_21CollectiveEpilogueFwdINS6_IJS8_SA_S9_EEENS6_IJNS7_ILi1EEESI_SI_EEESC_SE_Li256ELb1ELb1ELb0ELb0EEENS1_19SingleTileSchedulerILb1ELb0ELb1ELi128EEEEEEEEEvNT_6ParamsE --------------------------
	.section	.nv.constant0._ZN7cutlass13device_kernelIN5flash19enable_sm80_to_sm89INS1_16FlashAttnFwdSm80INS1_25CollectiveMainloopFwdSm80ILi8ELi2ELb1EN4cute5tupleIJNS5_1CILi128EEENS7_ILi96EEENS7_ILi192EEEEEELi192ENS_6half_tEfNS_4arch4Sm80ELb0ELb0ELb0ELb1ELb0ELb0ELb1ELb0EEENS1_21CollectiveEpilogueFwdINS6_IJS8_SA_S9_EEENS6_IJNS7_ILi1EEESI_SI_EEESC_SE_Li256ELb1ELb1ELb0ELb0EEENS1_19SingleTileSchedulerILb1ELb0ELb1ELi128EEEEEEEEEvNT_6ParamsE,"a",@progbits
	.sectionflags	@""
	.align	4
.nv.constant0._ZN7cutlass13device_kernelIN5flash19enable_sm80_to_sm89INS1_16FlashAttnFwdSm80INS1_25CollectiveMainloopFwdSm80ILi8ELi2ELb1EN4cute5tupleIJNS5_1CILi128EEENS7_ILi96EEENS7_ILi192EEEEEELi192ENS_6half_tEfNS_4arch4Sm80ELb0ELb0ELb0ELb1ELb0ELb0ELb1ELb0EEENS1_21CollectiveEpilogueFwdINS6_IJS8_SA_S9_EEENS6_IJNS7_ILi1EEESI_SI_EEESC_SE_Li256ELb1ELb1ELb0ELb0EEENS1_19SingleTileSchedulerILb1ELb0ELb1ELi128EEEEEEEEEvNT_6ParamsE:
	.zero		1944


//--------------------- .nv.constant0._ZN7cutlass13device_kernelIN5flash19enable_sm80_to_sm89INS1_16FlashAttnFwdSm80INS1_25CollectiveMainloopFwdSm80ILi8ELi2ELb0EN4cute5tupleIJNS5_1CILi128EEENS7_ILi64EEENS7_ILi192EEEEEELi192ENS_6half_tEfNS_4arch4Sm80ELb0ELb0ELb0ELb1ELb0ELb1ELb1ELb0EEENS1_21CollectiveEpilogueFwdINS6_IJS8_SA_S9_EEENS6_IJNS7_ILi1EEESI_SI_EEESC_SE_Li256ELb1ELb1ELb0ELb0EEENS1_19SingleTileSchedulerILb1ELb0ELb1ELi128EEEEEEEEEvNT_6ParamsE --------------------------
	.section	.nv.constant0._ZN7cutlass13device_kernelIN5flash19enable_sm80_to_sm89INS1_16FlashAttnFwdSm80INS1_25CollectiveMainloopFwdSm80ILi8ELi2ELb0EN4cute5tupleIJNS5_1CILi128EEENS7_ILi64EEENS7_ILi192EEEEEELi192ENS_6half_tEfNS_4arch4Sm80ELb0ELb0ELb0ELb1ELb0ELb1ELb1ELb0EEENS1_21CollectiveEpilogueFwdINS6_IJS8_SA_S9_EEENS6_IJNS7_ILi1EEESI_SI_EEESC_SE_Li256ELb1ELb1ELb0ELb0EEENS1_19SingleTileSchedulerILb1ELb0ELb1ELi128EEEEEEEEEvNT_6ParamsE,"a",@progbits
	.sectionflags	@""
	.align	4
.nv.constant0._ZN7cutlass13device_kernelIN5flash19enable_sm80_to_sm89INS1_16FlashAttnFwdSm80INS1_25CollectiveMainloopFwdSm80ILi8ELi2ELb0EN4cute5tupleIJNS5_1CILi128EEENS7_ILi64EEENS7_ILi192EEEEEELi192ENS_6half_tEfNS_4arch4Sm80ELb0ELb0ELb0ELb1ELb0ELb1ELb1ELb0EEENS1_21CollectiveEpilogueFwdINS6_IJS8_SA_S9_EEENS6_IJNS7_ILi1EEESI_SI_EEESC_SE_Li256ELb1ELb1ELb0ELb0EEENS1_19SingleTileSchedulerILb1ELb0ELb1ELi128EEEEEEEEEvNT_6ParamsE:
	.zero		1944


//--------------------- .nv.constant0._ZN7cutlass13device_kernelIN5flash19enable_sm80_to_sm89INS1_16FlashAttnFwdSm80INS1_25CollectiveMainloopFwdSm80ILi8ELi2ELb0EN4cute5tupleIJNS5_1CILi128EEENS7_ILi64EEENS7_ILi192EEEEEELi192ENS_6half_tEfNS_4arch4Sm80ELb0ELb1ELb0ELb0ELb0ELb0ELb1ELb0EEENS1_21CollectiveEpilogueFwdINS6_IJS8_SA_S9_EEENS6_IJNS7_ILi1EEESI_SI_EEESC_SE_Li256ELb0ELb1ELb0ELb0EEENS1_19SingleTileSchedulerILb0ELb0ELb1ELi128EEEEEEEEEvNT_6ParamsE --------------------------
	.section	.nv.constant0._ZN7cutlass13device_kernelIN5flash19enable_sm80_to_sm89INS1_16FlashAttnFwdSm80INS1_25CollectiveMainloopFwdSm80ILi8ELi2ELb0EN4cute5tupleIJNS5_1CILi128EEENS7_ILi64EEENS7_ILi192EEEEEELi192ENS_6half_tEfNS_4arch4Sm80ELb0ELb1ELb0ELb0ELb0ELb0ELb1ELb0EEENS1_21CollectiveEpilogueFwdINS6_IJS8_SA_S9_EEENS6_IJNS7_ILi1EEESI_SI_EEESC_SE_Li256ELb0ELb1ELb0ELb0EEENS1_19SingleTileSchedulerILb0ELb0ELb1ELi128EEEEEEEEEvNT_6ParamsE,"a",@progbits
	.sectionflags	@""
	.align	4
.nv.constant0._ZN7cutlass13device_kernelIN5flash19enable_sm80_to_sm89INS1_16FlashAttnFwdSm80INS1_25CollectiveMainloopFwdSm80ILi8ELi2ELb0EN4cute5tupleIJNS5_1CILi128EEENS7_ILi64EEENS7_ILi192EEEEEELi192ENS_6half_tEfNS_4arch4Sm80ELb0ELb1ELb0ELb0ELb0ELb0ELb1ELb0EEENS1_21CollectiveEpilogueFwdINS6_IJS8_SA_S9_EEENS6_IJNS7_ILi1EEESI_SI_EEESC_SE_Li256ELb0ELb1ELb0ELb0EEENS1_19SingleTileSchedulerILb0ELb0ELb1ELi128EEEEEEEEEvNT_6ParamsE:
	.zero		1944


//--------------------- .nv.constant0._ZN7cutlass13device_kernelIN5flash19enable_sm80_to_sm89INS1_16FlashAttnFwdSm80INS1_25CollectiveMainloopFwdSm80ILi8ELi2ELb0EN4cute5tupleIJNS5_1CILi128EEENS7_ILi64EEENS7_ILi192EEEEEELi192ENS_6half_tEfNS_4arch4Sm80ELb0ELb1ELb0ELb1ELb0ELb0ELb1ELb0EEENS1_21CollectiveEpilogueFwdINS6_IJS8_SA_S9_EEENS6_IJNS7_ILi1EEESI_SI_EEESC_SE_Li256ELb1ELb1ELb0ELb0EEENS1_19SingleTileSchedulerILb1ELb0ELb1ELi128EEEEEEEEEvNT_6ParamsE --------------------------
	.section	.nv.constant0._ZN7cutlass13device_kernelIN5flash19enable_sm80_to_sm89INS1_16FlashAttnFwdSm80INS1_25CollectiveMainloopFwdSm80ILi8ELi2ELb0EN4cute5tupleIJNS5_1CILi128EEENS7_ILi64EEENS7_ILi192EEEEEELi192ENS_6half_tEfNS_4arch4Sm80ELb0ELb1ELb0ELb1ELb0ELb0ELb1ELb0EEENS1_21CollectiveEpilogueFwdINS6_IJS8_SA_S9_EEENS6_IJNS7_ILi1EEESI_SI_EEESC_SE_Li256ELb1ELb1ELb0ELb0EEENS1_19SingleTileSchedulerILb1ELb0ELb1ELi128EEEEEEEEEvNT_6ParamsE,"a",@progbits
	.sectionflags	@""
	.align	4
.nv.constant0._ZN7cutlass13device_kernelIN5flash19enable_sm80_to_sm89INS1_16FlashAttnFwdSm80INS1_25CollectiveMainloopFwdSm80ILi8ELi2ELb0EN4cute5tupleIJNS5_1CILi128EEENS7_ILi64EEENS7_ILi192EEEEEELi192ENS_6half_tEfNS_4arch4Sm80ELb0ELb1ELb0ELb1ELb0ELb0ELb1ELb0EEENS1_21CollectiveEpilogueFwdINS6_IJS8_SA_S9_EEENS6_IJNS7_ILi1EEESI_SI_EEESC_SE_Li256ELb1ELb1ELb0ELb0EEENS1_19SingleTileSchedulerILb1ELb0ELb1ELi128EEEEEEEEEvNT_6ParamsE:
	.zero		1944


//--------------------- .nv.constant0._ZN7cutlass13device_kernelIN5flash19enable_sm80_to_sm89INS1_16FlashAttnFwdSm80INS1_25CollectiveMainloopFwdSm80ILi8ELi2ELb0EN4cute5tupleIJNS5_1CILi128EEENS7_ILi64EEENS7_ILi192EEEEEELi192ENS_6half_tEfNS_4arch4Sm80ELb0ELb1ELb0ELb1ELb0ELb1ELb1ELb0EEENS1_21CollectiveEpilogueFwdINS6_IJS8_SA_S9_EEENS6_IJNS7_ILi1EEESI_SI_EEESC_SE_Li256ELb1ELb1ELb0ELb0EEENS1_19SingleTileSchedulerILb1ELb0ELb1ELi128EEEEEEEEEvNT_6ParamsE --------------------------
	.section	.nv.constant0._ZN7cutlass13device_kernelIN5flash19enable_sm80_to_sm89INS1_16FlashAttnFwdSm80INS1_25CollectiveMainloopFwdSm80ILi8ELi2ELb0EN4cute5tupleIJNS5_1CILi128EEENS7_ILi64EEENS7_ILi192EEEEEELi192ENS_6half_tEfNS_4arch4Sm80ELb0ELb1ELb0ELb1ELb0ELb1ELb1ELb0EEENS1_21CollectiveEpilogueFwdINS6_IJS8_SA_S9_EEENS6_IJNS7_ILi1EEESI_SI_EEESC_SE_Li256ELb1ELb1ELb0ELb0EEENS1_19SingleTileSchedulerILb1ELb0ELb1ELi128EEEEEEEEEvNT_6ParamsE,"a",@progbits
	.sectionflags	@""
	.align	4
.nv.constant0._ZN7cutlass13device_kernelIN5flash19enable_sm80_to_sm89INS1_16FlashAttnFwdSm80INS1_25CollectiveMainloopFwdSm80ILi8ELi2ELb0EN4cute5tupleIJNS5_1CILi128EEENS7_ILi64EEENS7_ILi192EEEEEELi192ENS_6half_tEfNS_4arch4Sm80ELb0ELb1ELb0ELb1ELb0ELb1ELb1ELb0EEENS1_21CollectiveEpilogueFwdINS6_IJS8_SA_S9_EEENS6_IJNS7_ILi1EEESI_SI_EEESC_SE_Li256ELb1ELb1ELb0ELb0EEENS1_19SingleTileSchedulerILb1ELb0ELb1ELi128EEEEEEEEEvNT_6ParamsE:
	.zero		1944


//--------------------- .nv.constant0._ZN7cutlass13device_kernelIN5flash19enable_sm80_to_sm89INS1_16FlashAttnFwdSm80INS1_25CollectiveMainloopFwdSm80ILi8ELi2ELb1EN4cute5tupleIJNS5_1CILi128EEENS7_ILi96EEENS7_ILi192EEEEEELi192ENS_6half_tEfNS_4arch4Sm80ELb1ELb0ELb0ELb0ELb0ELb0ELb1ELb0EEENS1_21CollectiveEpilogueFwdINS6_IJS8_SA_S9_EEENS6_IJNS7_ILi1EEESI_SI_EEESC_SE_Li256ELb0ELb1ELb0ELb0EEENS1_30DynamicPersistentTileSchedulerILi256ELi256ELb0ELb1ELb0EEEEEEEEEvNT_6ParamsE --------------------------
	.section	.nv.constant0._ZN7cutlass13device_kernelIN5flash19enable_sm80_to_sm89INS1_16FlashAttnFwdSm80INS1_25CollectiveMainloopFwdSm80ILi8ELi2ELb1EN4cute5tupleIJNS5_1CILi128EEENS7_ILi96EEENS7_ILi192EEEEEELi192ENS_6half_tEfNS_4arch4Sm80ELb1ELb0ELb0ELb0ELb0ELb0ELb1ELb0EEENS1_21CollectiveEpilogueFwdINS6_IJS8_SA_S9_EEENS6_IJNS7_ILi1EEESI_SI_EEESC_SE_Li256ELb0ELb1ELb0ELb0EEENS1_30DynamicPersistentTileSchedulerILi256ELi256ELb0ELb1ELb0EEEEEEEEEvNT_6ParamsE,"a",@progbits
	.sectionflags	@""
	.align	4
.nv.constant0._ZN7cutlass13device_kernelIN5flash19enable_sm80_to_sm89INS1_16FlashAttnFwdSm80INS1_25CollectiveMainloopFwdSm80ILi8ELi2ELb1EN4cute5tupleIJNS5_1CILi128EEENS7_ILi96EEENS7_ILi192EEEEEELi192ENS_6half_tEfNS_4arch4Sm80ELb1ELb0ELb0ELb0ELb0ELb0ELb1ELb0EEENS1_21CollectiveEpilogueFwdINS6_IJS8_SA_S9_EEENS6_IJNS7_ILi1EEESI_SI_EEESC_SE_Li256ELb0ELb1ELb0ELb0EEENS1_30DynamicPersistentTileSchedulerILi256ELi256ELb0ELb1ELb0EEEEEEEEEvNT_6ParamsE:
	.zero		1960


//--------------------- .nv.constant0._ZN7cutlass13device_kernelIN5flash19enable_sm80_to_sm89INS1_16FlashAttnFwdSm80INS1_25CollectiveMainloopFwdSm80ILi8ELi2ELb1EN4cute5tupleIJNS5_1CILi128EEENS7_ILi96EEENS7_ILi192EEEEEELi192ENS_6half_tEfNS_4arch4Sm80ELb1ELb0ELb0ELb1ELb0ELb0ELb1ELb0EEENS1_21CollectiveEpilogueFwdINS6_IJS8_SA_S9_EEENS6_IJNS7_ILi1EEESI_SI_EEESC_SE_Li256ELb1ELb1ELb0ELb0EEENS1_19SingleTileSchedulerILb1ELb0ELb1ELi128EEEEEEEEEvNT_6ParamsE --------------------------
	.section	.nv.constant0._ZN7cutlass13device_kernelIN5flash19enable_sm80_to_sm89INS1_16FlashAttnFwdSm80INS1_25CollectiveMainloopFwdSm80ILi8ELi2ELb1EN4cute5tupleIJNS5_1CILi128EEENS7_ILi96EEENS7_ILi192EEEEEELi192ENS_6half_tEfNS_4arch4Sm80ELb1ELb0ELb0ELb1ELb0ELb0ELb1ELb0EEENS1_21CollectiveEpilogueFwdINS6_IJS8_SA_S9_EEENS6_IJNS7_ILi1EEESI_SI_EEESC_SE_Li256ELb1ELb1ELb0ELb0EEENS1_19SingleTileSchedulerILb1ELb0ELb1ELi128EEEEEEEEEvNT_6ParamsE,"a",@progbits
	.sectionflags	@""
	.align	4
.nv.constant0._ZN7cutlass13device_kernelIN5flash19enable_sm80_to_sm89INS1_16FlashAttnFwdSm80INS1_25CollectiveMainloopFwdSm80ILi8ELi2ELb1EN4cute5tupleIJNS5_1CILi128EEENS7_ILi96EEENS7_ILi192EEEEEELi192ENS_6half_tEfNS_4arch4Sm80ELb1ELb0ELb0ELb1ELb0ELb0ELb1ELb0EEENS1_21CollectiveEpilogueFwdINS6_IJS8_SA_S9_EEENS6_IJNS7_ILi1EEESI_SI_EEESC_SE_Li256ELb1ELb1ELb0ELb0EEENS1_19SingleTileSchedulerILb1ELb0ELb1ELi128EEEEEEEEEvNT_6ParamsE:
	.zero		1944


//--------------------- .nv.constant0._ZN7cutlass13device_kernelIN5flash19enable_sm80_to_sm89INS1_16FlashAttnFwdSm80INS1_25CollectiveMainloopFwdSm80ILi8ELi2ELb0EN4cute5tupleIJNS5_1CILi128EEENS7_ILi64EEENS7_ILi192EEEEEELi192ENS_6half_tEfNS_4arch4Sm80ELb1ELb0ELb0ELb1ELb0ELb1ELb1ELb0EEENS1_21CollectiveEpilogueFwdINS6_IJS8_SA_S9_EEENS6_IJNS7_ILi1EEESI_SI_EEESC_SE_Li256ELb1ELb1ELb0ELb0EEENS1_19SingleTileSchedulerILb1ELb0ELb1ELi128EEEEEEEEEvNT_6ParamsE --------------------------
	.section	.nv.constant0._ZN7cutlass13device_kernelIN5flash19enable_sm80_to_sm89INS1_16FlashAttnFwdSm80INS1_25CollectiveMainloopFwdSm80ILi8ELi2ELb0EN4cute5tupleIJNS5_1CILi128EEENS7_ILi64EEENS7_ILi192EEEEEELi192ENS_6half_tEfNS_4arch4Sm80ELb1ELb0ELb0ELb1ELb0ELb1ELb1ELb0EEENS1_21CollectiveEpilogueFwdINS6_IJS8_SA_S9_EEENS6_IJNS7_ILi1EEESI_SI_EEESC_SE_Li256ELb1ELb1ELb0ELb0EEENS1_19SingleTileSchedulerILb1ELb0ELb1ELi128EEEEEEEEEvNT_6ParamsE,"a",@progbits
	.sectionflags	@""
	.align	4
.nv.constant0._ZN7cutlass13device_kernelIN5flash19enable_sm80_to_sm89INS1_16FlashAttnFwdSm80INS1_25CollectiveMainloopFwdSm80ILi8ELi2ELb0EN4cute5tupleIJNS5_1CILi128EEENS7_ILi64EEENS7_ILi192EEEEEELi192ENS_6half_tEfNS_4arch4Sm80ELb1ELb0ELb0ELb1ELb0ELb1ELb1ELb0EEENS1_21CollectiveEpilogueFwdINS6_IJS8_SA_S9_EEENS6_IJNS7_ILi1EEESI_SI_EEESC_SE_Li256ELb1ELb1ELb0ELb0EEENS1_19SingleTileSchedulerILb1ELb0ELb1ELi128EEEEEEEEEvNT_6ParamsE:
	.zero		1944


//--------------------- SYMBOLS --------------------------

	.type		.nv.reservedSmem.offset0,@object
	.size		.nv.reservedSmem.offset0,0x4
